	.target	sm_90

	.elftype	@"ET_EXEC"


//--------------------- .note.nv.tkinfo           --------------------------
	.section	.note.nv.tkinfo,"",@"SHT_NOTE"
	.sectionflags	@"SHF_NOTE_NV_TKINFO"
	.tkinfo
        /*0018*/ 	.word	0x00000002
        /*0030*/ 	.string	""
        /*0030*/ 	.string	"ptxas"
        /*0030*/ 	.string	"Cuda compilation tools, release 13.0, V13.0.88"
        /*0030*/ 	.string	"Build cuda_13.0.r13.0/compiler.36424714_0"
        /*0030*/ 	.string	"-arch sm_90 -m 64 "



//--------------------- .note.nv.cuinfo           --------------------------
	.section	.note.nv.cuinfo,"",@"SHT_NOTE"
	.sectionflags	@"SHF_NOTE_NV_CUINFO"
        /*0018*/ 	.short	0x0002
        /*001a*/ 	.short	0x005a
        /*001c*/ 	.short	0x0082
	.zero		2


//--------------------- .nv.info                  --------------------------
	.section	.nv.info,"",@"SHT_CUDA_INFO"
	.align	4


	//----- nvinfo : EIATTR_REGCOUNT
	.align		4
        /*0000*/ 	.byte	0x04, 0x2f
        /*0002*/ 	.short	(.L_29 - .L_28)
	.align		4
.L_28:
        /*0004*/ 	.word	index@(_ZN2at6native53_GLOBAL__N__3bfe7fd5_20_UpSampleNearest2d_cu_198c5ce233upsample_nearest2d_nhwc_out_frameIdXadL_ZNS0_37nearest_neighbor_compute_source_indexEfiiEEEEvPKT_PS3_mmmmmffm)
        /*0008*/ 	.word	0x0000001a


	//----- nvinfo : EIATTR_FRAME_SIZE
	.align		4
.L_29:
        /*000c*/ 	.byte	0x04, 0x11
        /*000e*/ 	.short	(.L_31 - .L_30)
	.align		4
.L_30:
        /*0010*/ 	.word	index@($__internal_49_$__cuda_sm20_div_u64)
        /*0014*/ 	.word	0x00000000


	//----- nvinfo : EIATTR_FRAME_SIZE
	.align		4
.L_31:
        /*0018*/ 	.byte	0x04, 0x11
        /*001a*/ 	.short	(.L_33 - .L_32)
	.align		4
.L_32:
        /*001c*/ 	.word	index@(_ZN2at6native53_GLOBAL__N__3bfe7fd5_20_UpSampleNearest2d_cu_198c5ce233upsample_nearest2d_nhwc_out_frameIdXadL_ZNS0_37nearest_neighbor_compute_source_indexEfiiEEEEvPKT_PS3_mmmmmffm)
        /*0020*/ 	.word	0x00000000


	//----- nvinfo : EIATTR_REGCOUNT
	.align		4
.L_33:
        /*0024*/ 	.byte	0x04, 0x2f
        /*0026*/ 	.short	(.L_35 - .L_34)
	.align		4
.L_34:
        /*0028*/ 	.word	index@(_ZN2at6native53_GLOBAL__N__3bfe7fd5_20_UpSampleNearest2d_cu_198c5ce233upsample_nearest2d_nhwc_out_frameIfXadL_ZNS0_37nearest_neighbor_compute_source_indexEfiiEEEEvPKT_PS3_mmmmmffm)
        /*002c*/ 	.word	0x0000001a


	//----- nvinfo : EIATTR_FRAME_SIZE
	.align		4
.L_35:
        /*0030*/ 	.byte	0x04, 0x11
        /*0032*/ 	.short	(.L_37 - .L_36)
	.align		4
.L_36:
        /*0034*/ 	.word	index@($__internal_48_$__cuda_sm20_div_u64)
        /*0038*/ 	.word	0x00000000


	//----- nvinfo : EIATTR_FRAME_SIZE
	.align		4
.L_37:
        /*003c*/ 	.byte	0x04, 0x11
        /*003e*/ 	.short	(.L_39 - .L_38)
	.align		4
.L_38:
        /*0040*/ 	.word	index@(_ZN2at6native53_GLOBAL__N__3bfe7fd5_20_UpSampleNearest2d_cu_198c5ce233upsample_nearest2d_nhwc_out_frameIfXadL_ZNS0_37nearest_neighbor_compute_source_indexEfiiEEEEvPKT_PS3_mmmmmffm)
        /*0044*/ 	.word	0x00000000


	//----- nvinfo : EIATTR_REGCOUNT
	.align		4
.L_39:
        /*0048*/ 	.byte	0x04, 0x2f
        /*004a*/ 	.short	(.L_41 - .L_40)
	.align		4
.L_40:
        /*004c*/ 	.word	index@(_ZN2at6native53_GLOBAL__N__3bfe7fd5_20_UpSampleNearest2d_cu_198c5ce233upsample_nearest2d_nhwc_out_frameIN3c104HalfEXadL_ZNS0_37nearest_neighbor_compute_source_indexEfiiEEEEvPKT_PS5_mmmmmffm)
        /*0050*/ 	.word	0x0000001a


	//----- nvinfo : EIATTR_FRAME_SIZE
	.align		4
.L_41:
        /*0054*/ 	.byte	0x04, 0x11
        /*0056*/ 	.short	(.L_43 - .L_42)
	.align		4
.L_42:
        /*0058*/ 	.word	index@($__internal_47_$__cuda_sm20_div_u64)
        /*005c*/ 	.word	0x00000000


	//----- nvinfo : EIATTR_FRAME_SIZE
	.align		4
.L_43:
        /*0060*/ 	.byte	0x04, 0x11
        /*0062*/ 	.short	(.L_45 - .L_44)
	.align		4
.L_44:
        /*0064*/ 	.word	index@(_ZN2at6native53_GLOBAL__N__3bfe7fd5_20_UpSampleNearest2d_cu_198c5ce233upsample_nearest2d_nhwc_out_frameIN3c104HalfEXadL_ZNS0_37nearest_neighbor_compute_source_indexEfiiEEEEvPKT_PS5_mmmmmffm)
        /*0068*/ 	.word	0x00000000


	//----- nvinfo : EIATTR_REGCOUNT
	.align		4
.L_45:
        /*006c*/ 	.byte	0x04, 0x2f
        /*006e*/ 	.short	(.L_47 - .L_46)
	.align		4
.L_46:
        /*0070*/ 	.word	index@(_ZN2at6native53_GLOBAL__N__3bfe7fd5_20_UpSampleNearest2d_cu_198c5ce233upsample_nearest2d_nhwc_out_frameIN3c108BFloat16EXadL_ZNS0_37nearest_neighbor_compute_source_indexEfiiEEEEvPKT_PS5_mmmmmffm)
        /*0074*/ 	.word	0x0000001a


	//----- nvinfo : EIATTR_FRAME_SIZE
	.align		4
.L_47:
        /*0078*/ 	.byte	0x04, 0x11
        /*007a*/ 	.short	(.L_49 - .L_48)
	.align		4
.L_48:
        /*007c*/ 	.word	index@($__internal_46_$__cuda_sm20_div_u64)
        /*0080*/ 	.word	0x00000000


	//----- nvinfo : EIATTR_FRAME_SIZE
	.align		4
.L_49:
        /*0084*/ 	.byte	0x04, 0x11
        /*0086*/ 	.short	(.L_51 - .L_50)
	.align		4
.L_50:
        /*0088*/ 	.word	index@(_ZN2at6native53_GLOBAL__N__3bfe7fd5_20_UpSampleNearest2d_cu_198c5ce233upsample_nearest2d_nhwc_out_frameIN3c108BFloat16EXadL_ZNS0_37nearest_neighbor_compute_source_indexEfiiEEEEvPKT_PS5_mmmmmffm)
        /*008c*/ 	.word	0x00000000


	//----- nvinfo : EIATTR_REGCOUNT
	.align		4
.L_51:
        /*0090*/ 	.byte	0x04, 0x2f
        /*0092*/ 	.short	(.L_53 - .L_52)
	.align		4
.L_52:
        /*0094*/ 	.word	index@(_ZN2at6native53_GLOBAL__N__3bfe7fd5_20_UpSampleNearest2d_cu_198c5ce233upsample_nearest2d_nhwc_out_frameIhXadL_ZNS0_37nearest_neighbor_compute_source_indexEfiiEEEEvPKT_PS3_mmmmmffm)
        /*0098*/ 	.word	0x0000001a


	//----- nvinfo : EIATTR_FRAME_SIZE
	.align		4
.L_53:
        /*009c*/ 	.byte	0x04, 0x11
        /*009e*/ 	.short	(.L_55 - .L_54)
	.align		4
.L_54:
        /*00a0*/ 	.word	index@($__internal_45_$__cuda_sm20_div_u64)
        /*00a4*/ 	.word	0x00000000


	//----- nvinfo : EIATTR_FRAME_SIZE
	.align		4
.L_55:
        /*00a8*/ 	.byte	0x04, 0x11
        /*00aa*/ 	.short	(.L_57 - .L_56)
	.align		4
.L_56:
        /*00ac*/ 	.word	index@(_ZN2at6native53_GLOBAL__N__3bfe7fd5_20_UpSampleNearest2d_cu_198c5ce233upsample_nearest2d_nhwc_out_frameIhXadL_ZNS0_37nearest_neighbor_compute_source_indexEfiiEEEEvPKT_PS3_mmmmmffm)
        /*00b0*/ 	.word	0x00000000


	//----- nvinfo : EIATTR_REGCOUNT
	.align		4
.L_57:
        /*00b4*/ 	.byte	0x04, 0x2f
        /*00b6*/ 	.short	(.L_59 - .L_58)
	.align		4
.L_58:
        /*00b8*/ 	.word	index@(_ZN2at6native53_GLOBAL__N__3bfe7fd5_20_UpSampleNearest2d_cu_198c5ce228upsample_nearest2d_out_frameIdXadL_ZNS0_37nearest_neighbor_compute_source_indexEfiiEEEEvPKT_PS3_mmmmmff)
        /*00bc*/ 	.word	0x0000001e


	//----- nvinfo : EIATTR_FRAME_SIZE
	.align		4
.L_59:
        /*00c0*/ 	.byte	0x04, 0x11
        /*00c2*/ 	.short	(.L_61 - .L_60)
	.align		4
.L_60:
        /*00c4*/ 	.word	index@(_ZN2at6native53_GLOBAL__N__3bfe7fd5_20_UpSampleNearest2d_cu_198c5ce228upsample_nearest2d_out_frameIdXadL_ZNS0_37nearest_neighbor_compute_source_indexEfiiEEEEvPKT_PS3_mmmmmff)
        /*00c8*/ 	.word	0x00000000


	//----- nvinfo : EIATTR_REGCOUNT
	.align		4
.L_61:
        /*00cc*/ 	.byte	0x04, 0x2f
        /*00ce*/ 	.short	(.L_63 - .L_62)
	.align		4
.L_62:
        /*00d0*/ 	.word	index@(_ZN2at6native53_GLOBAL__N__3bfe7fd5_20_UpSampleNearest2d_cu_198c5ce228upsample_nearest2d_out_frameIfXadL_ZNS0_37nearest_neighbor_compute_source_indexEfiiEEEEvPKT_PS3_mmmmmff)
        /*00d4*/ 	.word	0x0000001e


	//----- nvinfo : EIATTR_FRAME_SIZE
	.align		4
.L_63:
        /*00d8*/ 	.byte	0x04, 0x11
        /*00da*/ 	.short	(.L_65 - .L_64)
	.align		4
.L_64:
        /*00dc*/ 	.word	index@(_ZN2at6native53_GLOBAL__N__3bfe7fd5_20_UpSampleNearest2d_cu_198c5ce228upsample_nearest2d_out_frameIfXadL_ZNS0_37nearest_neighbor_compute_source_indexEfiiEEEEvPKT_PS3_mmmmmff)
        /*00e0*/ 	.word	0x00000000


	//----- nvinfo : EIATTR_REGCOUNT
	.align		4
.L_65:
        /*00e4*/ 	.byte	0x04, 0x2f
        /*00e6*/ 	.short	(.L_67 - .L_66)
	.align		4
.L_66:
        /*00e8*/ 	.word	index@(_ZN2at6native53_GLOBAL__N__3bfe7fd5_20_UpSampleNearest2d_cu_198c5ce228upsample_nearest2d_out_frameIN3c104HalfEXadL_ZNS0_37nearest_neighbor_compute_source_indexEfiiEEEEvPKT_PS5_mmmmmff)
        /*00ec*/ 	.word	0x0000001e


	//----- nvinfo : EIATTR_FRAME_SIZE
	.align		4
.L_67:
        /*00f0*/ 	.byte	0x04, 0x11
        /*00f2*/ 	.short	(.L_69 - .L_68)
	.align		4
.L_68:
        /*00f4*/ 	.word	index@(_ZN2at6native53_GLOBAL__N__3bfe7fd5_20_UpSampleNearest2d_cu_198c5ce228upsample_nearest2d_out_frameIN3c104HalfEXadL_ZNS0_37nearest_neighbor_compute_source_indexEfiiEEEEvPKT_PS5_mmmmmff)
        /*00f8*/ 	.word	0x00000000


	//----- nvinfo : EIATTR_REGCOUNT
	.align		4
.L_69:
        /*00fc*/ 	.byte	0x04, 0x2f
        /*00fe*/ 	.short	(.L_71 - .L_70)
	.align		4
.L_70:
        /*0100*/ 	.word	index@(_ZN2at6native53_GLOBAL__N__3bfe7fd5_20_UpSampleNearest2d_cu_198c5ce228upsample_nearest2d_out_frameIN3c108BFloat16EXadL_ZNS0_37nearest_neighbor_compute_source_indexEfiiEEEEvPKT_PS5_mmmmmff)
        /*0104*/ 	.word	0x0000001e


	//----- nvinfo : EIATTR_FRAME_SIZE
	.align		4
.L_71:
        /*0108*/ 	.byte	0x04, 0x11
        /*010a*/ 	.short	(.L_73 - .L_72)
	.align		4
.L_72:
        /*010c*/ 	.word	index@(_ZN2at6native53_GLOBAL__N__3bfe7fd5_20_UpSampleNearest2d_cu_198c5ce228upsample_nearest2d_out_frameIN3c108BFloat16EXadL_ZNS0_37nearest_neighbor_compute_source_indexEfiiEEEEvPKT_PS5_mmmmmff)
        /*0110*/ 	.word	0x00000000


	//----- nvinfo : EIATTR_REGCOUNT
	.align		4
.L_73:
        /*0114*/ 	.byte	0x04, 0x2f
        /*0116*/ 	.short	(.L_75 - .L_74)
	.align		4
.L_74:
        /*0118*/ 	.word	index@(_ZN2at6native53_GLOBAL__N__3bfe7fd5_20_UpSampleNearest2d_cu_198c5ce228upsample_nearest2d_out_frameIhXadL_ZNS0_37nearest_neighbor_compute_source_indexEfiiEEEEvPKT_PS3_mmmmmff)
        /*011c*/ 	.word	0x0000001e


	//----- nvinfo : EIATTR_FRAME_SIZE
	.align		4
.L_75:
        /*0120*/ 	.byte	0x04, 0x11
        /*0122*/ 	.short	(.L_77 - .L_76)
	.align		4
.L_76:
        /*0124*/ 	.word	index@(_ZN2at6native53_GLOBAL__N__3bfe7fd5_20_UpSampleNearest2d_cu_198c5ce228upsample_nearest2d_out_frameIhXadL_ZNS0_37nearest_neighbor_compute_source_indexEfiiEEEEvPKT_PS3_mmmmmff)
        /*0128*/ 	.word	0x00000000


	//----- nvinfo : EIATTR_REGCOUNT
	.align		4
.L_77:
        /*012c*/ 	.byte	0x04, 0x2f
        /*012e*/ 	.short	(.L_79 - .L_78)
	.align		4
.L_78:
        /*0130*/ 	.word	index@(_ZN2at6native53_GLOBAL__N__3bfe7fd5_20_UpSampleNearest2d_cu_198c5ce233upsample_nearest2d_nhwc_out_frameIdXadL_ZNS0_43nearest_neighbor_exact_compute_source_indexEfiiEEEEvPKT_PS3_mmmmmffm)
        /*0134*/ 	.word	0x0000001a


	//----- nvinfo : EIATTR_FRAME_SIZE
	.align		4
.L_79:
        /*0138*/ 	.byte	0x04, 0x11
        /*013a*/ 	.short	(.L_81 - .L_80)
	.align		4
.L_80:
        /*013c*/ 	.word	index@($__internal_44_$__cuda_sm20_div_u64)
        /*0140*/ 	.word	0x00000000


	//----- nvinfo : EIATTR_FRAME_SIZE
	.align		4
.L_81:
        /*0144*/ 	.byte	0x04, 0x11
        /*0146*/ 	.short	(.L_83 - .L_82)
	.align		4
.L_82:
        /*0148*/ 	.word	index@(_ZN2at6native53_GLOBAL__N__3bfe7fd5_20_UpSampleNearest2d_cu_198c5ce233upsample_nearest2d_nhwc_out_frameIdXadL_ZNS0_43nearest_neighbor_exact_compute_source_indexEfiiEEEEvPKT_PS3_mmmmmffm)
        /*014c*/ 	.word	0x00000000


	//----- nvinfo : EIATTR_REGCOUNT
	.align		4
.L_83:
        /*0150*/ 	.byte	0x04, 0x2f
        /*0152*/ 	.short	(.L_85 - .L_84)
	.align		4
.L_84:
        /*0154*/ 	.word	index@(_ZN2at6native53_GLOBAL__N__3bfe7fd5_20_UpSampleNearest2d_cu_198c5ce233upsample_nearest2d_nhwc_out_frameIfXadL_ZNS0_43nearest_neighbor_exact_compute_source_indexEfiiEEEEvPKT_PS3_mmmmmffm)
        /*0158*/ 	.word	0x0000001a


	//----- nvinfo : EIATTR_FRAME_SIZE
	.align		4
.L_85:
        /*015c*/ 	.byte	0x04, 0x11
        /*015e*/ 	.short	(.L_87 - .L_86)
	.align		4
.L_86:
        /*0160*/ 	.word	index@($__internal_43_$__cuda_sm20_div_u64)
        /*0164*/ 	.word	0x00000000


	//----- nvinfo : EIATTR_FRAME_SIZE
	.align		4
.L_87:
        /*0168*/ 	.byte	0x04, 0x11
        /*016a*/ 	.short	(.L_89 - .L_88)
	.align		4
.L_88:
        /*016c*/ 	.word	index@(_ZN2at6native53_GLOBAL__N__3bfe7fd5_20_UpSampleNearest2d_cu_198c5ce233upsample_nearest2d_nhwc_out_frameIfXadL_ZNS0_43nearest_neighbor_exact_compute_source_indexEfiiEEEEvPKT_PS3_mmmmmffm)
        /*0170*/ 	.word	0x00000000


	//----- nvinfo : EIATTR_REGCOUNT
	.align		4
.L_89:
        /*0174*/ 	.byte	0x04, 0x2f
        /*0176*/ 	.short	(.L_91 - .L_90)
	.align		4
.L_90:
        /*0178*/ 	.word	index@(_ZN2at6native53_GLOBAL__N__3bfe7fd5_20_UpSampleNearest2d_cu_198c5ce233upsample_nearest2d_nhwc_out_frameIN3c104HalfEXadL_ZNS0_43nearest_neighbor_exact_compute_source_indexEfiiEEEEvPKT_PS5_mmmmmffm)
        /*017c*/ 	.word	0x0000001a


	//----- nvinfo : EIATTR_FRAME_SIZE
	.align		4
.L_91:
        /*0180*/ 	.byte	0x04, 0x11
        /*0182*/ 	.short	(.L_93 - .L_92)
	.align		4
.L_92:
        /*0184*/ 	.word	index@($__internal_42_$__cuda_sm20_div_u64)
        /*0188*/ 	.word	0x00000000


	//----- nvinfo : EIATTR_FRAME_SIZE
	.align		4
.L_93:
        /*018c*/ 	.byte	0x04, 0x11
        /*018e*/ 	.short	(.L_95 - .L_94)
	.align		4
.L_94:
        /*0190*/ 	.word	index@(_ZN2at6native53_GLOBAL__N__3bfe7fd5_20_UpSampleNearest2d_cu_198c5ce233upsample_nearest2d_nhwc_out_frameIN3c104HalfEXadL_ZNS0_43nearest_neighbor_exact_compute_source_indexEfiiEEEEvPKT_PS5_mmmmmffm)
        /*0194*/ 	.word	0x00000000


	//----- nvinfo : EIATTR_REGCOUNT
	.align		4
.L_95:
        /*0198*/ 	.byte	0x04, 0x2f
        /*019a*/ 	.short	(.L_97 - .L_96)
	.align		4
.L_96:
        /*019c*/ 	.word	index@(_ZN2at6native53_GLOBAL__N__3bfe7fd5_20_UpSampleNearest2d_cu_198c5ce233upsample_nearest2d_nhwc_out_frameIN3c108BFloat16EXadL_ZNS0_43nearest_neighbor_exact_compute_source_indexEfiiEEEEvPKT_PS5_mmmmmffm)
        /*01a0*/ 	.word	0x0000001a


	//----- nvinfo : EIATTR_FRAME_SIZE
	.align		4
.L_97:
        /*01a4*/ 	.byte	0x04, 0x11
        /*01a6*/ 	.short	(.L_99 - .L_98)
	.align		4
.L_98:
        /*01a8*/ 	.word	index@($__internal_41_$__cuda_sm20_div_u64)
        /*01ac*/ 	.word	0x00000000


	//----- nvinfo : EIATTR_FRAME_SIZE
	.align		4
.L_99:
        /*01b0*/ 	.byte	0x04, 0x11
        /*01b2*/ 	.short	(.L_101 - .L_100)
	.align		4
.L_100:
        /*01b4*/ 	.word	index@(_ZN2at6native53_GLOBAL__N__3bfe7fd5_20_UpSampleNearest2d_cu_198c5ce233upsample_nearest2d_nhwc_out_frameIN3c108BFloat16EXadL_ZNS0_43nearest_neighbor_exact_compute_source_indexEfiiEEEEvPKT_PS5_mmmmmffm)
        /*01b8*/ 	.word	0x00000000


	//----- nvinfo : EIATTR_REGCOUNT
	.align		4
.L_101:
        /*01bc*/ 	.byte	0x04, 0x2f
        /*01be*/ 	.short	(.L_103 - .L_102)
	.align		4
.L_102:
        /*01c0*/ 	.word	index@(_ZN2at6native53_GLOBAL__N__3bfe7fd5_20_UpSampleNearest2d_cu_198c5ce233upsample_nearest2d_nhwc_out_frameIhXadL_ZNS0_43nearest_neighbor_exact_compute_source_indexEfiiEEEEvPKT_PS3_mmmmmffm)
        /*01c4*/ 	.word	0x0000001a


	//----- nvinfo : EIATTR_FRAME_SIZE
	.align		4
.L_103:
        /*01c8*/ 	.byte	0x04, 0x11
        /*01ca*/ 	.short	(.L_105 - .L_104)
	.align		4
.L_104:
        /*01cc*/ 	.word	index@($__internal_40_$__cuda_sm20_div_u64)
        /*01d0*/ 	.word	0x00000000


	//----- nvinfo : EIATTR_FRAME_SIZE
	.align		4
.L_105:
        /*01d4*/ 	.byte	0x04, 0x11
        /*01d6*/ 	.short	(.L_107 - .L_106)
	.align		4
.L_106:
        /*01d8*/ 	.word	index@(_ZN2at6native53_GLOBAL__N__3bfe7fd5_20_UpSampleNearest2d_cu_198c5ce233upsample_nearest2d_nhwc_out_frameIhXadL_ZNS0_43nearest_neighbor_exact_compute_source_indexEfiiEEEEvPKT_PS3_mmmmmffm)
        /*01dc*/ 	.word	0x00000000


	//----- nvinfo : EIATTR_REGCOUNT
	.align		4
.L_107:
        /*01e0*/ 	.byte	0x04, 0x2f
        /*01e2*/ 	.short	(.L_109 - .L_108)
	.align		4
.L_108:
        /*01e4*/ 	.word	index@(_ZN2at6native53_GLOBAL__N__3bfe7fd5_20_UpSampleNearest2d_cu_198c5ce228upsample_nearest2d_out_frameIdXadL_ZNS0_43nearest_neighbor_exact_compute_source_indexEfiiEEEEvPKT_PS3_mmmmmff)
        /*01e8*/ 	.word	0x0000001e


	//----- nvinfo : EIATTR_FRAME_SIZE
	.align		4
.L_109:
        /*01ec*/ 	.byte	0x04, 0x11
        /*01ee*/ 	.short	(.L_111 - .L_110)
	.align		4
.L_110:
        /*01f0*/ 	.word	index@(_ZN2at6native53_GLOBAL__N__3bfe7fd5_20_UpSampleNearest2d_cu_198c5ce228upsample_nearest2d_out_frameIdXadL_ZNS0_43nearest_neighbor_exact_compute_source_indexEfiiEEEEvPKT_PS3_mmmmmff)
        /*01f4*/ 	.word	0x00000000


	//----- nvinfo : EIATTR_REGCOUNT
	.align		4
.L_111:
        /*01f8*/ 	.byte	0x04, 0x2f
        /*01fa*/ 	.short	(.L_113 - .L_112)
	.align		4
.L_112:
        /*01fc*/ 	.word	index@(_ZN2at6native53_GLOBAL__N__3bfe7fd5_20_UpSampleNearest2d_cu_198c5ce228upsample_nearest2d_out_frameIfXadL_ZNS0_43nearest_neighbor_exact_compute_source_indexEfiiEEEEvPKT_PS3_mmmmmff)
        /*0200*/ 	.word	0x0000001e


	//----- nvinfo : EIATTR_FRAME_SIZE
	.align		4
.L_113:
        /*0204*/ 	.byte	0x04, 0x11
        /*0206*/ 	.short	(.L_115 - .L_114)
	.align		4
.L_114:
        /*0208*/ 	.word	index@(_ZN2at6native53_GLOBAL__N__3bfe7fd5_20_UpSampleNearest2d_cu_198c5ce228upsample_nearest2d_out_frameIfXadL_ZNS0_43nearest_neighbor_exact_compute_source_indexEfiiEEEEvPKT_PS3_mmmmmff)
        /*020c*/ 	.word	0x00000000


	//----- nvinfo : EIATTR_REGCOUNT
	.align		4
.L_115:
        /*0210*/ 	.byte	0x04, 0x2f
        /*0212*/ 	.short	(.L_117 - .L_116)
	.align		4
.L_116:
        /*0214*/ 	.word	index@(_ZN2at6native53_GLOBAL__N__3bfe7fd5_20_UpSampleNearest2d_cu_198c5ce228upsample_nearest2d_out_frameIN3c104HalfEXadL_ZNS0_43nearest_neighbor_exact_compute_source_indexEfiiEEEEvPKT_PS5_mmmmmff)
        /*0218*/ 	.word	0x0000001e


	//----- nvinfo : EIATTR_FRAME_SIZE
	.align		4
.L_117:
        /*021c*/ 	.byte	0x04, 0x11
        /*021e*/ 	.short	(.L_119 - .L_118)
	.align		4
.L_118:
        /*0220*/ 	.word	index@(_ZN2at6native53_GLOBAL__N__3bfe7fd5_20_UpSampleNearest2d_cu_198c5ce228upsample_nearest2d_out_frameIN3c104HalfEXadL_ZNS0_43nearest_neighbor_exact_compute_source_indexEfiiEEEEvPKT_PS5_mmmmmff)
        /*0224*/ 	.word	0x00000000


	//----- nvinfo : EIATTR_REGCOUNT
	.align		4
.L_119:
        /*0228*/ 	.byte	0x04, 0x2f
        /*022a*/ 	.short	(.L_121 - .L_120)
	.align		4
.L_120:
        /*022c*/ 	.word	index@(_ZN2at6native53_GLOBAL__N__3bfe7fd5_20_UpSampleNearest2d_cu_198c5ce228upsample_nearest2d_out_frameIN3c108BFloat16EXadL_ZNS0_43nearest_neighbor_exact_compute_source_indexEfiiEEEEvPKT_PS5_mmmmmff)
        /*0230*/ 	.word	0x0000001e


	//----- nvinfo : EIATTR_FRAME_SIZE
	.align		4
.L_121:
        /*0234*/ 	.byte	0x04, 0x11
        /*0236*/ 	.short	(.L_123 - .L_122)
	.align		4
.L_122:
        /*0238*/ 	.word	index@(_ZN2at6native53_GLOBAL__N__3bfe7fd5_20_UpSampleNearest2d_cu_198c5ce228upsample_nearest2d_out_frameIN3c108BFloat16EXadL_ZNS0_43nearest_neighbor_exact_compute_source_indexEfiiEEEEvPKT_PS5_mmmmmff)
        /*023c*/ 	.word	0x00000000


	//----- nvinfo : EIATTR_REGCOUNT
	.align		4
.L_123:
        /*0240*/ 	.byte	0x04, 0x2f
        /*0242*/ 	.short	(.L_125 - .L_124)
	.align		4
.L_124:
        /*0244*/ 	.word	index@(_ZN2at6native53_GLOBAL__N__3bfe7fd5_20_UpSampleNearest2d_cu_198c5ce228upsample_nearest2d_out_frameIhXadL_ZNS0_43nearest_neighbor_exact_compute_source_indexEfiiEEEEvPKT_PS3_mmmmmff)
        /*0248*/ 	.word	0x0000001e


	//----- nvinfo : EIATTR_FRAME_SIZE
	.align		4
.L_125:
        /*024c*/ 	.byte	0x04, 0x11
        /*024e*/ 	.short	(.L_127 - .L_126)
	.align		4
.L_126:
        /*0250*/ 	.word	index@(_ZN2at6native53_GLOBAL__N__3bfe7fd5_20_UpSampleNearest2d_cu_198c5ce228upsample_nearest2d_out_frameIhXadL_ZNS0_43nearest_neighbor_exact_compute_source_indexEfiiEEEEvPKT_PS3_mmmmmff)
        /*0254*/ 	.word	0x00000000


	//----- nvinfo : EIATTR_REGCOUNT
	.align		4
.L_127:
        /*0258*/ 	.byte	0x04, 0x2f
        /*025a*/ 	.short	(.L_129 - .L_128)
	.align		4
.L_128:
        /*025c*/ 	.word	index@(_ZN2at6native53_GLOBAL__N__3bfe7fd5_20_UpSampleNearest2d_cu_198c5ce242upsample_nearest2d_backward_nhwc_out_frameIddXadL_ZNS0_40nearest_neighbor_bw_compute_source_indexEfiiEEEEvPKT_PS3_mmmmmffm)
        /*0260*/ 	.word	0x00000020


	//----- nvinfo : EIATTR_FRAME_SIZE
	.align		4
.L_129:
        /*0264*/ 	.byte	0x04, 0x11
        /*0266*/ 	.short	(.L_131 - .L_130)
	.align		4
.L_130:
        /*0268*/ 	.word	index@($__internal_39_$__cuda_sm20_div_u64)
        /*026c*/ 	.word	0x00000000


	//----- nvinfo : EIATTR_FRAME_SIZE
	.align		4
.L_131:
        /*0270*/ 	.byte	0x04, 0x11
        /*0272*/ 	.short	(.L_133 - .L_132)
	.align		4
.L_132:
        /*0274*/ 	.word	index@(_ZN2at6native53_GLOBAL__N__3bfe7fd5_20_UpSampleNearest2d_cu_198c5ce242upsample_nearest2d_backward_nhwc_out_frameIddXadL_ZNS0_40nearest_neighbor_bw_compute_source_indexEfiiEEEEvPKT_PS3_mmmmmffm)
        /*0278*/ 	.word	0x00000000


	//----- nvinfo : EIATTR_REGCOUNT
	.align		4
.L_133:
        /*027c*/ 	.byte	0x04, 0x2f
        /*027e*/ 	.short	(.L_135 - .L_134)
	.align		4
.L_134:
        /*0280*/ 	.word	index@(_ZN2at6native53_GLOBAL__N__3bfe7fd5_20_UpSampleNearest2d_cu_198c5ce242upsample_nearest2d_backward_nhwc_out_frameIffXadL_ZNS0_40nearest_neighbor_bw_compute_source_indexEfiiEEEEvPKT_PS3_mmmmmffm)
        /*0284*/ 	.word	0x00000020


	//----- nvinfo : EIATTR_FRAME_SIZE
	.align		4
.L_135:
        /*0288*/ 	.byte	0x04, 0x11
        /*028a*/ 	.short	(.L_137 - .L_136)
	.align		4
.L_136:
        /*028c*/ 	.word	index@($__internal_38_$__cuda_sm20_div_u64)
        /*0290*/ 	.word	0x00000000


	//----- nvinfo : EIATTR_FRAME_SIZE
	.align		4
.L_137:
        /*0294*/ 	.byte	0x04, 0x11
        /*0296*/ 	.short	(.L_139 - .L_138)
	.align		4
.L_138:
        /*0298*/ 	.word	index@(_ZN2at6native53_GLOBAL__N__3bfe7fd5_20_UpSampleNearest2d_cu_198c5ce242upsample_nearest2d_backward_nhwc_out_frameIffXadL_ZNS0_40nearest_neighbor_bw_compute_source_indexEfiiEEEEvPKT_PS3_mmmmmffm)
        /*029c*/ 	.word	0x00000000


	//----- nvinfo : EIATTR_REGCOUNT
	.align		4
.L_139:
        /*02a0*/ 	.byte	0x04, 0x2f
        /*02a2*/ 	.short	(.L_141 - .L_140)
	.align		4
.L_140:
        /*02a4*/ 	.word	index@(_ZN2at6native53_GLOBAL__N__3bfe7fd5_20_UpSampleNearest2d_cu_198c5ce242upsample_nearest2d_backward_nhwc_out_frameIN3c104HalfEfXadL_ZNS0_40nearest_neighbor_bw_compute_source_indexEfiiEEEEvPKT_PS5_mmmmmffm)
        /*02a8*/ 	.word	0x00000020


	//----- nvinfo : EIATTR_FRAME_SIZE
	.align		4
.L_141:
        /*02ac*/ 	.byte	0x04, 0x11
        /*02ae*/ 	.short	(.L_143 - .L_142)
	.align		4
.L_142:
        /*02b0*/ 	.word	index@($__internal_37_$__cuda_sm20_div_u64)
        /*02b4*/ 	.word	0x00000000


	//----- nvinfo : EIATTR_FRAME_SIZE
	.align		4
.L_143:
        /*02b8*/ 	.byte	0x04, 0x11
        /*02ba*/ 	.short	(.L_145 - .L_144)
	.align		4
.L_144:
        /*02bc*/ 	.word	index@(_ZN2at6native53_GLOBAL__N__3bfe7fd5_20_UpSampleNearest2d_cu_198c5ce242upsample_nearest2d_backward_nhwc_out_frameIN3c104HalfEfXadL_ZNS0_40nearest_neighbor_bw_compute_source_indexEfiiEEEEvPKT_PS5_mmmmmffm)
        /*02c0*/ 	.word	0x00000000


	//----- nvinfo : EIATTR_REGCOUNT
	.align		4
.L_145:
        /*02c4*/ 	.byte	0x04, 0x2f
        /*02c6*/ 	.short	(.L_147 - .L_146)
	.align		4
.L_146:
        /*02c8*/ 	.word	index@(_ZN2at6native53_GLOBAL__N__3bfe7fd5_20_UpSampleNearest2d_cu_198c5ce242upsample_nearest2d_backward_nhwc_out_frameIN3c108BFloat16EfXadL_ZNS0_40nearest_neighbor_bw_compute_source_indexEfiiEEEEvPKT_PS5_mmmmmffm)
        /*02cc*/ 	.word	0x00000020


	//----- nvinfo : EIATTR_FRAME_SIZE
	.align		4
.L_147:
        /*02d0*/ 	.byte	0x04, 0x11
        /*02d2*/ 	.short	(.L_149 - .L_148)
	.align		4
.L_148:
        /*02d4*/ 	.word	index@($__internal_36_$__cuda_sm20_div_u64)
        /*02d8*/ 	.word	0x00000000


	//----- nvinfo : EIATTR_FRAME_SIZE
	.align		4
.L_149:
        /*02dc*/ 	.byte	0x04, 0x11
        /*02de*/ 	.short	(.L_151 - .L_150)
	.align		4
.L_150:
        /*02e0*/ 	.word	index@(_ZN2at6native53_GLOBAL__N__3bfe7fd5_20_UpSampleNearest2d_cu_198c5ce242upsample_nearest2d_backward_nhwc_out_frameIN3c108BFloat16EfXadL_ZNS0_40nearest_neighbor_bw_compute_source_indexEfiiEEEEvPKT_PS5_mmmmmffm)
        /*02e4*/ 	.word	0x00000000


	//----- nvinfo : EIATTR_REGCOUNT
	.align		4
.L_151:
        /*02e8*/ 	.byte	0x04, 0x2f
        /*02ea*/ 	.short	(.L_153 - .L_152)
	.align		4
.L_152:
        /*02ec*/ 	.word	index@(_ZN2at6native53_GLOBAL__N__3bfe7fd5_20_UpSampleNearest2d_cu_198c5ce242upsample_nearest2d_backward_nhwc_out_frameIhlXadL_ZNS0_40nearest_neighbor_bw_compute_source_indexEfiiEEEEvPKT_PS3_mmmmmffm)
        /*02f0*/ 	.word	0x00000020


	//----- nvinfo : EIATTR_FRAME_SIZE
	.align		4
.L_153:
        /*02f4*/ 	.byte	0x04, 0x11
        /*02f6*/ 	.short	(.L_155 - .L_154)
	.align		4
.L_154:
        /*02f8*/ 	.word	index@($__internal_35_$__cuda_sm20_div_u64)
        /*02fc*/ 	.word	0x00000000


	//----- nvinfo : EIATTR_FRAME_SIZE
	.align		4
.L_155:
        /*0300*/ 	.byte	0x04, 0x11
        /*0302*/ 	.short	(.L_157 - .L_156)
	.align		4
.L_156:
        /*0304*/ 	.word	index@(_ZN2at6native53_GLOBAL__N__3bfe7fd5_20_UpSampleNearest2d_cu_198c5ce242upsample_nearest2d_backward_nhwc_out_frameIhlXadL_ZNS0_40nearest_neighbor_bw_compute_source_indexEfiiEEEEvPKT_PS3_mmmmmffm)
        /*0308*/ 	.word	0x00000000


	//----- nvinfo : EIATTR_REGCOUNT
	.align		4
.L_157:
        /*030c*/ 	.byte	0x04, 0x2f
        /*030e*/ 	.short	(.L_159 - .L_158)
	.align		4
.L_158:
        /*0310*/ 	.word	index@(_ZN2at6native53_GLOBAL__N__3bfe7fd5_20_UpSampleNearest2d_cu_198c5ce237upsample_nearest2d_backward_out_frameIddXadL_ZNS0_40nearest_neighbor_bw_compute_source_indexEfiiEEEEvPKT_mmmmmmPS3_ff)
        /*0314*/ 	.word	0x00000020


	//----- nvinfo : EIATTR_FRAME_SIZE
	.align		4
.L_159:
        /*0318*/ 	.byte	0x04, 0x11
        /*031a*/ 	.short	(.L_161 - .L_160)
	.align		4
.L_160:
        /*031c*/ 	.word	index@($__internal_34_$__cuda_sm20_rem_u64)
        /*0320*/ 	.word	0x00000000


	//----- nvinfo : EIATTR_FRAME_SIZE
	.align		4
.L_161:
        /*0324*/ 	.byte	0x04, 0x11
        /*0326*/ 	.short	(.L_163 - .L_162)
	.align		4
.L_162:
        /*0328*/ 	.word	index@($__internal_33_$__cuda_sm20_div_u64)
        /*032c*/ 	.word	0x00000000


	//----- nvinfo : EIATTR_FRAME_SIZE
	.align		4
.L_163:
        /*0330*/ 	.byte	0x04, 0x11
        /*0332*/ 	.short	(.L_165 - .L_164)
	.align		4
.L_164:
        /*0334*/ 	.word	index@($__internal_32_$__cuda_sm20_div_s64)
        /*0338*/ 	.word	0x00000000


	//----- nvinfo : EIATTR_FRAME_SIZE
	.align		4
.L_165:
        /*033c*/ 	.byte	0x04, 0x11
        /*033e*/ 	.short	(.L_167 - .L_166)
	.align		4
.L_166:
        /*0340*/ 	.word	index@(_ZN2at6native53_GLOBAL__N__3bfe7fd5_20_UpSampleNearest2d_cu_198c5ce237upsample_nearest2d_backward_out_frameIddXadL_ZNS0_40nearest_neighbor_bw_compute_source_indexEfiiEEEEvPKT_mmmmmmPS3_ff)
        /*0344*/ 	.word	0x00000000


	//----- nvinfo : EIATTR_REGCOUNT
	.align		4
.L_167:
        /*0348*/ 	.byte	0x04, 0x2f
        /*034a*/ 	.short	(.L_169 - .L_168)
	.align		4
.L_168:
        /*034c*/ 	.word	index@(_ZN2at6native53_GLOBAL__N__3bfe7fd5_20_UpSampleNearest2d_cu_198c5ce237upsample_nearest2d_backward_out_frameIffXadL_ZNS0_40nearest_neighbor_bw_compute_source_indexEfiiEEEEvPKT_mmmmmmPS3_ff)
        /*0350*/ 	.word	0x00000020


	//----- nvinfo : EIATTR_FRAME_SIZE
	.align		4
.L_169:
        /*0354*/ 	.byte	0x04, 0x11
        /*0356*/ 	.short	(.L_171 - .L_170)
	.align		4
.L_170:
        /*0358*/ 	.word	index@($__internal_31_$__cuda_sm20_rem_u64)
        /*035c*/ 	.word	0x00000000


	//----- nvinfo : EIATTR_FRAME_SIZE
	.align		4
.L_171:
        /*0360*/ 	.byte	0x04, 0x11
        /*0362*/ 	.short	(.L_173 - .L_172)
	.align		4
.L_172:
        /*0364*/ 	.word	index@($__internal_30_$__cuda_sm20_div_u64)
        /*0368*/ 	.word	0x00000000


	//----- nvinfo : EIATTR_FRAME_SIZE
	.align		4
.L_173:
        /*036c*/ 	.byte	0x04, 0x11
        /*036e*/ 	.short	(.L_175 - .L_174)
	.align		4
.L_174:
        /*0370*/ 	.word	index@($__internal_29_$__cuda_sm20_div_s64)
        /*0374*/ 	.word	0x00000000


	//----- nvinfo : EIATTR_FRAME_SIZE
	.align		4
.L_175:
        /*0378*/ 	.byte	0x04, 0x11
        /*037a*/ 	.short	(.L_177 - .L_176)
	.align		4
.L_176:
        /*037c*/ 	.word	index@(_ZN2at6native53_GLOBAL__N__3bfe7fd5_20_UpSampleNearest2d_cu_198c5ce237upsample_nearest2d_backward_out_frameIffXadL_ZNS0_40nearest_neighbor_bw_compute_source_indexEfiiEEEEvPKT_mmmmmmPS3_ff)
        /*0380*/ 	.word	0x00000000


	//----- nvinfo : EIATTR_REGCOUNT
	.align		4
.L_177:
        /*0384*/ 	.byte	0x04, 0x2f
        /*0386*/ 	.short	(.L_179 - .L_178)
	.align		4
.L_178:
        /*0388*/ 	.word	index@(_ZN2at6native53_GLOBAL__N__3bfe7fd5_20_UpSampleNearest2d_cu_198c5ce237upsample_nearest2d_backward_out_frameIN3c104HalfEfXadL_ZNS0_40nearest_neighbor_bw_compute_source_indexEfiiEEEEvPKT_mmmmmmPS5_ff)
        /*038c*/ 	.word	0x00000020


	//----- nvinfo : EIATTR_FRAME_SIZE
	.align		4
.L_179:
        /*0390*/ 	.byte	0x04, 0x11
        /*0392*/ 	.short	(.L_181 - .L_180)
	.align		4
.L_180:
        /*0394*/ 	.word	index@($__internal_28_$__cuda_sm20_rem_u64)
        /*0398*/ 	.word	0x00000000


	//----- nvinfo : EIATTR_FRAME_SIZE
	.align		4
.L_181:
        /*039c*/ 	.byte	0x04, 0x11
        /*039e*/ 	.short	(.L_183 - .L_182)
	.align		4
.L_182:
        /*03a0*/ 	.word	index@($__internal_27_$__cuda_sm20_div_u64)
        /*03a4*/ 	.word	0x00000000


	//----- nvinfo : EIATTR_FRAME_SIZE
	.align		4
.L_183:
        /*03a8*/ 	.byte	0x04, 0x11
        /*03aa*/ 	.short	(.L_185 - .L_184)
	.align		4
.L_184:
        /*03ac*/ 	.word	index@($__internal_26_$__cuda_sm20_div_s64)
        /*03b0*/ 	.word	0x00000000


	//----- nvinfo : EIATTR_FRAME_SIZE
	.align		4
.L_185:
        /*03b4*/ 	.byte	0x04, 0x11
        /*03b6*/ 	.short	(.L_187 - .L_186)
	.align		4
.L_186:
        /*03b8*/ 	.word	index@(_ZN2at6native53_GLOBAL__N__3bfe7fd5_20_UpSampleNearest2d_cu_198c5ce237upsample_nearest2d_backward_out_frameIN3c104HalfEfXadL_ZNS0_40nearest_neighbor_bw_compute_source_indexEfiiEEEEvPKT_mmmmmmPS5_ff)
        /*03bc*/ 	.word	0x00000000


	//----- nvinfo : EIATTR_REGCOUNT
	.align		4
.L_187:
        /*03c0*/ 	.byte	0x04, 0x2f
        /*03c2*/ 	.short	(.L_189 - .L_188)
	.align		4
.L_188:
        /*03c4*/ 	.word	index@(_ZN2at6native53_GLOBAL__N__3bfe7fd5_20_UpSampleNearest2d_cu_198c5ce237upsample_nearest2d_backward_out_frameIN3c108BFloat16EfXadL_ZNS0_40nearest_neighbor_bw_compute_source_indexEfiiEEEEvPKT_mmmmmmPS5_ff)
        /*03c8*/ 	.word	0x00000020


	//----- nvinfo : EIATTR_FRAME_SIZE
	.align		4
.L_189:
        /*03cc*/ 	.byte	0x04, 0x11
        /*03ce*/ 	.short	(.L_191 - .L_190)
	.align		4
.L_190:
        /*03d0*/ 	.word	index@($__internal_25_$__cuda_sm20_rem_u64)
        /*03d4*/ 	.word	0x00000000


	//----- nvinfo : EIATTR_FRAME_SIZE
	.align		4
.L_191:
        /*03d8*/ 	.byte	0x04, 0x11
        /*03da*/ 	.short	(.L_193 - .L_192)
	.align		4
.L_192:
        /*03dc*/ 	.word	index@($__internal_24_$__cuda_sm20_div_u64)
        /*03e0*/ 	.word	0x00000000


	//----- nvinfo : EIATTR_FRAME_SIZE
	.align		4
.L_193:
        /*03e4*/ 	.byte	0x04, 0x11
        /*03e6*/ 	.short	(.L_195 - .L_194)
	.align		4
.L_194:
        /*03e8*/ 	.word	index@($__internal_23_$__cuda_sm20_div_s64)
        /*03ec*/ 	.word	0x00000000


	//----- nvinfo : EIATTR_FRAME_SIZE
	.align		4
.L_195:
        /*03f0*/ 	.byte	0x04, 0x11
        /*03f2*/ 	.short	(.L_197 - .L_196)
	.align		4
.L_196:
        /*03f4*/ 	.word	index@(_ZN2at6native53_GLOBAL__N__3bfe7fd5_20_UpSampleNearest2d_cu_198c5ce237upsample_nearest2d_backward_out_frameIN3c108BFloat16EfXadL_ZNS0_40nearest_neighbor_bw_compute_source_indexEfiiEEEEvPKT_mmmmmmPS5_ff)
        /*03f8*/ 	.word	0x00000000


	//----- nvinfo : EIATTR_REGCOUNT
	.align		4
.L_197:
        /*03fc*/ 	.byte	0x04, 0x2f
        /*03fe*/ 	.short	(.L_199 - .L_198)
	.align		4
.L_198:
        /*0400*/ 	.word	index@(_ZN2at6native53_GLOBAL__N__3bfe7fd5_20_UpSampleNearest2d_cu_198c5ce237upsample_nearest2d_backward_out_frameIhlXadL_ZNS0_40nearest_neighbor_bw_compute_source_indexEfiiEEEEvPKT_mmmmmmPS3_ff)
        /*0404*/ 	.word	0x00000020


	//----- nvinfo : EIATTR_FRAME_SIZE
	.align		4
.L_199:
        /*0408*/ 	.byte	0x04, 0x11
        /*040a*/ 	.short	(.L_201 - .L_200)
	.align		4
.L_200:
        /*040c*/ 	.word	index@($__internal_22_$__cuda_sm20_rem_u64)
        /*0410*/ 	.word	0x00000000


	//----- nvinfo : EIATTR_FRAME_SIZE
	.align		4
.L_201:
        /*0414*/ 	.byte	0x04, 0x11
        /*0416*/ 	.short	(.L_203 - .L_202)
	.align		4
.L_202:
        /*0418*/ 	.word	index@($__internal_21_$__cuda_sm20_div_u64)
        /*041c*/ 	.word	0x00000000


	//----- nvinfo : EIATTR_FRAME_SIZE
	.align		4
.L_203:
        /*0420*/ 	.byte	0x04, 0x11
        /*0422*/ 	.short	(.L_205 - .L_204)
	.align		4
.L_204:
        /*0424*/ 	.word	index@($__internal_20_$__cuda_sm20_div_s64)
        /*0428*/ 	.word	0x00000000


	//----- nvinfo : EIATTR_FRAME_SIZE
	.align		4
.L_205:
        /*042c*/ 	.byte	0x04, 0x11
        /*042e*/ 	.short	(.L_207 - .L_206)
	.align		4
.L_206:
        /*0430*/ 	.word	index@(_ZN2at6native53_GLOBAL__N__3bfe7fd5_20_UpSampleNearest2d_cu_198c5ce237upsample_nearest2d_backward_out_frameIhlXadL_ZNS0_40nearest_neighbor_bw_compute_source_indexEfiiEEEEvPKT_mmmmmmPS3_ff)
        /*0434*/ 	.word	0x00000000


	//----- nvinfo : EIATTR_REGCOUNT
	.align		4
.L_207:
        /*0438*/ 	.byte	0x04, 0x2f
        /*043a*/ 	.short	(.L_209 - .L_208)
	.align		4
.L_208:
        /*043c*/ 	.word	index@(_ZN2at6native53_GLOBAL__N__3bfe7fd5_20_UpSampleNearest2d_cu_198c5ce242upsample_nearest2d_backward_nhwc_out_frameIddXadL_ZNS0_46nearest_neighbor_exact_bw_compute_source_indexEfiiEEEEvPKT_PS3_mmmmmffm)
        /*0440*/ 	.word	0x00000020


	//----- nvinfo : EIATTR_FRAME_SIZE
	.align		4
.L_209:
        /*0444*/ 	.byte	0x04, 0x11
        /*0446*/ 	.short	(.L_211 - .L_210)
	.align		4
.L_210:
        /*0448*/ 	.word	index@($__internal_19_$__cuda_sm20_div_u64)
        /*044c*/ 	.word	0x00000000


	//----- nvinfo : EIATTR_FRAME_SIZE
	.align		4
.L_211:
        /*0450*/ 	.byte	0x04, 0x11
        /*0452*/ 	.short	(.L_213 - .L_212)
	.align		4
.L_212:
        /*0454*/ 	.word	index@(_ZN2at6native53_GLOBAL__N__3bfe7fd5_20_UpSampleNearest2d_cu_198c5ce242upsample_nearest2d_backward_nhwc_out_frameIddXadL_ZNS0_46nearest_neighbor_exact_bw_compute_source_indexEfiiEEEEvPKT_PS3_mmmmmffm)
        /*0458*/ 	.word	0x00000000


	//----- nvinfo : EIATTR_REGCOUNT
	.align		4
.L_213:
        /*045c*/ 	.byte	0x04, 0x2f
        /*045e*/ 	.short	(.L_215 - .L_214)
	.align		4
.L_214:
        /*0460*/ 	.word	index@(_ZN2at6native53_GLOBAL__N__3bfe7fd5_20_UpSampleNearest2d_cu_198c5ce242upsample_nearest2d_backward_nhwc_out_frameIffXadL_ZNS0_46nearest_neighbor_exact_bw_compute_source_indexEfiiEEEEvPKT_PS3_mmmmmffm)
        /*0464*/ 	.word	0x00000020


	//----- nvinfo : EIATTR_FRAME_SIZE
	.align		4
.L_215:
        /*0468*/ 	.byte	0x04, 0x11
        /*046a*/ 	.short	(.L_217 - .L_216)
	.align		4
.L_216:
        /*046c*/ 	.word	index@($__internal_18_$__cuda_sm20_div_u64)
        /*0470*/ 	.word	0x00000000


	//----- nvinfo : EIATTR_FRAME_SIZE
	.align		4
.L_217:
        /*0474*/ 	.byte	0x04, 0x11
        /*0476*/ 	.short	(.L_219 - .L_218)
	.align		4
.L_218:
        /*0478*/ 	.word	index@(_ZN2at6native53_GLOBAL__N__3bfe7fd5_20_UpSampleNearest2d_cu_198c5ce242upsample_nearest2d_backward_nhwc_out_frameIffXadL_ZNS0_46nearest_neighbor_exact_bw_compute_source_indexEfiiEEEEvPKT_PS3_mmmmmffm)
        /*047c*/ 	.word	0x00000000


	//----- nvinfo : EIATTR_REGCOUNT
	.align		4
.L_219:
        /*0480*/ 	.byte	0x04, 0x2f
        /*0482*/ 	.short	(.L_221 - .L_220)
	.align		4
.L_220:
        /*0484*/ 	.word	index@(_ZN2at6native53_GLOBAL__N__3bfe7fd5_20_UpSampleNearest2d_cu_198c5ce242upsample_nearest2d_backward_nhwc_out_frameIN3c104HalfEfXadL_ZNS0_46nearest_neighbor_exact_bw_compute_source_indexEfiiEEEEvPKT_PS5_mmmmmffm)
        /*0488*/ 	.word	0x00000020


	//----- nvinfo : EIATTR_FRAME_SIZE
	.align		4
.L_221:
        /*048c*/ 	.byte	0x04, 0x11
        /*048e*/ 	.short	(.L_223 - .L_222)
	.align		4
.L_222:
        /*0490*/ 	.word	index@($__internal_17_$__cuda_sm20_div_u64)
        /*0494*/ 	.word	0x00000000


	//----- nvinfo : EIATTR_FRAME_SIZE
	.align		4
.L_223:
        /*0498*/ 	.byte	0x04, 0x11
        /*049a*/ 	.short	(.L_225 - .L_224)
	.align		4
.L_224:
        /*049c*/ 	.word	index@(_ZN2at6native53_GLOBAL__N__3bfe7fd5_20_UpSampleNearest2d_cu_198c5ce242upsample_nearest2d_backward_nhwc_out_frameIN3c104HalfEfXadL_ZNS0_46nearest_neighbor_exact_bw_compute_source_indexEfiiEEEEvPKT_PS5_mmmmmffm)
        /*04a0*/ 	.word	0x00000000


	//----- nvinfo : EIATTR_REGCOUNT
	.align		4
.L_225:
        /*04a4*/ 	.byte	0x04, 0x2f
        /*04a6*/ 	.short	(.L_227 - .L_226)
	.align		4
.L_226:
        /*04a8*/ 	.word	index@(_ZN2at6native53_GLOBAL__N__3bfe7fd5_20_UpSampleNearest2d_cu_198c5ce242upsample_nearest2d_backward_nhwc_out_frameIN3c108BFloat16EfXadL_ZNS0_46nearest_neighbor_exact_bw_compute_source_indexEfiiEEEEvPKT_PS5_mmmmmffm)
        /*04ac*/ 	.word	0x00000020


	//----- nvinfo : EIATTR_FRAME_SIZE
	.align		4
.L_227:
        /*04b0*/ 	.byte	0x04, 0x11
        /*04b2*/ 	.short	(.L_229 - .L_228)
	.align		4
.L_228:
        /*04b4*/ 	.word	index@($__internal_16_$__cuda_sm20_div_u64)
        /*04b8*/ 	.word	0x00000000


	//----- nvinfo : EIATTR_FRAME_SIZE
	.align		4
.L_229:
        /*04bc*/ 	.byte	0x04, 0x11
        /*04be*/ 	.short	(.L_231 - .L_230)
	.align		4
.L_230:
        /*04c0*/ 	.word	index@(_ZN2at6native53_GLOBAL__N__3bfe7fd5_20_UpSampleNearest2d_cu_198c5ce242upsample_nearest2d_backward_nhwc_out_frameIN3c108BFloat16EfXadL_ZNS0_46nearest_neighbor_exact_bw_compute_source_indexEfiiEEEEvPKT_PS5_mmmmmffm)
        /*04c4*/ 	.word	0x00000000


	//----- nvinfo : EIATTR_REGCOUNT
	.align		4
.L_231:
        /*04c8*/ 	.byte	0x04, 0x2f
        /*04ca*/ 	.short	(.L_233 - .L_232)
	.align		4
.L_232:
        /*04cc*/ 	.word	index@(_ZN2at6native53_GLOBAL__N__3bfe7fd5_20_UpSampleNearest2d_cu_198c5ce242upsample_nearest2d_backward_nhwc_out_frameIhlXadL_ZNS0_46nearest_neighbor_exact_bw_compute_source_indexEfiiEEEEvPKT_PS3_mmmmmffm)
        /*04d0*/ 	.word	0x00000020


	//----- nvinfo : EIATTR_FRAME_SIZE
	.align		4
.L_233:
        /*04d4*/ 	.byte	0x04, 0x11
        /*04d6*/ 	.short	(.L_235 - .L_234)
	.align		4
.L_234:
        /*04d8*/ 	.word	index@($__internal_15_$__cuda_sm20_div_u64)
        /*04dc*/ 	.word	0x00000000


	//----- nvinfo : EIATTR_FRAME_SIZE
	.align		4
.L_235:
        /*04e0*/ 	.byte	0x04, 0x11
        /*04e2*/ 	.short	(.L_237 - .L_236)
	.align		4
.L_236:
        /*04e4*/ 	.word	index@(_ZN2at6native53_GLOBAL__N__3bfe7fd5_20_UpSampleNearest2d_cu_198c5ce242upsample_nearest2d_backward_nhwc_out_frameIhlXadL_ZNS0_46nearest_neighbor_exact_bw_compute_source_indexEfiiEEEEvPKT_PS3_mmmmmffm)
        /*04e8*/ 	.word	0x00000000


	//----- nvinfo : EIATTR_REGCOUNT
	.align		4
.L_237:
        /*04ec*/ 	.byte	0x04, 0x2f
        /*04ee*/ 	.short	(.L_239 - .L_238)
	.align		4
.L_238:
        /*04f0*/ 	.word	index@(_ZN2at6native53_GLOBAL__N__3bfe7fd5_20_UpSampleNearest2d_cu_198c5ce237upsample_nearest2d_backward_out_frameIddXadL_ZNS0_46nearest_neighbor_exact_bw_compute_source_indexEfiiEEEEvPKT_mmmmmmPS3_ff)
        /*04f4*/ 	.word	0x00000020


	//----- nvinfo : EIATTR_FRAME_SIZE
	.align		4
.L_239:
        /*04f8*/ 	.byte	0x04, 0x11
        /*04fa*/ 	.short	(.L_241 - .L_240)
	.align		4
.L_240:
        /*04fc*/ 	.word	index@($__internal_14_$__cuda_sm20_rem_u64)
        /*0500*/ 	.word	0x00000000


	//----- nvinfo : EIATTR_FRAME_SIZE
	.align		4
.L_241:
        /*0504*/ 	.byte	0x04, 0x11
        /*0506*/ 	.short	(.L_243 - .L_242)
	.align		4
.L_242:
        /*0508*/ 	.word	index@($__internal_13_$__cuda_sm20_div_u64)
        /*050c*/ 	.word	0x00000000


	//----- nvinfo : EIATTR_FRAME_SIZE
	.align		4
.L_243:
        /*0510*/ 	.byte	0x04, 0x11
        /*0512*/ 	.short	(.L_245 - .L_244)
	.align		4
.L_244:
        /*0514*/ 	.word	index@($__internal_12_$__cuda_sm20_div_s64)
        /*0518*/ 	.word	0x00000000


	//----- nvinfo : EIATTR_FRAME_SIZE
	.align		4
.L_245:
        /*051c*/ 	.byte	0x04, 0x11
        /*051e*/ 	.short	(.L_247 - .L_246)
	.align		4
.L_246:
        /*0520*/ 	.word	index@(_ZN2at6native53_GLOBAL__N__3bfe7fd5_20_UpSampleNearest2d_cu_198c5ce237upsample_nearest2d_backward_out_frameIddXadL_ZNS0_46nearest_neighbor_exact_bw_compute_source_indexEfiiEEEEvPKT_mmmmmmPS3_ff)
        /*0524*/ 	.word	0x00000000


	//----- nvinfo : EIATTR_REGCOUNT
	.align		4
.L_247:
        /*0528*/ 	.byte	0x04, 0x2f
        /*052a*/ 	.short	(.L_249 - .L_248)
	.align		4
.L_248:
        /*052c*/ 	.word	index@(_ZN2at6native53_GLOBAL__N__3bfe7fd5_20_UpSampleNearest2d_cu_198c5ce237upsample_nearest2d_backward_out_frameIffXadL_ZNS0_46nearest_neighbor_exact_bw_compute_source_indexEfiiEEEEvPKT_mmmmmmPS3_ff)
        /*0530*/ 	.word	0x00000020


	//----- nvinfo : EIATTR_FRAME_SIZE
	.align		4
.L_249:
        /*0534*/ 	.byte	0x04, 0x11
        /*0536*/ 	.short	(.L_251 - .L_250)
	.align		4
.L_250:
        /*0538*/ 	.word	index@($__internal_11_$__cuda_sm20_rem_u64)
        /*053c*/ 	.word	0x00000000


	//----- nvinfo : EIATTR_FRAME_SIZE
	.align		4
.L_251:
        /*0540*/ 	.byte	0x04, 0x11
        /*0542*/ 	.short	(.L_253 - .L_252)
	.align		4
.L_252:
        /*0544*/ 	.word	index@($__internal_10_$__cuda_sm20_div_u64)
        /*0548*/ 	.word	0x00000000


	//----- nvinfo : EIATTR_FRAME_SIZE
	.align		4
.L_253:
        /*054c*/ 	.byte	0x04, 0x11
        /*054e*/ 	.short	(.L_255 - .L_254)
	.align		4
.L_254:
        /*0550*/ 	.word	index@($__internal_9_$__cuda_sm20_div_s64)
        /*0554*/ 	.word	0x00000000


	//----- nvinfo : EIATTR_FRAME_SIZE
	.align		4
.L_255:
        /*0558*/ 	.byte	0x04, 0x11
        /*055a*/ 	.short	(.L_257 - .L_256)
	.align		4
.L_256:
        /*055c*/ 	.word	index@(_ZN2at6native53_GLOBAL__N__3bfe7fd5_20_UpSampleNearest2d_cu_198c5ce237upsample_nearest2d_backward_out_frameIffXadL_ZNS0_46nearest_neighbor_exact_bw_compute_source_indexEfiiEEEEvPKT_mmmmmmPS3_ff)
        /*0560*/ 	.word	0x00000000


	//----- nvinfo : EIATTR_REGCOUNT
	.align		4
.L_257:
        /*0564*/ 	.byte	0x04, 0x2f
        /*0566*/ 	.short	(.L_259 - .L_258)
	.align		4
.L_258:
        /*0568*/ 	.word	index@(_ZN2at6native53_GLOBAL__N__3bfe7fd5_20_UpSampleNearest2d_cu_198c5ce237upsample_nearest2d_backward_out_frameIN3c104HalfEfXadL_ZNS0_46nearest_neighbor_exact_bw_compute_source_indexEfiiEEEEvPKT_mmmmmmPS5_ff)
        /*056c*/ 	.word	0x00000020


	//----- nvinfo : EIATTR_FRAME_SIZE
	.align		4
.L_259:
        /*0570*/ 	.byte	0x04, 0x11
        /*0572*/ 	.short	(.L_261 - .L_260)
	.align		4
.L_260:
        /*0574*/ 	.word	index@($__internal_8_$__cuda_sm20_rem_u64)
        /*0578*/ 	.word	0x00000000


	//----- nvinfo : EIATTR_FRAME_SIZE
	.align		4
.L_261:
        /*057c*/ 	.byte	0x04, 0x11
        /*057e*/ 	.short	(.L_263 - .L_262)
	.align		4
.L_262:
        /*0580*/ 	.word	index@($__internal_7_$__cuda_sm20_div_u64)
        /*0584*/ 	.word	0x00000000


	//----- nvinfo : EIATTR_FRAME_SIZE
	.align		4
.L_263:
        /*0588*/ 	.byte	0x04, 0x11
        /*058a*/ 	.short	(.L_265 - .L_264)
	.align		4
.L_264:
        /*058c*/ 	.word	index@($__internal_6_$__cuda_sm20_div_s64)
        /*0590*/ 	.word	0x00000000


	//----- nvinfo : EIATTR_FRAME_SIZE
	.align		4
.L_265:
        /*0594*/ 	.byte	0x04, 0x11
        /*0596*/ 	.short	(.L_267 - .L_266)
	.align		4
.L_266:
        /*0598*/ 	.word	index@(_ZN2at6native53_GLOBAL__N__3bfe7fd5_20_UpSampleNearest2d_cu_198c5ce237upsample_nearest2d_backward_out_frameIN3c104HalfEfXadL_ZNS0_46nearest_neighbor_exact_bw_compute_source_indexEfiiEEEEvPKT_mmmmmmPS5_ff)
        /*059c*/ 	.word	0x00000000


	//----- nvinfo : EIATTR_REGCOUNT
	.align		4
.L_267:
        /*05a0*/ 	.byte	0x04, 0x2f
        /*05a2*/ 	.short	(.L_269 - .L_268)
	.align		4
.L_268:
        /*05a4*/ 	.word	index@(_ZN2at6native53_GLOBAL__N__3bfe7fd5_20_UpSampleNearest2d_cu_198c5ce237upsample_nearest2d_backward_out_frameIN3c108BFloat16EfXadL_ZNS0_46nearest_neighbor_exact_bw_compute_source_indexEfiiEEEEvPKT_mmmmmmPS5_ff)
        /*05a8*/ 	.word	0x00000020


	//----- nvinfo : EIATTR_FRAME_SIZE
	.align		4
.L_269:
        /*05ac*/ 	.byte	0x04, 0x11
        /*05ae*/ 	.short	(.L_271 - .L_270)
	.align		4
.L_270:
        /*05b0*/ 	.word	index@($__internal_5_$__cuda_sm20_rem_u64)
        /*05b4*/ 	.word	0x00000000


	//----- nvinfo : EIATTR_FRAME_SIZE
	.align		4
.L_271:
        /*05b8*/ 	.byte	0x04, 0x11
        /*05ba*/ 	.short	(.L_273 - .L_272)
	.align		4
.L_272:
        /*05bc*/ 	.word	index@($__internal_4_$__cuda_sm20_div_u64)
        /*05c0*/ 	.word	0x00000000


	//----- nvinfo : EIATTR_FRAME_SIZE
	.align		4
.L_273:
        /*05c4*/ 	.byte	0x04, 0x11
        /*05c6*/ 	.short	(.L_275 - .L_274)
	.align		4
.L_274:
        /*05c8*/ 	.word	index@($__internal_3_$__cuda_sm20_div_s64)
        /*05cc*/ 	.word	0x00000000


	//----- nvinfo : EIATTR_FRAME_SIZE
	.align		4
.L_275:
        /*05d0*/ 	.byte	0x04, 0x11
        /*05d2*/ 	.short	(.L_277 - .L_276)
	.align		4
.L_276:
        /*05d4*/ 	.word	index@(_ZN2at6native53_GLOBAL__N__3bfe7fd5_20_UpSampleNearest2d_cu_198c5ce237upsample_nearest2d_backward_out_frameIN3c108BFloat16EfXadL_ZNS0_46nearest_neighbor_exact_bw_compute_source_indexEfiiEEEEvPKT_mmmmmmPS5_ff)
        /*05d8*/ 	.word	0x00000000


	//----- nvinfo : EIATTR_REGCOUNT
	.align		4
.L_277:
        /*05dc*/ 	.byte	0x04, 0x2f
        /*05de*/ 	.short	(.L_279 - .L_278)
	.align		4
.L_278:
        /*05e0*/ 	.word	index@(_ZN2at6native53_GLOBAL__N__3bfe7fd5_20_UpSampleNearest2d_cu_198c5ce237upsample_nearest2d_backward_out_frameIhlXadL_ZNS0_46nearest_neighbor_exact_bw_compute_source_indexEfiiEEEEvPKT_mmmmmmPS3_ff)
        /*05e4*/ 	.word	0x00000020


	//----- nvinfo : EIATTR_FRAME_SIZE
	.align		4
.L_279:
        /*05e8*/ 	.byte	0x04, 0x11
        /*05ea*/ 	.short	(.L_281 - .L_280)
	.align		4
.L_280:
        /*05ec*/ 	.word	index@($__internal_2_$__cuda_sm20_rem_u64)
        /*05f0*/ 	.word	0x00000000


	//----- nvinfo : EIATTR_FRAME_SIZE
	.align		4
.L_281:
        /*05f4*/ 	.byte	0x04, 0x11
        /*05f6*/ 	.short	(.L_283 - .L_282)
	.align		4
.L_282:
        /*05f8*/ 	.word	index@($__internal_1_$__cuda_sm20_div_u64)
        /*05fc*/ 	.word	0x00000000


	//----- nvinfo : EIATTR_FRAME_SIZE
	.align		4
.L_283:
        /*0600*/ 	.byte	0x04, 0x11
        /*0602*/ 	.short	(.L_285 - .L_284)
	.align		4
.L_284:
        /*0604*/ 	.word	index@($__internal_0_$__cuda_sm20_div_s64)
        /*0608*/ 	.word	0x00000000


	//----- nvinfo : EIATTR_FRAME_SIZE
	.align		4
.L_285:
        /*060c*/ 	.byte	0x04, 0x11
        /*060e*/ 	.short	(.L_287 - .L_286)
	.align		4
.L_286:
        /*0610*/ 	.word	index@(_ZN2at6native53_GLOBAL__N__3bfe7fd5_20_UpSampleNearest2d_cu_198c5ce237upsample_nearest2d_backward_out_frameIhlXadL_ZNS0_46nearest_neighbor_exact_bw_compute_source_indexEfiiEEEEvPKT_mmmmmmPS3_ff)
        /*0614*/ 	.word	0x00000000


	//----- nvinfo : EIATTR_MIN_STACK_SIZE
	.align		4
.L_287:
        /*0618*/ 	.byte	0x04, 0x12
        /*061a*/ 	.short	(.L_289 - .L_288)
	.align		4
.L_288:
        /*061c*/ 	.word	index@(_ZN2at6native53_GLOBAL__N__3bfe7fd5_20_UpSampleNearest2d_cu_198c5ce237upsample_nearest2d_backward_out_frameIhlXadL_ZNS0_46nearest_neighbor_exact_bw_compute_source_indexEfiiEEEEvPKT_mmmmmmPS3_ff)
        /*0620*/ 	.word	0x00000000


	//----- nvinfo : EIATTR_MIN_STACK_SIZE
	.align		4
.L_289:
        /*0624*/ 	.byte	0x04, 0x12
        /*0626*/ 	.short	(.L_291 - .L_290)
	.align		4
.L_290:
        /*0628*/ 	.word	index@(_ZN2at6native53_GLOBAL__N__3bfe7fd5_20_UpSampleNearest2d_cu_198c5ce237upsample_nearest2d_backward_out_frameIN3c108BFloat16EfXadL_ZNS0_46nearest_neighbor_exact_bw_compute_source_indexEfiiEEEEvPKT_mmmmmmPS5_ff)
        /*062c*/ 	.word	0x00000000


	//----- nvinfo : EIATTR_MIN_STACK_SIZE
	.align		4
.L_291:
        /*0630*/ 	.byte	0x04, 0x12
        /*0632*/ 	.short	(.L_293 - .L_292)
	.align		4
.L_292:
        /*0634*/ 	.word	index@(_ZN2at6native53_GLOBAL__N__3bfe7fd5_20_UpSampleNearest2d_cu_198c5ce237upsample_nearest2d_backward_out_frameIN3c104HalfEfXadL_ZNS0_46nearest_neighbor_exact_bw_compute_source_indexEfiiEEEEvPKT_mmmmmmPS5_ff)
        /*0638*/ 	.word	0x00000000


	//----- nvinfo : EIATTR_MIN_STACK_SIZE
	.align		4
.L_293:
        /*063c*/ 	.byte	0x04, 0x12
        /*063e*/ 	.short	(.L_295 - .L_294)
	.align		4
.L_294:
        /*0640*/ 	.word	index@(_ZN2at6native53_GLOBAL__N__3bfe7fd5_20_UpSampleNearest2d_cu_198c5ce237upsample_nearest2d_backward_out_frameIffXadL_ZNS0_46nearest_neighbor_exact_bw_compute_source_indexEfiiEEEEvPKT_mmmmmmPS3_ff)
        /*0644*/ 	.word	0x00000000


	//----- nvinfo : EIATTR_MIN_STACK_SIZE
	.align		4
.L_295:
        /*0648*/ 	.byte	0x04, 0x12
        /*064a*/ 	.short	(.L_297 - .L_296)
	.align		4
.L_296:
        /*064c*/ 	.word	index@(_ZN2at6native53_GLOBAL__N__3bfe7fd5_20_UpSampleNearest2d_cu_198c5ce237upsample_nearest2d_backward_out_frameIddXadL_ZNS0_46nearest_neighbor_exact_bw_compute_source_indexEfiiEEEEvPKT_mmmmmmPS3_ff)
        /*0650*/ 	.word	0x00000000


	//----- nvinfo : EIATTR_MIN_STACK_SIZE
	.align		4
.L_297:
        /*0654*/ 	.byte	0x04, 0x12
        /*0656*/ 	.short	(.L_299 - .L_298)
	.align		4
.L_298:
        /*0658*/ 	.word	index@(_ZN2at6native53_GLOBAL__N__3bfe7fd5_20_UpSampleNearest2d_cu_198c5ce242upsample_nearest2d_backward_nhwc_out_frameIhlXadL_ZNS0_46nearest_neighbor_exact_bw_compute_source_indexEfiiEEEEvPKT_PS3_mmmmmffm)
        /*065c*/ 	.word	0x00000000


	//----- nvinfo : EIATTR_MIN_STACK_SIZE
	.align		4
.L_299:
        /*0660*/ 	.byte	0x04, 0x12
        /*0662*/ 	.short	(.L_301 - .L_300)
	.align		4
.L_300:
        /*0664*/ 	.word	index@(_ZN2at6native53_GLOBAL__N__3bfe7fd5_20_UpSampleNearest2d_cu_198c5ce242upsample_nearest2d_backward_nhwc_out_frameIN3c108BFloat16EfXadL_ZNS0_46nearest_neighbor_exact_bw_compute_source_indexEfiiEEEEvPKT_PS5_mmmmmffm)
        /*0668*/ 	.word	0x00000000


	//----- nvinfo : EIATTR_MIN_STACK_SIZE
	.align		4
.L_301:
        /*066c*/ 	.byte	0x04, 0x12
        /*066e*/ 	.short	(.L_303 - .L_302)
	.align		4
.L_302:
        /*0670*/ 	.word	index@(_ZN2at6native53_GLOBAL__N__3bfe7fd5_20_UpSampleNearest2d_cu_198c5ce242upsample_nearest2d_backward_nhwc_out_frameIN3c104HalfEfXadL_ZNS0_46nearest_neighbor_exact_bw_compute_source_indexEfiiEEEEvPKT_PS5_mmmmmffm)
        /*0674*/ 	.word	0x00000000


	//----- nvinfo : EIATTR_MIN_STACK_SIZE
	.align		4
.L_303:
        /*0678*/ 	.byte	0x04, 0x12
        /*067a*/ 	.short	(.L_305 - .L_304)
	.align		4
.L_304:
        /*067c*/ 	.word	index@(_ZN2at6native53_GLOBAL__N__3bfe7fd5_20_UpSampleNearest2d_cu_198c5ce242upsample_nearest2d_backward_nhwc_out_frameIffXadL_ZNS0_46nearest_neighbor_exact_bw_compute_source_indexEfiiEEEEvPKT_PS3_mmmmmffm)
        /*0680*/ 	.word	0x00000000


	//----- nvinfo : EIATTR_MIN_STACK_SIZE
	.align		4
.L_305:
        /*0684*/ 	.byte	0x04, 0x12
        /*0686*/ 	.short	(.L_307 - .L_306)
	.align		4
.L_306:
        /*0688*/ 	.word	index@(_ZN2at6native53_GLOBAL__N__3bfe7fd5_20_UpSampleNearest2d_cu_198c5ce242upsample_nearest2d_backward_nhwc_out_frameIddXadL_ZNS0_46nearest_neighbor_exact_bw_compute_source_indexEfiiEEEEvPKT_PS3_mmmmmffm)
        /*068c*/ 	.word	0x00000000


	//----- nvinfo : EIATTR_MIN_STACK_SIZE
	.align		4
.L_307:
        /*0690*/ 	.byte	0x04, 0x12
        /*0692*/ 	.short	(.L_309 - .L_308)
	.align		4
.L_308:
        /*0694*/ 	.word	index@(_ZN2at6native53_GLOBAL__N__3bfe7fd5_20_UpSampleNearest2d_cu_198c5ce237upsample_nearest2d_backward_out_frameIhlXadL_ZNS0_40nearest_neighbor_bw_compute_source_indexEfiiEEEEvPKT_mmmmmmPS3_ff)
        /*0698*/ 	.word	0x00000000


	//----- nvinfo : EIATTR_MIN_STACK_SIZE
	.align		4
.L_309:
        /*069c*/ 	.byte	0x04, 0x12
        /*069e*/ 	.short	(.L_311 - .L_310)
	.align		4
.L_310:
        /*06a0*/ 	.word	index@(_ZN2at6native53_GLOBAL__N__3bfe7fd5_20_UpSampleNearest2d_cu_198c5ce237upsample_nearest2d_backward_out_frameIN3c108BFloat16EfXadL_ZNS0_40nearest_neighbor_bw_compute_source_indexEfiiEEEEvPKT_mmmmmmPS5_ff)
        /*06a4*/ 	.word	0x00000000


	//----- nvinfo : EIATTR_MIN_STACK_SIZE
	.align		4
.L_311:
        /*06a8*/ 	.byte	0x04, 0x12
        /*06aa*/ 	.short	(.L_313 - .L_312)
	.align		4
.L_312:
        /*06ac*/ 	.word	index@(_ZN2at6native53_GLOBAL__N__3bfe7fd5_20_UpSampleNearest2d_cu_198c5ce237upsample_nearest2d_backward_out_frameIN3c104HalfEfXadL_ZNS0_40nearest_neighbor_bw_compute_source_indexEfiiEEEEvPKT_mmmmmmPS5_ff)
        /*06b0*/ 	.word	0x00000000


	//----- nvinfo : EIATTR_MIN_STACK_SIZE
	.align		4
.L_313:
        /*06b4*/ 	.byte	0x04, 0x12
        /*06b6*/ 	.short	(.L_315 - .L_314)
	.align		4
.L_314:
        /*06b8*/ 	.word	index@(_ZN2at6native53_GLOBAL__N__3bfe7fd5_20_UpSampleNearest2d_cu_198c5ce237upsample_nearest2d_backward_out_frameIffXadL_ZNS0_40nearest_neighbor_bw_compute_source_indexEfiiEEEEvPKT_mmmmmmPS3_ff)
        /*06bc*/ 	.word	0x00000000


	//----- nvinfo : EIATTR_MIN_STACK_SIZE
	.align		4
.L_315:
        /*06c0*/ 	.byte	0x04, 0x12
        /*06c2*/ 	.short	(.L_317 - .L_316)
	.align		4
.L_316:
        /*06c4*/ 	.word	index@(_ZN2at6native53_GLOBAL__N__3bfe7fd5_20_UpSampleNearest2d_cu_198c5ce237upsample_nearest2d_backward_out_frameIddXadL_ZNS0_40nearest_neighbor_bw_compute_source_indexEfiiEEEEvPKT_mmmmmmPS3_ff)
        /*06c8*/ 	.word	0x00000000


	//----- nvinfo : EIATTR_MIN_STACK_SIZE
	.align		4
.L_317:
        /*06cc*/ 	.byte	0x04, 0x12
        /*06ce*/ 	.short	(.L_319 - .L_318)
	.align		4
.L_318:
        /*06d0*/ 	.word	index@(_ZN2at6native53_GLOBAL__N__3bfe7fd5_20_UpSampleNearest2d_cu_198c5ce242upsample_nearest2d_backward_nhwc_out_frameIhlXadL_ZNS0_40nearest_neighbor_bw_compute_source_indexEfiiEEEEvPKT_PS3_mmmmmffm)
        /*06d4*/ 	.word	0x00000000


	//----- nvinfo : EIATTR_MIN_STACK_SIZE
	.align		4
.L_319:
        /*06d8*/ 	.byte	0x04, 0x12
        /*06da*/ 	.short	(.L_321 - .L_320)
	.align		4
.L_320:
        /*06dc*/ 	.word	index@(_ZN2at6native53_GLOBAL__N__3bfe7fd5_20_UpSampleNearest2d_cu_198c5ce242upsample_nearest2d_backward_nhwc_out_frameIN3c108BFloat16EfXadL_ZNS0_40nearest_neighbor_bw_compute_source_indexEfiiEEEEvPKT_PS5_mmmmmffm)
        /*06e0*/ 	.word	0x00000000


	//----- nvinfo : EIATTR_MIN_STACK_SIZE
	.align		4
.L_321:
        /*06e4*/ 	.byte	0x04, 0x12
        /*06e6*/ 	.short	(.L_323 - .L_322)
	.align		4
.L_322:
        /*06e8*/ 	.word	index@(_ZN2at6native53_GLOBAL__N__3bfe7fd5_20_UpSampleNearest2d_cu_198c5ce242upsample_nearest2d_backward_nhwc_out_frameIN3c104HalfEfXadL_ZNS0_40nearest_neighbor_bw_compute_source_indexEfiiEEEEvPKT_PS5_mmmmmffm)
        /*06ec*/ 	.word	0x00000000


	//----- nvinfo : EIATTR_MIN_STACK_SIZE
	.align		4
.L_323:
        /*06f0*/ 	.byte	0x04, 0x12
        /*06f2*/ 	.short	(.L_325 - .L_324)
	.align		4
.L_324:
        /*06f4*/ 	.word	index@(_ZN2at6native53_GLOBAL__N__3bfe7fd5_20_UpSampleNearest2d_cu_198c5ce242upsample_nearest2d_backward_nhwc_out_frameIffXadL_ZNS0_40nearest_neighbor_bw_compute_source_indexEfiiEEEEvPKT_PS3_mmmmmffm)
        /*06f8*/ 	.word	0x00000000


	//----- nvinfo : EIATTR_MIN_STACK_SIZE
	.align		4
.L_325:
        /*06fc*/ 	.byte	0x04, 0x12
        /*06fe*/ 	.short	(.L_327 - .L_326)
	.align		4
.L_326:
        /*0700*/ 	.word	index@(_ZN2at6native53_GLOBAL__N__3bfe7fd5_20_UpSampleNearest2d_cu_198c5ce242upsample_nearest2d_backward_nhwc_out_frameIddXadL_ZNS0_40nearest_neighbor_bw_compute_source_indexEfiiEEEEvPKT_PS3_mmmmmffm)
        /*0704*/ 	.word	0x00000000


	//----- nvinfo : EIATTR_MIN_STACK_SIZE
	.align		4
.L_327:
        /*0708*/ 	.byte	0x04, 0x12
        /*070a*/ 	.short	(.L_329 - .L_328)
	.align		4
.L_328:
        /*070c*/ 	.word	index@(_ZN2at6native53_GLOBAL__N__3bfe7fd5_20_UpSampleNearest2d_cu_198c5ce228upsample_nearest2d_out_frameIhXadL_ZNS0_43nearest_neighbor_exact_compute_source_indexEfiiEEEEvPKT_PS3_mmmmmff)
        /*0710*/ 	.word	0x00000000


	//----- nvinfo : EIATTR_MIN_STACK_SIZE
	.align		4
.L_329:
        /*0714*/ 	.byte	0x04, 0x12
        /*0716*/ 	.short	(.L_331 - .L_330)
	.align		4
.L_330:
        /*0718*/ 	.word	index@(_ZN2at6native53_GLOBAL__N__3bfe7fd5_20_UpSampleNearest2d_cu_198c5ce228upsample_nearest2d_out_frameIN3c108BFloat16EXadL_ZNS0_43nearest_neighbor_exact_compute_source_indexEfiiEEEEvPKT_PS5_mmmmmff)
        /*071c*/ 	.word	0x00000000


	//----- nvinfo : EIATTR_MIN_STACK_SIZE
	.align		4
.L_331:
        /*0720*/ 	.byte	0x04, 0x12
        /*0722*/ 	.short	(.L_333 - .L_332)
	.align		4
.L_332:
        /*0724*/ 	.word	index@(_ZN2at6native53_GLOBAL__N__3bfe7fd5_20_UpSampleNearest2d_cu_198c5ce228upsample_nearest2d_out_frameIN3c104HalfEXadL_ZNS0_43nearest_neighbor_exact_compute_source_indexEfiiEEEEvPKT_PS5_mmmmmff)
        /*0728*/ 	.word	0x00000000


	//----- nvinfo : EIATTR_MIN_STACK_SIZE
	.align		4
.L_333:
        /*072c*/ 	.byte	0x04, 0x12
        /*072e*/ 	.short	(.L_335 - .L_334)
	.align		4
.L_334:
        /*0730*/ 	.word	index@(_ZN2at6native53_GLOBAL__N__3bfe7fd5_20_UpSampleNearest2d_cu_198c5ce228upsample_nearest2d_out_frameIfXadL_ZNS0_43nearest_neighbor_exact_compute_source_indexEfiiEEEEvPKT_PS3_mmmmmff)
        /*0734*/ 	.word	0x00000000


	//----- nvinfo : EIATTR_MIN_STACK_SIZE
	.align		4
.L_335:
        /*0738*/ 	.byte	0x04, 0x12
        /*073a*/ 	.short	(.L_337 - .L_336)
	.align		4
.L_336:
        /*073c*/ 	.word	index@(_ZN2at6native53_GLOBAL__N__3bfe7fd5_20_UpSampleNearest2d_cu_198c5ce228upsample_nearest2d_out_frameIdXadL_ZNS0_43nearest_neighbor_exact_compute_source_indexEfiiEEEEvPKT_PS3_mmmmmff)
        /*0740*/ 	.word	0x00000000


	//----- nvinfo : EIATTR_MIN_STACK_SIZE
	.align		4
.L_337:
        /*0744*/ 	.byte	0x04, 0x12
        /*0746*/ 	.short	(.L_339 - .L_338)
	.align		4
.L_338:
        /*0748*/ 	.word	index@(_ZN2at6native53_GLOBAL__N__3bfe7fd5_20_UpSampleNearest2d_cu_198c5ce233upsample_nearest2d_nhwc_out_frameIhXadL_ZNS0_43nearest_neighbor_exact_compute_source_indexEfiiEEEEvPKT_PS3_mmmmmffm)
        /*074c*/ 	.word	0x00000000


	//----- nvinfo : EIATTR_MIN_STACK_SIZE
	.align		4
.L_339:
        /*0750*/ 	.byte	0x04, 0x12
        /*0752*/ 	.short	(.L_341 - .L_340)
	.align		4
.L_340:
        /*0754*/ 	.word	index@(_ZN2at6native53_GLOBAL__N__3bfe7fd5_20_UpSampleNearest2d_cu_198c5ce233upsample_nearest2d_nhwc_out_frameIN3c108BFloat16EXadL_ZNS0_43nearest_neighbor_exact_compute_source_indexEfiiEEEEvPKT_PS5_mmmmmffm)
        /*0758*/ 	.word	0x00000000


	//----- nvinfo : EIATTR_MIN_STACK_SIZE
	.align		4
.L_341:
        /*075c*/ 	.byte	0x04, 0x12
        /*075e*/ 	.short	(.L_343 - .L_342)
	.align		4
.L_342:
        /*0760*/ 	.word	index@(_ZN2at6native53_GLOBAL__N__3bfe7fd5_20_UpSampleNearest2d_cu_198c5ce233upsample_nearest2d_nhwc_out_frameIN3c104HalfEXadL_ZNS0_43nearest_neighbor_exact_compute_source_indexEfiiEEEEvPKT_PS5_mmmmmffm)
        /*0764*/ 	.word	0x00000000


	//----- nvinfo : EIATTR_MIN_STACK_SIZE
	.align		4
.L_343:
        /*0768*/ 	.byte	0x04, 0x12
        /*076a*/ 	.short	(.L_345 - .L_344)
	.align		4
.L_344:
        /*076c*/ 	.word	index@(_ZN2at6native53_GLOBAL__N__3bfe7fd5_20_UpSampleNearest2d_cu_198c5ce233upsample_nearest2d_nhwc_out_frameIfXadL_ZNS0_43nearest_neighbor_exact_compute_source_indexEfiiEEEEvPKT_PS3_mmmmmffm)
        /*0770*/ 	.word	0x00000000


	//----- nvinfo : EIATTR_MIN_STACK_SIZE
	.align		4
.L_345:
        /*0774*/ 	.byte	0x04, 0x12
        /*0776*/ 	.short	(.L_347 - .L_346)
	.align		4
.L_346:
        /*0778*/ 	.word	index@(_ZN2at6native53_GLOBAL__N__3bfe7fd5_20_UpSampleNearest2d_cu_198c5ce233upsample_nearest2d_nhwc_out_frameIdXadL_ZNS0_43nearest_neighbor_exact_compute_source_indexEfiiEEEEvPKT_PS3_mmmmmffm)
        /*077c*/ 	.word	0x00000000


	//----- nvinfo : EIATTR_MIN_STACK_SIZE
	.align		4
.L_347:
        /*0780*/ 	.byte	0x04, 0x12
        /*0782*/ 	.short	(.L_349 - .L_348)
	.align		4
.L_348:
        /*0784*/ 	.word	index@(_ZN2at6native53_GLOBAL__N__3bfe7fd5_20_UpSampleNearest2d_cu_198c5ce228upsample_nearest2d_out_frameIhXadL_ZNS0_37nearest_neighbor_compute_source_indexEfiiEEEEvPKT_PS3_mmmmmff)
        /*0788*/ 	.word	0x00000000


	//----- nvinfo : EIATTR_MIN_STACK_SIZE
	.align		4
.L_349:
        /*078c*/ 	.byte	0x04, 0x12
        /*078e*/ 	.short	(.L_351 - .L_350)
	.align		4
.L_350:
        /*0790*/ 	.word	index@(_ZN2at6native53_GLOBAL__N__3bfe7fd5_20_UpSampleNearest2d_cu_198c5ce228upsample_nearest2d_out_frameIN3c108BFloat16EXadL_ZNS0_37nearest_neighbor_compute_source_indexEfiiEEEEvPKT_PS5_mmmmmff)
        /*0794*/ 	.word	0x00000000


	//----- nvinfo : EIATTR_MIN_STACK_SIZE
	.align		4
.L_351:
        /*0798*/ 	.byte	0x04, 0x12
        /*079a*/ 	.short	(.L_353 - .L_352)
	.align		4
.L_352:
        /*079c*/ 	.word	index@(_ZN2at6native53_GLOBAL__N__3bfe7fd5_20_UpSampleNearest2d_cu_198c5ce228upsample_nearest2d_out_frameIN3c104HalfEXadL_ZNS0_37nearest_neighbor_compute_source_indexEfiiEEEEvPKT_PS5_mmmmmff)
        /*07a0*/ 	.word	0x00000000


	//----- nvinfo : EIATTR_MIN_STACK_SIZE
	.align		4
.L_353:
        /*07a4*/ 	.byte	0x04, 0x12
        /*07a6*/ 	.short	(.L_355 - .L_354)
	.align		4
.L_354:
        /*07a8*/ 	.word	index@(_ZN2at6native53_GLOBAL__N__3bfe7fd5_20_UpSampleNearest2d_cu_198c5ce228upsample_nearest2d_out_frameIfXadL_ZNS0_37nearest_neighbor_compute_source_indexEfiiEEEEvPKT_PS3_mmmmmff)
        /*07ac*/ 	.word	0x00000000


	//----- nvinfo : EIATTR_MIN_STACK_SIZE
	.align		4
.L_355:
        /*07b0*/ 	.byte	0x04, 0x12
        /*07b2*/ 	.short	(.L_357 - .L_356)
	.align		4
.L_356:
        /*07b4*/ 	.word	index@(_ZN2at6native53_GLOBAL__N__3bfe7fd5_20_UpSampleNearest2d_cu_198c5ce228upsample_nearest2d_out_frameIdXadL_ZNS0_37nearest_neighbor_compute_source_indexEfiiEEEEvPKT_PS3_mmmmmff)
        /*07b8*/ 	.word	0x00000000


	//----- nvinfo : EIATTR_MIN_STACK_SIZE
	.align		4
.L_357:
        /*07bc*/ 	.byte	0x04, 0x12
        /*07be*/ 	.short	(.L_359 - .L_358)
	.align		4
.L_358:
        /*07c0*/ 	.word	index@(_ZN2at6native53_GLOBAL__N__3bfe7fd5_20_UpSampleNearest2d_cu_198c5ce233upsample_nearest2d_nhwc_out_frameIhXadL_ZNS0_37nearest_neighbor_compute_source_indexEfiiEEEEvPKT_PS3_mmmmmffm)
        /*07c4*/ 	.word	0x00000000


	//----- nvinfo : EIATTR_MIN_STACK_SIZE
	.align		4
.L_359:
        /*07c8*/ 	.byte	0x04, 0x12
        /*07ca*/ 	.short	(.L_361 - .L_360)
	.align		4
.L_360:
        /*07cc*/ 	.word	index@(_ZN2at6native53_GLOBAL__N__3bfe7fd5_20_UpSampleNearest2d_cu_198c5ce233upsample_nearest2d_nhwc_out_frameIN3c108BFloat16EXadL_ZNS0_37nearest_neighbor_compute_source_indexEfiiEEEEvPKT_PS5_mmmmmffm)
        /*07d0*/ 	.word	0x00000000


	//----- nvinfo : EIATTR_MIN_STACK_SIZE
	.align		4
.L_361:
        /*07d4*/ 	.byte	0x04, 0x12
        /*07d6*/ 	.short	(.L_363 - .L_362)
	.align		4
.L_362:
        /*07d8*/ 	.word	index@(_ZN2at6native53_GLOBAL__N__3bfe7fd5_20_UpSampleNearest2d_cu_198c5ce233upsample_nearest2d_nhwc_out_frameIN3c104HalfEXadL_ZNS0_37nearest_neighbor_compute_source_indexEfiiEEEEvPKT_PS5_mmmmmffm)
        /*07dc*/ 	.word	0x00000000


	//----- nvinfo : EIATTR_MIN_STACK_SIZE
	.align		4
.L_363:
        /*07e0*/ 	.byte	0x04, 0x12
        /*07e2*/ 	.short	(.L_365 - .L_364)
	.align		4
.L_364:
        /*07e4*/ 	.word	index@(_ZN2at6native53_GLOBAL__N__3bfe7fd5_20_UpSampleNearest2d_cu_198c5ce233upsample_nearest2d_nhwc_out_frameIfXadL_ZNS0_37nearest_neighbor_compute_source_indexEfiiEEEEvPKT_PS3_mmmmmffm)
        /*07e8*/ 	.word	0x00000000


	//----- nvinfo : EIATTR_MIN_STACK_SIZE
	.align		4
.L_365:
        /*07ec*/ 	.byte	0x04, 0x12
        /*07ee*/ 	.short	(.L_367 - .L_366)
	.align		4
.L_366:
        /*07f0*/ 	.word	index@(_ZN2at6native53_GLOBAL__N__3bfe7fd5_20_UpSampleNearest2d_cu_198c5ce233upsample_nearest2d_nhwc_out_frameIdXadL_ZNS0_37nearest_neighbor_compute_source_indexEfiiEEEEvPKT_PS3_mmmmmffm)
        /*07f4*/ 	.word	0x00000000
.L_367:


//--------------------- .nv.compat                --------------------------
	.section	.nv.compat,"",@"SHT_CUDA_COMPAT_INFO"
	.align	4
        /*0000*/ 	.byte	0x02, 0x09, 0x00, 0x00, 0x02, 0x02, 0x01, 0x00, 0x02, 0x05, 0x05, 0x00, 0x03, 0x07, 0x01, 0x01
        /*0010*/ 	.byte	0x02, 0x03, 0x00, 0x00, 0x02, 0x06, 0x01, 0x00, 0x04, 0x0b, 0x08, 0x00, 0x00, 0x00, 0x00, 0x00
        /*0020*/ 	.byte	0x00, 0x00, 0x00, 0x00


//--------------------- .nv.info._ZN2at6native53_GLOBAL__N__3bfe7fd5_20_UpSampleNearest2d_cu_198c5ce237upsample_nearest2d_backward_out_frameIhlXadL_ZNS0_46nearest_neighbor_exact_bw_compute_source_indexEfiiEEEEvPKT_mmmmmmPS3_ff --------------------------
	.section	.nv.info._ZN2at6native53_GLOBAL__N__3bfe7fd5_20_UpSampleNearest2d_cu_198c5ce237upsample_nearest2d_backward_out_frameIhlXadL_ZNS0_46nearest_neighbor_exact_bw_compute_source_indexEfiiEEEEvPKT_mmmmmmPS3_ff,"",@"SHT_CUDA_INFO"
	.sectionflags	@""
	.align	4


	//----- nvinfo : EIATTR_CUDA_API_VERSION
	.align		4
        /*0000*/ 	.byte	0x04, 0x37
        /*0002*/ 	.short	(.L_369 - .L_368)
.L_368:
        /*0004*/ 	.word	0x00000082


	//----- nvinfo : EIATTR_KPARAM_INFO
	.align		4
.L_369:
        /*0008*/ 	.byte	0x04, 0x17
        /*000a*/ 	.short	(.L_371 - .L_370)
.L_370:
        /*000c*/ 	.word	0x00000000
        /*0010*/ 	.short	0x0009
        /*0012*/ 	.short	0x0044
        /*0014*/ 	.byte	0x00, 0xf0, 0x11, 0x00


	//----- nvinfo : EIATTR_KPARAM_INFO
	.align		4
.L_371:
        /*0018*/ 	.byte	0x04, 0x17
        /*001a*/ 	.short	(.L_373 - .L_372)
.L_372:
        /*001c*/ 	.word	0x00000000
        /*0020*/ 	.short	0x0008
        /*0022*/ 	.short	0x0040
        /*0024*/ 	.byte	0x00, 0xf0, 0x11, 0x00


	//----- nvinfo : EIATTR_KPARAM_INFO
	.align		4
.L_373:
        /*0028*/ 	.byte	0x04, 0x17
        /*002a*/ 	.short	(.L_375 - .L_374)
.L_374:
        /*002c*/ 	.word	0x00000000
        /*0030*/ 	.short	0x0007
        /*0032*/ 	.short	0x0038
        /*0034*/ 	.byte	0x00, 0xf0, 0x21, 0x00


	//----- nvinfo : EIATTR_KPARAM_INFO
	.align		4
.L_375:
        /*0038*/ 	.byte	0x04, 0x17
        /*003a*/ 	.short	(.L_377 - .L_376)
.L_376:
        /*003c*/ 	.word	0x00000000
        /*0040*/ 	.short	0x0006
        /*0042*/ 	.short	0x0030
        /*0044*/ 	.byte	0x00, 0xf0, 0x21, 0x00


	//----- nvinfo : EIATTR_KPARAM_INFO
	.align		4
.L_377:
        /*0048*/ 	.byte	0x04, 0x17
        /*004a*/ 	.short	(.L_379 - .L_378)
.L_378:
        /*004c*/ 	.word	0x00000000
        /*0050*/ 	.short	0x0005
        /*0052*/ 	.short	0x0028
        /*0054*/ 	.byte	0x00, 0xf0, 0x21, 0x00


	//----- nvinfo : EIATTR_KPARAM_INFO
	.align		4
.L_379:
        /*0058*/ 	.byte	0x04, 0x17
        /*005a*/ 	.short	(.L_381 - .L_380)
.L_380:
        /*005c*/ 	.word	0x00000000
        /*0060*/ 	.short	0x0004
        /*0062*/ 	.short	0x0020
        /*0064*/ 	.byte	0x00, 0xf0, 0x21, 0x00


	//----- nvinfo : EIATTR_KPARAM_INFO
	.align		4
.L_381:
        /*0068*/ 	.byte	0x04, 0x17
        /*006a*/ 	.short	(.L_383 - .L_382)
.L_382:
        /*006c*/ 	.word	0x00000000
        /*0070*/ 	.short	0x0003
        /*0072*/ 	.short	0x0018
        /*0074*/ 	.byte	0x00, 0xf0, 0x21, 0x00


	//----- nvinfo : EIATTR_KPARAM_INFO
	.align		4
.L_383:
        /*0078*/ 	.byte	0x04, 0x17
        /*007a*/ 	.short	(.L_385 - .L_384)
.L_384:
        /*007c*/ 	.word	0x00000000
        /*0080*/ 	.short	0x0002
        /*0082*/ 	.short	0x0010
        /*0084*/ 	.byte	0x00, 0xf0, 0x21, 0x00


	//----- nvinfo : EIATTR_KPARAM_INFO
	.align		4
.L_385:
        /*0088*/ 	.byte	0x04, 0x17
        /*008a*/ 	.short	(.L_387 - .L_386)
.L_386:
        /*008c*/ 	.word	0x00000000
        /*0090*/ 	.short	0x0001
        /*0092*/ 	.short	0x0008
        /*0094*/ 	.byte	0x00, 0xf0, 0x21, 0x00


	//----- nvinfo : EIATTR_KPARAM_INFO
	.align		4
.L_387:
        /*0098*/ 	.byte	0x04, 0x17
        /*009a*/ 	.short	(.L_389 - .L_388)
.L_388:
        /*009c*/ 	.word	0x00000000
        /*00a0*/ 	.short	0x0000
        /*00a2*/ 	.short	0x0000
        /*00a4*/ 	.byte	0x00, 0xf0, 0x21, 0x00


	//----- nvinfo : EIATTR_SPARSE_MMA_MASK
	.align		4
.L_389:
        /*00a8*/ 	.byte	0x03, 0x50
        /*00aa*/ 	.short	0x0000


	//----- nvinfo : EIATTR_MAXREG_COUNT
	.align		4
        /*00ac*/ 	.byte	0x03, 0x1b
        /*00ae*/ 	.short	0x0040


	//----- nvinfo : EIATTR_MERCURY_ISA_VERSION
	.align		4
        /*00b0*/ 	.byte	0x03, 0x5f
        /*00b2*/ 	.short	0x0101


	//----- nvinfo : EIATTR_EXIT_INSTR_OFFSETS
	.align		4
        /*00b4*/ 	.byte	0x04, 0x1c
        /*00b6*/ 	.short	(.L_391 - .L_390)


	//   ....[0]....
.L_390:
        /*00b8*/ 	.word	0x00000130


	//   ....[1]....
        /*00bc*/ 	.word	0x00000ae0


	//   ....[2]....
        /*00c0*/ 	.word	0x00001790


	//----- nvinfo : EIATTR_MAX_THREADS
	.align		4
.L_391:
        /*00c4*/ 	.byte	0x04, 0x05
        /*00c6*/ 	.short	(.L_393 - .L_392)
.L_392:
        /*00c8*/ 	.word	0x00000400
        /*00cc*/ 	.word	0x00000001
        /*00d0*/ 	.word	0x00000001


	//----- nvinfo : EIATTR_CRS_STACK_SIZE
	.align		4
.L_393:
        /*00d4*/ 	.byte	0x04, 0x1e
        /*00d6*/ 	.short	(.L_395 - .L_394)
.L_394:
        /*00d8*/ 	.word	0x00000000


	//----- nvinfo : EIATTR_CBANK_PARAM_SIZE
	.align		4
.L_395:
        /*00dc*/ 	.byte	0x03, 0x19
        /*00de*/ 	.short	0x0048


	//----- nvinfo : EIATTR_PARAM_CBANK
	.align		4
        /*00e0*/ 	.byte	0x04, 0x0a
        /*00e2*/ 	.short	(.L_397 - .L_396)
	.align		4
.L_396:
        /*00e4*/ 	.word	index@(.nv.constant0._ZN2at6native53_GLOBAL__N__3bfe7fd5_20_UpSampleNearest2d_cu_198c5ce237upsample_nearest2d_backward_out_frameIhlXadL_ZNS0_46nearest_neighbor_exact_bw_compute_source_indexEfiiEEEEvPKT_mmmmmmPS3_ff)
        /*00e8*/ 	.short	0x0210
        /*00ea*/ 	.short	0x0048


	//----- nvinfo : EIATTR_SW_WAR
	.align		4
.L_397:
        /*00ec*/ 	.byte	0x04, 0x36
        /*00ee*/ 	.short	(.L_399 - .L_398)
.L_398:
        /*00f0*/ 	.word	0x00000008
.L_399:


//--------------------- .nv.info._ZN2at6native53_GLOBAL__N__3bfe7fd5_20_UpSampleNearest2d_cu_198c5ce237upsample_nearest2d_backward_out_frameIN3c108BFloat16EfXadL_ZNS0_46nearest_neighbor_exact_bw_compute_source_indexEfiiEEEEvPKT_mmmmmmPS5_ff --------------------------
	.section	.nv.info._ZN2at6native53_GLOBAL__N__3bfe7fd5_20_UpSampleNearest2d_cu_198c5ce237upsample_nearest2d_backward_out_frameIN3c108BFloat16EfXadL_ZNS0_46nearest_neighbor_exact_bw_compute_source_indexEfiiEEEEvPKT_mmmmmmPS5_ff,"",@"SHT_CUDA_INFO"
	.sectionflags	@""
	.align	4


	//----- nvinfo : EIATTR_CUDA_API_VERSION
	.align		4
        /*0000*/ 	.byte	0x04, 0x37
        /*0002*/ 	.short	(.L_401 - .L_400)
.L_400:
        /*0004*/ 	.word	0x00000082


	//----- nvinfo : EIATTR_KPARAM_INFO
	.align		4
.L_401:
        /*0008*/ 	.byte	0x04, 0x17
        /*000a*/ 	.short	(.L_403 - .L_402)
.L_402:
        /*000c*/ 	.word	0x00000000
        /*0010*/ 	.short	0x0009
        /*0012*/ 	.short	0x0044
        /*0014*/ 	.byte	0x00, 0xf0, 0x11, 0x00


	//----- nvinfo : EIATTR_KPARAM_INFO
	.align		4
.L_403:
        /*0018*/ 	.byte	0x04, 0x17
        /*001a*/ 	.short	(.L_405 - .L_404)
.L_404:
        /*001c*/ 	.word	0x00000000
        /*0020*/ 	.short	0x0008
        /*0022*/ 	.short	0x0040
        /*0024*/ 	.byte	0x00, 0xf0, 0x11, 0x00


	//----- nvinfo : EIATTR_KPARAM_INFO
	.align		4
.L_405:
        /*0028*/ 	.byte	0x04, 0x17
        /*002a*/ 	.short	(.L_407 - .L_406)
.L_406:
        /*002c*/ 	.word	0x00000000
        /*0030*/ 	.short	0x0007
        /*0032*/ 	.short	0x0038
        /*0034*/ 	.byte	0x00, 0xf0, 0x21, 0x00


	//----- nvinfo : EIATTR_KPARAM_INFO
	.align		4
.L_407:
        /*0038*/ 	.byte	0x04, 0x17
        /*003a*/ 	.short	(.L_409 - .L_408)
.L_408:
        /*003c*/ 	.word	0x00000000
        /*0040*/ 	.short	0x0006
        /*0042*/ 	.short	0x0030
        /*0044*/ 	.byte	0x00, 0xf0, 0x21, 0x00


	//----- nvinfo : EIATTR_KPARAM_INFO
	.align		4
.L_409:
        /*0048*/ 	.byte	0x04, 0x17
        /*004a*/ 	.short	(.L_411 - .L_410)
.L_410:
        /*004c*/ 	.word	0x00000000
        /*0050*/ 	.short	0x0005
        /*0052*/ 	.short	0x0028
        /*0054*/ 	.byte	0x00, 0xf0, 0x21, 0x00


	//----- nvinfo : EIATTR_KPARAM_INFO
	.align		4
.L_411:
        /*0058*/ 	.byte	0x04, 0x17
        /*005a*/ 	.short	(.L_413 - .L_412)
.L_412:
        /*005c*/ 	.word	0x00000000
        /*0060*/ 	.short	0x0004
        /*0062*/ 	.short	0x0020
        /*0064*/ 	.byte	0x00, 0xf0, 0x21, 0x00


	//----- nvinfo : EIATTR_KPARAM_INFO
	.align		4
.L_413:
        /*0068*/ 	.byte	0x04, 0x17
        /*006a*/ 	.short	(.L_415 - .L_414)
.L_414:
        /*006c*/ 	.word	0x00000000
        /*0070*/ 	.short	0x0003
        /*0072*/ 	.short	0x0018
        /*0074*/ 	.byte	0x00, 0xf0, 0x21, 0x00


	//----- nvinfo : EIATTR_KPARAM_INFO
	.align		4
.L_415:
        /*0078*/ 	.byte	0x04, 0x17
        /*007a*/ 	.short	(.L_417 - .L_416)
.L_416:
        /*007c*/ 	.word	0x00000000
        /*0080*/ 	.short	0x0002
        /*0082*/ 	.short	0x0010
        /*0084*/ 	.byte	0x00, 0xf0, 0x21, 0x00


	//----- nvinfo : EIATTR_KPARAM_INFO
	.align		4
.L_417:
        /*0088*/ 	.byte	0x04, 0x17
        /*008a*/ 	.short	(.L_419 - .L_418)
.L_418:
        /*008c*/ 	.word	0x00000000
        /*0090*/ 	.short	0x0001
        /*0092*/ 	.short	0x0008
        /*0094*/ 	.byte	0x00, 0xf0, 0x21, 0x00


	//----- nvinfo : EIATTR_KPARAM_INFO
	.align		4
.L_419:
        /*0098*/ 	.byte	0x04, 0x17
        /*009a*/ 	.short	(.L_421 - .L_420)
.L_420:
        /*009c*/ 	.word	0x00000000
        /*00a0*/ 	.short	0x0000
        /*00a2*/ 	.short	0x0000
        /*00a4*/ 	.byte	0x00, 0xf0, 0x21, 0x00


	//----- nvinfo : EIATTR_SPARSE_MMA_MASK
	.align		4
.L_421:
        /*00a8*/ 	.byte	0x03, 0x50
        /*00aa*/ 	.short	0x0000


	//----- nvinfo : EIATTR_MAXREG_COUNT
	.align		4
        /*00ac*/ 	.byte	0x03, 0x1b
        /*00ae*/ 	.short	0x0040


	//----- nvinfo : EIATTR_MERCURY_ISA_VERSION
	.align		4
        /*00b0*/ 	.byte	0x03, 0x5f
        /*00b2*/ 	.short	0x0101


	//----- nvinfo : EIATTR_EXIT_INSTR_OFFSETS
	.align		4
        /*00b4*/ 	.byte	0x04, 0x1c
        /*00b6*/ 	.short	(.L_423 - .L_422)


	//   ....[0]....
.L_422:
        /*00b8*/ 	.word	0x00000130


	//   ....[1]....
        /*00bc*/ 	.word	0x00000ae0


	//   ....[2]....
        /*00c0*/ 	.word	0x00001ae0


	//----- nvinfo : EIATTR_MAX_THREADS
	.align		4
.L_423:
        /*00c4*/ 	.byte	0x04, 0x05
        /*00c6*/ 	.short	(.L_425 - .L_424)
.L_424:
        /*00c8*/ 	.word	0x00000400
        /*00cc*/ 	.word	0x00000001
        /*00d0*/ 	.word	0x00000001


	//----- nvinfo : EIATTR_CRS_STACK_SIZE
	.align		4
.L_425:
        /*00d4*/ 	.byte	0x04, 0x1e
        /*00d6*/ 	.short	(.L_427 - .L_426)
.L_426:
        /*00d8*/ 	.word	0x00000000


	//----- nvinfo : EIATTR_CBANK_PARAM_SIZE
	.align		4
.L_427:
        /*00dc*/ 	.byte	0x03, 0x19
        /*00de*/ 	.short	0x0048


	//----- nvinfo : EIATTR_PARAM_CBANK
	.align		4
        /*00e0*/ 	.byte	0x04, 0x0a
        /*00e2*/ 	.short	(.L_429 - .L_428)
	.align		4
.L_428:
        /*00e4*/ 	.word	index@(.nv.constant0._ZN2at6native53_GLOBAL__N__3bfe7fd5_20_UpSampleNearest2d_cu_198c5ce237upsample_nearest2d_backward_out_frameIN3c108BFloat16EfXadL_ZNS0_46nearest_neighbor_exact_bw_compute_source_indexEfiiEEEEvPKT_mmmmmmPS5_ff)
        /*00e8*/ 	.short	0x0210
        /*00ea*/ 	.short	0x0048


	//----- nvinfo : EIATTR_SW_WAR
	.align		4
.L_429:
        /*00ec*/ 	.byte	0x04, 0x36
        /*00ee*/ 	.short	(.L_431 - .L_430)
.L_430:
        /*00f0*/ 	.word	0x00000008
.L_431:


//--------------------- .nv.info._ZN2at6native53_GLOBAL__N__3bfe7fd5_20_UpSampleNearest2d_cu_198c5ce237upsample_nearest2d_backward_out_frameIN3c104HalfEfXadL_ZNS0_46nearest_neighbor_exact_bw_compute_source_indexEfiiEEEEvPKT_mmmmmmPS5_ff --------------------------
	.section	.nv.info._ZN2at6native53_GLOBAL__N__3bfe7fd5_20_UpSampleNearest2d_cu_198c5ce237upsample_nearest2d_backward_out_frameIN3c104HalfEfXadL_ZNS0_46nearest_neighbor_exact_bw_compute_source_indexEfiiEEEEvPKT_mmmmmmPS5_ff,"",@"SHT_CUDA_INFO"
	.sectionflags	@""
	.align	4


	//----- nvinfo : EIATTR_CUDA_API_VERSION
	.align		4
        /*0000*/ 	.byte	0x04, 0x37
        /*0002*/ 	.short	(.L_433 - .L_432)
.L_432:
        /*0004*/ 	.word	0x00000082


	//----- nvinfo : EIATTR_KPARAM_INFO
	.align		4
.L_433:
        /*0008*/ 	.byte	0x04, 0x17
        /*000a*/ 	.short	(.L_435 - .L_434)
.L_434:
        /*000c*/ 	.word	0x00000000
        /*0010*/ 	.short	0x0009
        /*0012*/ 	.short	0x0044
        /*0014*/ 	.byte	0x00, 0xf0, 0x11, 0x00


	//----- nvinfo : EIATTR_KPARAM_INFO
	.align		4
.L_435:
        /*0018*/ 	.byte	0x04, 0x17
        /*001a*/ 	.short	(.L_437 - .L_436)
.L_436:
        /*001c*/ 	.word	0x00000000
        /*0020*/ 	.short	0x0008
        /*0022*/ 	.short	0x0040
        /*0024*/ 	.byte	0x00, 0xf0, 0x11, 0x00


	//----- nvinfo : EIATTR_KPARAM_INFO
	.align		4
.L_437:
        /*0028*/ 	.byte	0x04, 0x17
        /*002a*/ 	.short	(.L_439 - .L_438)
.L_438:
        /*002c*/ 	.word	0x00000000
        /*0030*/ 	.short	0x0007
        /*0032*/ 	.short	0x0038
        /*0034*/ 	.byte	0x00, 0xf0, 0x21, 0x00


	//----- nvinfo : EIATTR_KPARAM_INFO
	.align		4
.L_439:
        /*0038*/ 	.byte	0x04, 0x17
        /*003a*/ 	.short	(.L_441 - .L_440)
.L_440:
        /*003c*/ 	.word	0x00000000
        /*0040*/ 	.short	0x0006
        /*0042*/ 	.short	0x0030
        /*0044*/ 	.byte	0x00, 0xf0, 0x21, 0x00


	//----- nvinfo : EIATTR_KPARAM_INFO
	.align		4
.L_441:
        /*0048*/ 	.byte	0x04, 0x17
        /*004a*/ 	.short	(.L_443 - .L_442)
.L_442:
        /*004c*/ 	.word	0x00000000
        /*0050*/ 	.short	0x0005
        /*0052*/ 	.short	0x0028
        /*0054*/ 	.byte	0x00, 0xf0, 0x21, 0x00


	//----- nvinfo : EIATTR_KPARAM_INFO
	.align		4
.L_443:
        /*0058*/ 	.byte	0x04, 0x17
        /*005a*/ 	.short	(.L_445 - .L_444)
.L_444:
        /*005c*/ 	.word	0x00000000
        /*0060*/ 	.short	0x0004
        /*0062*/ 	.short	0x0020
        /*0064*/ 	.byte	0x00, 0xf0, 0x21, 0x00


	//----- nvinfo : EIATTR_KPARAM_INFO
	.align		4
.L_445:
        /*0068*/ 	.byte	0x04, 0x17
        /*006a*/ 	.short	(.L_447 - .L_446)
.L_446:
        /*006c*/ 	.word	0x00000000
        /*0070*/ 	.short	0x0003
        /*0072*/ 	.short	0x0018
        /*0074*/ 	.byte	0x00, 0xf0, 0x21, 0x00


	//----- nvinfo : EIATTR_KPARAM_INFO
	.align		4
.L_447:
        /*0078*/ 	.byte	0x04, 0x17
        /*007a*/ 	.short	(.L_449 - .L_448)
.L_448:
        /*007c*/ 	.word	0x00000000
        /*0080*/ 	.short	0x0002
        /*0082*/ 	.short	0x0010
        /*0084*/ 	.byte	0x00, 0xf0, 0x21, 0x00


	//----- nvinfo : EIATTR_KPARAM_INFO
	.align		4
.L_449:
        /*0088*/ 	.byte	0x04, 0x17
        /*008a*/ 	.short	(.L_451 - .L_450)
.L_450:
        /*008c*/ 	.word	0x00000000
        /*0090*/ 	.short	0x0001
        /*0092*/ 	.short	0x0008
        /*0094*/ 	.byte	0x00, 0xf0, 0x21, 0x00


	//----- nvinfo : EIATTR_KPARAM_INFO
	.align		4
.L_451:
        /*0098*/ 	.byte	0x04, 0x17
        /*009a*/ 	.short	(.L_453 - .L_452)
.L_452:
        /*009c*/ 	.word	0x00000000
        /*00a0*/ 	.short	0x0000
        /*00a2*/ 	.short	0x0000
        /*00a4*/ 	.byte	0x00, 0xf0, 0x21, 0x00


	//----- nvinfo : EIATTR_SPARSE_MMA_MASK
	.align		4
.L_453:
        /*00a8*/ 	.byte	0x03, 0x50
        /*00aa*/ 	.short	0x0000


	//----- nvinfo : EIATTR_MAXREG_COUNT
	.align		4
        /*00ac*/ 	.byte	0x03, 0x1b
        /*00ae*/ 	.short	0x0040


	//----- nvinfo : EIATTR_MERCURY_ISA_VERSION
	.align		4
        /*00b0*/ 	.byte	0x03, 0x5f
        /*00b2*/ 	.short	0x0101


	//----- nvinfo : EIATTR_EXIT_INSTR_OFFSETS
	.align		4
        /*00b4*/ 	.byte	0x04, 0x1c
        /*00b6*/ 	.short	(.L_455 - .L_454)


	//   ....[0]....
.L_454:
        /*00b8*/ 	.word	0x00000130


	//   ....[1]....
        /*00bc*/ 	.word	0x00000ae0


	//   ....[2]....
        /*00c0*/ 	.word	0x00001ae0


	//----- nvinfo : EIATTR_MAX_THREADS
	.align		4
.L_455:
        /*00c4*/ 	.byte	0x04, 0x05
        /*00c6*/ 	.short	(.L_457 - .L_456)
.L_456:
        /*00c8*/ 	.word	0x00000400
        /*00cc*/ 	.word	0x00000001
        /*00d0*/ 	.word	0x00000001


	//----- nvinfo : EIATTR_CRS_STACK_SIZE
	.align		4
.L_457:
        /*00d4*/ 	.byte	0x04, 0x1e
        /*00d6*/ 	.short	(.L_459 - .L_458)
.L_458:
        /*00d8*/ 	.word	0x00000000


	//----- nvinfo : EIATTR_CBANK_PARAM_SIZE
	.align		4
.L_459:
        /*00dc*/ 	.byte	0x03, 0x19
        /*00de*/ 	.short	0x0048


	//----- nvinfo : EIATTR_PARAM_CBANK
	.align		4
        /*00e0*/ 	.byte	0x04, 0x0a
        /*00e2*/ 	.short	(.L_461 - .L_460)
	.align		4
.L_460:
        /*00e4*/ 	.word	index@(.nv.constant0._ZN2at6native53_GLOBAL__N__3bfe7fd5_20_UpSampleNearest2d_cu_198c5ce237upsample_nearest2d_backward_out_frameIN3c104HalfEfXadL_ZNS0_46nearest_neighbor_exact_bw_compute_source_indexEfiiEEEEvPKT_mmmmmmPS5_ff)
        /*00e8*/ 	.short	0x0210
        /*00ea*/ 	.short	0x0048


	//----- nvinfo : EIATTR_SW_WAR
	.align		4
.L_461:
        /*00ec*/ 	.byte	0x04, 0x36
        /*00ee*/ 	.short	(.L_463 - .L_462)
.L_462:
        /*00f0*/ 	.word	0x00000008
.L_463:


//--------------------- .nv.info._ZN2at6native53_GLOBAL__N__3bfe7fd5_20_UpSampleNearest2d_cu_198c5ce237upsample_nearest2d_backward_out_frameIffXadL_ZNS0_46nearest_neighbor_exact_bw_compute_source_indexEfiiEEEEvPKT_mmmmmmPS3_ff --------------------------
	.section	.nv.info._ZN2at6native53_GLOBAL__N__3bfe7fd5_20_UpSampleNearest2d_cu_198c5ce237upsample_nearest2d_backward_out_frameIffXadL_ZNS0_46nearest_neighbor_exact_bw_compute_source_indexEfiiEEEEvPKT_mmmmmmPS3_ff,"",@"SHT_CUDA_INFO"
	.sectionflags	@""
	.align	4


	//----- nvinfo : EIATTR_CUDA_API_VERSION
	.align		4
        /*0000*/ 	.byte	0x04, 0x37
        /*0002*/ 	.short	(.L_465 - .L_464)
.L_464:
        /*0004*/ 	.word	0x00000082


	//----- nvinfo : EIATTR_KPARAM_INFO
	.align		4
.L_465:
        /*0008*/ 	.byte	0x04, 0x17
        /*000a*/ 	.short	(.L_467 - .L_466)
.L_466:
        /*000c*/ 	.word	0x00000000
        /*0010*/ 	.short	0x0009
        /*0012*/ 	.short	0x0044
        /*0014*/ 	.byte	0x00, 0xf0, 0x11, 0x00


	//----- nvinfo : EIATTR_KPARAM_INFO
	.align		4
.L_467:
        /*0018*/ 	.byte	0x04, 0x17
        /*001a*/ 	.short	(.L_469 - .L_468)
.L_468:
        /*001c*/ 	.word	0x00000000
        /*0020*/ 	.short	0x0008
        /*0022*/ 	.short	0x0040
        /*0024*/ 	.byte	0x00, 0xf0, 0x11, 0x00


	//----- nvinfo : EIATTR_KPARAM_INFO
	.align		4
.L_469:
        /*0028*/ 	.byte	0x04, 0x17
        /*002a*/ 	.short	(.L_471 - .L_470)
.L_470:
        /*002c*/ 	.word	0x00000000
        /*0030*/ 	.short	0x0007
        /*0032*/ 	.short	0x0038
        /*0034*/ 	.byte	0x00, 0xf0, 0x21, 0x00


	//----- nvinfo : EIATTR_KPARAM_INFO
	.align		4
.L_471:
        /*0038*/ 	.byte	0x04, 0x17
        /*003a*/ 	.short	(.L_473 - .L_472)
.L_472:
        /*003c*/ 	.word	0x00000000
        /*0040*/ 	.short	0x0006
        /*0042*/ 	.short	0x0030
        /*0044*/ 	.byte	0x00, 0xf0, 0x21, 0x00


	//----- nvinfo : EIATTR_KPARAM_INFO
	.align		4
.L_473:
        /*0048*/ 	.byte	0x04, 0x17
        /*004a*/ 	.short	(.L_475 - .L_474)
.L_474:
        /*004c*/ 	.word	0x00000000
        /*0050*/ 	.short	0x0005
        /*0052*/ 	.short	0x0028
        /*0054*/ 	.byte	0x00, 0xf0, 0x21, 0x00


	//----- nvinfo : EIATTR_KPARAM_INFO
	.align		4
.L_475:
        /*0058*/ 	.byte	0x04, 0x17
        /*005a*/ 	.short	(.L_477 - .L_476)
.L_476:
        /*005c*/ 	.word	0x00000000
        /*0060*/ 	.short	0x0004
        /*0062*/ 	.short	0x0020
        /*0064*/ 	.byte	0x00, 0xf0, 0x21, 0x00


	//----- nvinfo : EIATTR_KPARAM_INFO
	.align		4
.L_477:
        /*0068*/ 	.byte	0x04, 0x17
        /*006a*/ 	.short	(.L_479 - .L_478)
.L_478:
        /*006c*/ 	.word	0x00000000
        /*0070*/ 	.short	0x0003
        /*0072*/ 	.short	0x0018
        /*0074*/ 	.byte	0x00, 0xf0, 0x21, 0x00


	//----- nvinfo : EIATTR_KPARAM_INFO
	.align		4
.L_479:
        /*0078*/ 	.byte	0x04, 0x17
        /*007a*/ 	.short	(.L_481 - .L_480)
.L_480:
        /*007c*/ 	.word	0x00000000
        /*0080*/ 	.short	0x0002
        /*0082*/ 	.short	0x0010
        /*0084*/ 	.byte	0x00, 0xf0, 0x21, 0x00


	//----- nvinfo : EIATTR_KPARAM_INFO
	.align		4
.L_481:
        /*0088*/ 	.byte	0x04, 0x17
        /*008a*/ 	.short	(.L_483 - .L_482)
.L_482:
        /*008c*/ 	.word	0x00000000
        /*0090*/ 	.short	0x0001
        /*0092*/ 	.short	0x0008
        /*0094*/ 	.byte	0x00, 0xf0, 0x21, 0x00


	//----- nvinfo : EIATTR_KPARAM_INFO
	.align		4
.L_483:
        /*0098*/ 	.byte	0x04, 0x17
        /*009a*/ 	.short	(.L_485 - .L_484)
.L_484:
        /*009c*/ 	.word	0x00000000
        /*00a0*/ 	.short	0x0000
        /*00a2*/ 	.short	0x0000
        /*00a4*/ 	.byte	0x00, 0xf0, 0x21, 0x00


	//----- nvinfo : EIATTR_SPARSE_MMA_MASK
	.align		4
.L_485:
        /*00a8*/ 	.byte	0x03, 0x50
        /*00aa*/ 	.short	0x0000


	//----- nvinfo : EIATTR_MAXREG_COUNT
	.align		4
        /*00ac*/ 	.byte	0x03, 0x1b
        /*00ae*/ 	.short	0x0040


	//----- nvinfo : EIATTR_MERCURY_ISA_VERSION
	.align		4
        /*00b0*/ 	.byte	0x03, 0x5f
        /*00b2*/ 	.short	0x0101


	//----- nvinfo : EIATTR_EXIT_INSTR_OFFSETS
	.align		4
        /*00b4*/ 	.byte	0x04, 0x1c
        /*00b6*/ 	.short	(.L_487 - .L_486)


	//   ....[0]....
.L_486:
        /*00b8*/ 	.word	0x00000130


	//   ....[1]....
        /*00bc*/ 	.word	0x00000ae0


	//   ....[2]....
        /*00c0*/ 	.word	0x000018e0


	//----- nvinfo : EIATTR_MAX_THREADS
	.align		4
.L_487:
        /*00c4*/ 	.byte	0x04, 0x05
        /*00c6*/ 	.short	(.L_489 - .L_488)
.L_488:
        /*00c8*/ 	.word	0x00000400
        /*00cc*/ 	.word	0x00000001
        /*00d0*/ 	.word	0x00000001


	//----- nvinfo : EIATTR_CRS_STACK_SIZE
	.align		4
.L_489:
        /*00d4*/ 	.byte	0x04, 0x1e
        /*00d6*/ 	.short	(.L_491 - .L_490)
.L_490:
        /*00d8*/ 	.word	0x00000000


	//----- nvinfo : EIATTR_CBANK_PARAM_SIZE
	.align		4
.L_491:
        /*00dc*/ 	.byte	0x03, 0x19
        /*00de*/ 	.short	0x0048


	//----- nvinfo : EIATTR_PARAM_CBANK
	.align		4
        /*00e0*/ 	.byte	0x04, 0x0a
        /*00e2*/ 	.short	(.L_493 - .L_492)
	.align		4
.L_492:
        /*00e4*/ 	.word	index@(.nv.constant0._ZN2at6native53_GLOBAL__N__3bfe7fd5_20_UpSampleNearest2d_cu_198c5ce237upsample_nearest2d_backward_out_frameIffXadL_ZNS0_46nearest_neighbor_exact_bw_compute_source_indexEfiiEEEEvPKT_mmmmmmPS3_ff)
        /*00e8*/ 	.short	0x0210
        /*00ea*/ 	.short	0x0048


	//----- nvinfo : EIATTR_SW_WAR
	.align		4
.L_493:
        /*00ec*/ 	.byte	0x04, 0x36
        /*00ee*/ 	.short	(.L_495 - .L_494)
.L_494:
        /*00f0*/ 	.word	0x00000008
.L_495:


//--------------------- .nv.info._ZN2at6native53_GLOBAL__N__3bfe7fd5_20_UpSampleNearest2d_cu_198c5ce237upsample_nearest2d_backward_out_frameIddXadL_ZNS0_46nearest_neighbor_exact_bw_compute_source_indexEfiiEEEEvPKT_mmmmmmPS3_ff --------------------------
	.section	.nv.info._ZN2at6native53_GLOBAL__N__3bfe7fd5_20_UpSampleNearest2d_cu_198c5ce237upsample_nearest2d_backward_out_frameIddXadL_ZNS0_46nearest_neighbor_exact_bw_compute_source_indexEfiiEEEEvPKT_mmmmmmPS3_ff,"",@"SHT_CUDA_INFO"
	.sectionflags	@""
	.align	4


	//----- nvinfo : EIATTR_CUDA_API_VERSION
	.align		4
        /*0000*/ 	.byte	0x04, 0x37
        /*0002*/ 	.short	(.L_497 - .L_496)
.L_496:
        /*0004*/ 	.word	0x00000082


	//----- nvinfo : EIATTR_KPARAM_INFO
	.align		4
.L_497:
        /*0008*/ 	.byte	0x04, 0x17
        /*000a*/ 	.short	(.L_499 - .L_498)
.L_498:
        /*000c*/ 	.word	0x00000000
        /*0010*/ 	.short	0x0009
        /*0012*/ 	.short	0x0044
        /*0014*/ 	.byte	0x00, 0xf0, 0x11, 0x00


	//----- nvinfo : EIATTR_KPARAM_INFO
	.align		4
.L_499:
        /*0018*/ 	.byte	0x04, 0x17
        /*001a*/ 	.short	(.L_501 - .L_500)
.L_500:
        /*001c*/ 	.word	0x00000000
        /*0020*/ 	.short	0x0008
        /*0022*/ 	.short	0x0040
        /*0024*/ 	.byte	0x00, 0xf0, 0x11, 0x00


	//----- nvinfo : EIATTR_KPARAM_INFO
	.align		4
.L_501:
        /*0028*/ 	.byte	0x04, 0x17
        /*002a*/ 	.short	(.L_503 - .L_502)
.L_502:
        /*002c*/ 	.word	0x00000000
        /*0030*/ 	.short	0x0007
        /*0032*/ 	.short	0x0038
        /*0034*/ 	.byte	0x00, 0xf0, 0x21, 0x00


	//----- nvinfo : EIATTR_KPARAM_INFO
	.align		4
.L_503:
        /*0038*/ 	.byte	0x04, 0x17
        /*003a*/ 	.short	(.L_505 - .L_504)
.L_504:
        /*003c*/ 	.word	0x00000000
        /*0040*/ 	.short	0x0006
        /*0042*/ 	.short	0x0030
        /*0044*/ 	.byte	0x00, 0xf0, 0x21, 0x00


	//----- nvinfo : EIATTR_KPARAM_INFO
	.align		4
.L_505:
        /*0048*/ 	.byte	0x04, 0x17
        /*004a*/ 	.short	(.L_507 - .L_506)
.L_506:
        /*004c*/ 	.word	0x00000000
        /*0050*/ 	.short	0x0005
        /*0052*/ 	.short	0x0028
        /*0054*/ 	.byte	0x00, 0xf0, 0x21, 0x00


	//----- nvinfo : EIATTR_KPARAM_INFO
	.align		4
.L_507:
        /*0058*/ 	.byte	0x04, 0x17
        /*005a*/ 	.short	(.L_509 - .L_508)
.L_508:
        /*005c*/ 	.word	0x00000000
        /*0060*/ 	.short	0x0004
        /*0062*/ 	.short	0x0020
        /*0064*/ 	.byte	0x00, 0xf0, 0x21, 0x00


	//----- nvinfo : EIATTR_KPARAM_INFO
	.align		4
.L_509:
        /*0068*/ 	.byte	0x04, 0x17
        /*006a*/ 	.short	(.L_511 - .L_510)
.L_510:
        /*006c*/ 	.word	0x00000000
        /*0070*/ 	.short	0x0003
        /*0072*/ 	.short	0x0018
        /*0074*/ 	.byte	0x00, 0xf0, 0x21, 0x00


	//----- nvinfo : EIATTR_KPARAM_INFO
	.align		4
.L_511:
        /*0078*/ 	.byte	0x04, 0x17
        /*007a*/ 	.short	(.L_513 - .L_512)
.L_512:
        /*007c*/ 	.word	0x00000000
        /*0080*/ 	.short	0x0002
        /*0082*/ 	.short	0x0010
        /*0084*/ 	.byte	0x00, 0xf0, 0x21, 0x00


	//----- nvinfo : EIATTR_KPARAM_INFO
	.align		4
.L_513:
        /*0088*/ 	.byte	0x04, 0x17
        /*008a*/ 	.short	(.L_515 - .L_514)
.L_514:
        /*008c*/ 	.word	0x00000000
        /*0090*/ 	.short	0x0001
        /*0092*/ 	.short	0x0008
        /*0094*/ 	.byte	0x00, 0xf0, 0x21, 0x00


	//----- nvinfo : EIATTR_KPARAM_INFO
	.align		4
.L_515:
        /*0098*/ 	.byte	0x04, 0x17
        /*009a*/ 	.short	(.L_517 - .L_516)
.L_516:
        /*009c*/ 	.word	0x00000000
        /*00a0*/ 	.short	0x0000
        /*00a2*/ 	.short	0x0000
        /*00a4*/ 	.byte	0x00, 0xf0, 0x21, 0x00


	//----- nvinfo : EIATTR_SPARSE_MMA_MASK
	.align		4
.L_517:
        /*00a8*/ 	.byte	0x03, 0x50
        /*00aa*/ 	.short	0x0000


	//----- nvinfo : EIATTR_MAXREG_COUNT
	.align		4
        /*00ac*/ 	.byte	0x03, 0x1b
        /*00ae*/ 	.short	0x0040


	//----- nvinfo : EIATTR_MERCURY_ISA_VERSION
	.align		4
        /*00b0*/ 	.byte	0x03, 0x5f
        /*00b2*/ 	.short	0x0101


	//----- nvinfo : EIATTR_EXIT_INSTR_OFFSETS
	.align		4
        /*00b4*/ 	.byte	0x04, 0x1c
        /*00b6*/ 	.short	(.L_519 - .L_518)


	//   ....[0]....
.L_518:
        /*00b8*/ 	.word	0x00000130


	//   ....[1]....
        /*00bc*/ 	.word	0x00000ae0


	//   ....[2]....
        /*00c0*/ 	.word	0x00001920


	//----- nvinfo : EIATTR_MAX_THREADS
	.align		4
.L_519:
        /*00c4*/ 	.byte	0x04, 0x05
        /*00c6*/ 	.short	(.L_521 - .L_520)
.L_520:
        /*00c8*/ 	.word	0x00000400
        /*00cc*/ 	.word	0x00000001
        /*00d0*/ 	.word	0x00000001


	//----- nvinfo : EIATTR_CRS_STACK_SIZE
	.align		4
.L_521:
        /*00d4*/ 	.byte	0x04, 0x1e
        /*00d6*/ 	.short	(.L_523 - .L_522)
.L_522:
        /*00d8*/ 	.word	0x00000000


	//----- nvinfo : EIATTR_CBANK_PARAM_SIZE
	.align		4
.L_523:
        /*00dc*/ 	.byte	0x03, 0x19
        /*00de*/ 	.short	0x0048


	//----- nvinfo : EIATTR_PARAM_CBANK
	.align		4
        /*00e0*/ 	.byte	0x04, 0x0a
        /*00e2*/ 	.short	(.L_525 - .L_524)
	.align		4
.L_524:
        /*00e4*/ 	.word	index@(.nv.constant0._ZN2at6native53_GLOBAL__N__3bfe7fd5_20_UpSampleNearest2d_cu_198c5ce237upsample_nearest2d_backward_out_frameIddXadL_ZNS0_46nearest_neighbor_exact_bw_compute_source_indexEfiiEEEEvPKT_mmmmmmPS3_ff)
        /*00e8*/ 	.short	0x0210
        /*00ea*/ 	.short	0x0048


	//----- nvinfo : EIATTR_SW_WAR
	.align		4
.L_525:
        /*00ec*/ 	.byte	0x04, 0x36
        /*00ee*/ 	.short	(.L_527 - .L_526)
.L_526:
        /*00f0*/ 	.word	0x00000008
.L_527:


//--------------------- .nv.info._ZN2at6native53_GLOBAL__N__3bfe7fd5_20_UpSampleNearest2d_cu_198c5ce242upsample_nearest2d_backward_nhwc_out_frameIhlXadL_ZNS0_46nearest_neighbor_exact_bw_compute_source_indexEfiiEEEEvPKT_PS3_mmmmmffm --------------------------
	.section	.nv.info._ZN2at6native53_GLOBAL__N__3bfe7fd5_20_UpSampleNearest2d_cu_198c5ce242upsample_nearest2d_backward_nhwc_out_frameIhlXadL_ZNS0_46nearest_neighbor_exact_bw_compute_source_indexEfiiEEEEvPKT_PS3_mmmmmffm,"",@"SHT_CUDA_INFO"
	.sectionflags	@""
	.align	4


	//----- nvinfo : EIATTR_CUDA_API_VERSION
	.align		4
        /*0000*/ 	.byte	0x04, 0x37
        /*0002*/ 	.short	(.L_529 - .L_528)
.L_528:
        /*0004*/ 	.word	0x00000082


	//----- nvinfo : EIATTR_KPARAM_INFO
	.align		4
.L_529:
        /*0008*/ 	.byte	0x04, 0x17
        /*000a*/ 	.short	(.L_531 - .L_530)
.L_530:
        /*000c*/ 	.word	0x00000000
        /*0010*/ 	.short	0x0009
        /*0012*/ 	.short	0x0040
        /*0014*/ 	.byte	0x00, 0xf0, 0x21, 0x00


	//----- nvinfo : EIATTR_KPARAM_INFO
	.align		4
.L_531:
        /*0018*/ 	.byte	0x04, 0x17
        /*001a*/ 	.short	(.L_533 - .L_532)
.L_532:
        /*001c*/ 	.word	0x00000000
        /*0020*/ 	.short	0x0008
        /*0022*/ 	.short	0x003c
        /*0024*/ 	.byte	0x00, 0xf0, 0x11, 0x00


	//----- nvinfo : EIATTR_KPARAM_INFO
	.align		4
.L_533:
        /*0028*/ 	.byte	0x04, 0x17
        /*002a*/ 	.short	(.L_535 - .L_534)
.L_534:
        /*002c*/ 	.word	0x00000000
        /*0030*/ 	.short	0x0007
        /*0032*/ 	.short	0x0038
        /*0034*/ 	.byte	0x00, 0xf0, 0x11, 0x00


	//----- nvinfo : EIATTR_KPARAM_INFO
	.align		4
.L_535:
        /*0038*/ 	.byte	0x04, 0x17
        /*003a*/ 	.short	(.L_537 - .L_536)
.L_536:
        /*003c*/ 	.word	0x00000000
        /*0040*/ 	.short	0x0006
        /*0042*/ 	.short	0x0030
        /*0044*/ 	.byte	0x00, 0xf0, 0x21, 0x00


	//----- nvinfo : EIATTR_KPARAM_INFO
	.align		4
.L_537:
        /*0048*/ 	.byte	0x04, 0x17
        /*004a*/ 	.short	(.L_539 - .L_538)
.L_538:
        /*004c*/ 	.word	0x00000000
        /*0050*/ 	.short	0x0005
        /*0052*/ 	.short	0x0028
        /*0054*/ 	.byte	0x00, 0xf0, 0x21, 0x00


	//----- nvinfo : EIATTR_KPARAM_INFO
	.align		4
.L_539:
        /*0058*/ 	.byte	0x04, 0x17
        /*005a*/ 	.short	(.L_541 - .L_540)
.L_540:
        /*005c*/ 	.word	0x00000000
        /*0060*/ 	.short	0x0004
        /*0062*/ 	.short	0x0020
        /*0064*/ 	.byte	0x00, 0xf0, 0x21, 0x00


	//----- nvinfo : EIATTR_KPARAM_INFO
	.align		4
.L_541:
        /*0068*/ 	.byte	0x04, 0x17
        /*006a*/ 	.short	(.L_543 - .L_542)
.L_542:
        /*006c*/ 	.word	0x00000000
        /*0070*/ 	.short	0x0003
        /*0072*/ 	.short	0x0018
        /*0074*/ 	.byte	0x00, 0xf0, 0x21, 0x00


	//----- nvinfo : EIATTR_KPARAM_INFO
	.align		4
.L_543:
        /*0078*/ 	.byte	0x04, 0x17
        /*007a*/ 	.short	(.L_545 - .L_544)
.L_544:
        /*007c*/ 	.word	0x00000000
        /*0080*/ 	.short	0x0002
        /*0082*/ 	.short	0x0010
        /*0084*/ 	.byte	0x00, 0xf0, 0x21, 0x00


	//----- nvinfo : EIATTR_KPARAM_INFO
	.align		4
.L_545:
        /*0088*/ 	.byte	0x04, 0x17
        /*008a*/ 	.short	(.L_547 - .L_546)
.L_546:
        /*008c*/ 	.word	0x00000000
        /*0090*/ 	.short	0x0001
        /*0092*/ 	.short	0x0008
        /*0094*/ 	.byte	0x00, 0xf0, 0x21, 0x00


	//----- nvinfo : EIATTR_KPARAM_INFO
	.align		4
.L_547:
        /*0098*/ 	.byte	0x04, 0x17
        /*009a*/ 	.short	(.L_549 - .L_548)
.L_548:
        /*009c*/ 	.word	0x00000000
        /*00a0*/ 	.short	0x0000
        /*00a2*/ 	.short	0x0000
        /*00a4*/ 	.byte	0x00, 0xf0, 0x21, 0x00


	//----- nvinfo : EIATTR_SPARSE_MMA_MASK
	.align		4
.L_549:
        /*00a8*/ 	.byte	0x03, 0x50
        /*00aa*/ 	.short	0x0000


	//----- nvinfo : EIATTR_MAXREG_COUNT
	.align		4
        /*00ac*/ 	.byte	0x03, 0x1b
        /*00ae*/ 	.short	0x0040


	//----- nvinfo : EIATTR_MERCURY_ISA_VERSION
	.align		4
        /*00b0*/ 	.byte	0x03, 0x5f
        /*00b2*/ 	.short	0x0101


	//----- nvinfo : EIATTR_EXIT_INSTR_OFFSETS
	.align		4
        /*00b4*/ 	.byte	0x04, 0x1c
        /*00b6*/ 	.short	(.L_551 - .L_550)


	//   ....[0]....
.L_550:
        /*00b8*/ 	.word	0x00000090


	//   ....[1]....
        /*00bc*/ 	.word	0x00002400


	//----- nvinfo : EIATTR_MAX_THREADS
	.align		4
.L_551:
        /*00c0*/ 	.byte	0x04, 0x05
        /*00c2*/ 	.short	(.L_553 - .L_552)
.L_552:
        /*00c4*/ 	.word	0x00000400
        /*00c8*/ 	.word	0x00000001
        /*00cc*/ 	.word	0x00000001


	//----- nvinfo : EIATTR_CRS_STACK_SIZE
	.align		4
.L_553:
        /*00d0*/ 	.byte	0x04, 0x1e
        /*00d2*/ 	.short	(.L_555 - .L_554)
.L_554:
        /*00d4*/ 	.word	0x00000000


	//----- nvinfo : EIATTR_CBANK_PARAM_SIZE
	.align		4
.L_555:
        /*00d8*/ 	.byte	0x03, 0x19
        /*00da*/ 	.short	0x0048


	//----- nvinfo : EIATTR_PARAM_CBANK
	.align		4
        /*00dc*/ 	.byte	0x04, 0x0a
        /*00de*/ 	.short	(.L_557 - .L_556)
	.align		4
.L_556:
        /*00e0*/ 	.word	index@(.nv.constant0._ZN2at6native53_GLOBAL__N__3bfe7fd5_20_UpSampleNearest2d_cu_198c5ce242upsample_nearest2d_backward_nhwc_out_frameIhlXadL_ZNS0_46nearest_neighbor_exact_bw_compute_source_indexEfiiEEEEvPKT_PS3_mmmmmffm)
        /*00e4*/ 	.short	0x0210
        /*00e6*/ 	.short	0x0048


	//----- nvinfo : EIATTR_SW_WAR
	.align		4
.L_557:
        /*00e8*/ 	.byte	0x04, 0x36
        /*00ea*/ 	.short	(.L_559 - .L_558)
.L_558:
        /*00ec*/ 	.word	0x00000008
.L_559:


//--------------------- .nv.info._ZN2at6native53_GLOBAL__N__3bfe7fd5_20_UpSampleNearest2d_cu_198c5ce242upsample_nearest2d_backward_nhwc_out_frameIN3c108BFloat16EfXadL_ZNS0_46nearest_neighbor_exact_bw_compute_source_indexEfiiEEEEvPKT_PS5_mmmmmffm --------------------------
	.section	.nv.info._ZN2at6native53_GLOBAL__N__3bfe7fd5_20_UpSampleNearest2d_cu_198c5ce242upsample_nearest2d_backward_nhwc_out_frameIN3c108BFloat16EfXadL_ZNS0_46nearest_neighbor_exact_bw_compute_source_indexEfiiEEEEvPKT_PS5_mmmmmffm,"",@"SHT_CUDA_INFO"
	.sectionflags	@""
	.align	4


	//----- nvinfo : EIATTR_CUDA_API_VERSION
	.align		4
        /*0000*/ 	.byte	0x04, 0x37
        /*0002*/ 	.short	(.L_561 - .L_560)
.L_560:
        /*0004*/ 	.word	0x00000082


	//----- nvinfo : EIATTR_KPARAM_INFO
	.align		4
.L_561:
        /*0008*/ 	.byte	0x04, 0x17
        /*000a*/ 	.short	(.L_563 - .L_562)
.L_562:
        /*000c*/ 	.word	0x00000000
        /*0010*/ 	.short	0x0009
        /*0012*/ 	.short	0x0040
        /*0014*/ 	.byte	0x00, 0xf0, 0x21, 0x00


	//----- nvinfo : EIATTR_KPARAM_INFO
	.align		4
.L_563:
        /*0018*/ 	.byte	0x04, 0x17
        /*001a*/ 	.short	(.L_565 - .L_564)
.L_564:
        /*001c*/ 	.word	0x00000000
        /*0020*/ 	.short	0x0008
        /*0022*/ 	.short	0x003c
        /*0024*/ 	.byte	0x00, 0xf0, 0x11, 0x00


	//----- nvinfo : EIATTR_KPARAM_INFO
	.align		4
.L_565:
        /*0028*/ 	.byte	0x04, 0x17
        /*002a*/ 	.short	(.L_567 - .L_566)
.L_566:
        /*002c*/ 	.word	0x00000000
        /*0030*/ 	.short	0x0007
        /*0032*/ 	.short	0x0038
        /*0034*/ 	.byte	0x00, 0xf0, 0x11, 0x00


	//----- nvinfo : EIATTR_KPARAM_INFO
	.align		4
.L_567:
        /*0038*/ 	.byte	0x04, 0x17
        /*003a*/ 	.short	(.L_569 - .L_568)
.L_568:
        /*003c*/ 	.word	0x00000000
        /*0040*/ 	.short	0x0006
        /*0042*/ 	.short	0x0030
        /*0044*/ 	.byte	0x00, 0xf0, 0x21, 0x00


	//----- nvinfo : EIATTR_KPARAM_INFO
	.align		4
.L_569:
        /*0048*/ 	.byte	0x04, 0x17
        /*004a*/ 	.short	(.L_571 - .L_570)
.L_570:
        /*004c*/ 	.word	0x00000000
        /*0050*/ 	.short	0x0005
        /*0052*/ 	.short	0x0028
        /*0054*/ 	.byte	0x00, 0xf0, 0x21, 0x00


	//----- nvinfo : EIATTR_KPARAM_INFO
	.align		4
.L_571:
        /*0058*/ 	.byte	0x04, 0x17
        /*005a*/ 	.short	(.L_573 - .L_572)
.L_572:
        /*005c*/ 	.word	0x00000000
        /*0060*/ 	.short	0x0004
        /*0062*/ 	.short	0x0020
        /*0064*/ 	.byte	0x00, 0xf0, 0x21, 0x00


	//----- nvinfo : EIATTR_KPARAM_INFO
	.align		4
.L_573:
        /*0068*/ 	.byte	0x04, 0x17
        /*006a*/ 	.short	(.L_575 - .L_574)
.L_574:
        /*006c*/ 	.word	0x00000000
        /*0070*/ 	.short	0x0003
        /*0072*/ 	.short	0x0018
        /*0074*/ 	.byte	0x00, 0xf0, 0x21, 0x00


	//----- nvinfo : EIATTR_KPARAM_INFO
	.align		4
.L_575:
        /*0078*/ 	.byte	0x04, 0x17
        /*007a*/ 	.short	(.L_577 - .L_576)
.L_576:
        /*007c*/ 	.word	0x00000000
        /*0080*/ 	.short	0x0002
        /*0082*/ 	.short	0x0010
        /*0084*/ 	.byte	0x00, 0xf0, 0x21, 0x00


	//----- nvinfo : EIATTR_KPARAM_INFO
	.align		4
.L_577:
        /*0088*/ 	.byte	0x04, 0x17
        /*008a*/ 	.short	(.L_579 - .L_578)
.L_578:
        /*008c*/ 	.word	0x00000000
        /*0090*/ 	.short	0x0001
        /*0092*/ 	.short	0x0008
        /*0094*/ 	.byte	0x00, 0xf0, 0x21, 0x00


	//----- nvinfo : EIATTR_KPARAM_INFO
	.align		4
.L_579:
        /*0098*/ 	.byte	0x04, 0x17
        /*009a*/ 	.short	(.L_581 - .L_580)
.L_580:
        /*009c*/ 	.word	0x00000000
        /*00a0*/ 	.short	0x0000
        /*00a2*/ 	.short	0x0000
        /*00a4*/ 	.byte	0x00, 0xf0, 0x21, 0x00


	//----- nvinfo : EIATTR_SPARSE_MMA_MASK
	.align		4
.L_581:
        /*00a8*/ 	.byte	0x03, 0x50
        /*00aa*/ 	.short	0x0000


	//----- nvinfo : EIATTR_MAXREG_COUNT
	.align		4
        /*00ac*/ 	.byte	0x03, 0x1b
        /*00ae*/ 	.short	0x0040


	//----- nvinfo : EIATTR_MERCURY_ISA_VERSION
	.align		4
        /*00b0*/ 	.byte	0x03, 0x5f
        /*00b2*/ 	.short	0x0101


	//----- nvinfo : EIATTR_EXIT_INSTR_OFFSETS
	.align		4
        /*00b4*/ 	.byte	0x04, 0x1c
        /*00b6*/ 	.short	(.L_583 - .L_582)


	//   ....[0]....
.L_582:
        /*00b8*/ 	.word	0x00000090


	//   ....[1]....
        /*00bc*/ 	.word	0x00001e20


	//----- nvinfo : EIATTR_MAX_THREADS
	.align		4
.L_583:
        /*00c0*/ 	.byte	0x04, 0x05
        /*00c2*/ 	.short	(.L_585 - .L_584)
.L_584:
        /*00c4*/ 	.word	0x00000400
        /*00c8*/ 	.word	0x00000001
        /*00cc*/ 	.word	0x00000001


	//----- nvinfo : EIATTR_CRS_STACK_SIZE
	.align		4
.L_585:
        /*00d0*/ 	.byte	0x04, 0x1e
        /*00d2*/ 	.short	(.L_587 - .L_586)
.L_586:
        /*00d4*/ 	.word	0x00000000


	//----- nvinfo : EIATTR_CBANK_PARAM_SIZE
	.align		4
.L_587:
        /*00d8*/ 	.byte	0x03, 0x19
        /*00da*/ 	.short	0x0048


	//----- nvinfo : EIATTR_PARAM_CBANK
	.align		4
        /*00dc*/ 	.byte	0x04, 0x0a
        /*00de*/ 	.short	(.L_589 - .L_588)
	.align		4
.L_588:
        /*00e0*/ 	.word	index@(.nv.constant0._ZN2at6native53_GLOBAL__N__3bfe7fd5_20_UpSampleNearest2d_cu_198c5ce242upsample_nearest2d_backward_nhwc_out_frameIN3c108BFloat16EfXadL_ZNS0_46nearest_neighbor_exact_bw_compute_source_indexEfiiEEEEvPKT_PS5_mmmmmffm)
        /*00e4*/ 	.short	0x0210
        /*00e6*/ 	.short	0x0048


	//----- nvinfo : EIATTR_SW_WAR
	.align		4
.L_589:
        /*00e8*/ 	.byte	0x04, 0x36
        /*00ea*/ 	.short	(.L_591 - .L_590)
.L_590:
        /*00ec*/ 	.word	0x00000008
.L_591:


//--------------------- .nv.info._ZN2at6native53_GLOBAL__N__3bfe7fd5_20_UpSampleNearest2d_cu_198c5ce242upsample_nearest2d_backward_nhwc_out_frameIN3c104HalfEfXadL_ZNS0_46nearest_neighbor_exact_bw_compute_source_indexEfiiEEEEvPKT_PS5_mmmmmffm --------------------------
	.section	.nv.info._ZN2at6native53_GLOBAL__N__3bfe7fd5_20_UpSampleNearest2d_cu_198c5ce242upsample_nearest2d_backward_nhwc_out_frameIN3c104HalfEfXadL_ZNS0_46nearest_neighbor_exact_bw_compute_source_indexEfiiEEEEvPKT_PS5_mmmmmffm,"",@"SHT_CUDA_INFO"
	.sectionflags	@""
	.align	4


	//----- nvinfo : EIATTR_CUDA_API_VERSION
	.align		4
        /*0000*/ 	.byte	0x04, 0x37
        /*0002*/ 	.short	(.L_593 - .L_592)
.L_592:
        /*0004*/ 	.word	0x00000082


	//----- nvinfo : EIATTR_KPARAM_INFO
	.align		4
.L_593:
        /*0008*/ 	.byte	0x04, 0x17
        /*000a*/ 	.short	(.L_595 - .L_594)
.L_594:
        /*000c*/ 	.word	0x00000000
        /*0010*/ 	.short	0x0009
        /*0012*/ 	.short	0x0040
        /*0014*/ 	.byte	0x00, 0xf0, 0x21, 0x00


	//----- nvinfo : EIATTR_KPARAM_INFO
	.align		4
.L_595:
        /*0018*/ 	.byte	0x04, 0x17
        /*001a*/ 	.short	(.L_597 - .L_596)
.L_596:
        /*001c*/ 	.word	0x00000000
        /*0020*/ 	.short	0x0008
        /*0022*/ 	.short	0x003c
        /*0024*/ 	.byte	0x00, 0xf0, 0x11, 0x00


	//----- nvinfo : EIATTR_KPARAM_INFO
	.align		4
.L_597:
        /*0028*/ 	.byte	0x04, 0x17
        /*002a*/ 	.short	(.L_599 - .L_598)
.L_598:
        /*002c*/ 	.word	0x00000000
        /*0030*/ 	.short	0x0007
        /*0032*/ 	.short	0x0038
        /*0034*/ 	.byte	0x00, 0xf0, 0x11, 0x00


	//----- nvinfo : EIATTR_KPARAM_INFO
	.align		4
.L_599:
        /*0038*/ 	.byte	0x04, 0x17
        /*003a*/ 	.short	(.L_601 - .L_600)
.L_600:
        /*003c*/ 	.word	0x00000000
        /*0040*/ 	.short	0x0006
        /*0042*/ 	.short	0x0030
        /*0044*/ 	.byte	0x00, 0xf0, 0x21, 0x00


	//----- nvinfo : EIATTR_KPARAM_INFO
	.align		4
.L_601:
        /*0048*/ 	.byte	0x04, 0x17
        /*004a*/ 	.short	(.L_603 - .L_602)
.L_602:
        /*004c*/ 	.word	0x00000000
        /*0050*/ 	.short	0x0005
        /*0052*/ 	.short	0x0028
        /*0054*/ 	.byte	0x00, 0xf0, 0x21, 0x00


	//----- nvinfo : EIATTR_KPARAM_INFO
	.align		4
.L_603:
        /*0058*/ 	.byte	0x04, 0x17
        /*005a*/ 	.short	(.L_605 - .L_604)
.L_604:
        /*005c*/ 	.word	0x00000000
        /*0060*/ 	.short	0x0004
        /*0062*/ 	.short	0x0020
        /*0064*/ 	.byte	0x00, 0xf0, 0x21, 0x00


	//----- nvinfo : EIATTR_KPARAM_INFO
	.align		4
.L_605:
        /*0068*/ 	.byte	0x04, 0x17
        /*006a*/ 	.short	(.L_607 - .L_606)
.L_606:
        /*006c*/ 	.word	0x00000000
        /*0070*/ 	.short	0x0003
        /*0072*/ 	.short	0x0018
        /*0074*/ 	.byte	0x00, 0xf0, 0x21, 0x00


	//----- nvinfo : EIATTR_KPARAM_INFO
	.align		4
.L_607:
        /*0078*/ 	.byte	0x04, 0x17
        /*007a*/ 	.short	(.L_609 - .L_608)
.L_608:
        /*007c*/ 	.word	0x00000000
        /*0080*/ 	.short	0x0002
        /*0082*/ 	.short	0x0010
        /*0084*/ 	.byte	0x00, 0xf0, 0x21, 0x00


	//----- nvinfo : EIATTR_KPARAM_INFO
	.align		4
.L_609:
        /*0088*/ 	.byte	0x04, 0x17
        /*008a*/ 	.short	(.L_611 - .L_610)
.L_610:
        /*008c*/ 	.word	0x00000000
        /*0090*/ 	.short	0x0001
        /*0092*/ 	.short	0x0008
        /*0094*/ 	.byte	0x00, 0xf0, 0x21, 0x00


	//----- nvinfo : EIATTR_KPARAM_INFO
	.align		4
.L_611:
        /*0098*/ 	.byte	0x04, 0x17
        /*009a*/ 	.short	(.L_613 - .L_612)
.L_612:
        /*009c*/ 	.word	0x00000000
        /*00a0*/ 	.short	0x0000
        /*00a2*/ 	.short	0x0000
        /*00a4*/ 	.byte	0x00, 0xf0, 0x21, 0x00


	//----- nvinfo : EIATTR_SPARSE_MMA_MASK
	.align		4
.L_613:
        /*00a8*/ 	.byte	0x03, 0x50
        /*00aa*/ 	.short	0x0000


	//----- nvinfo : EIATTR_MAXREG_COUNT
	.align		4
        /*00ac*/ 	.byte	0x03, 0x1b
        /*00ae*/ 	.short	0x0040


	//----- nvinfo : EIATTR_MERCURY_ISA_VERSION
	.align		4
        /*00b0*/ 	.byte	0x03, 0x5f
        /*00b2*/ 	.short	0x0101


	//----- nvinfo : EIATTR_EXIT_INSTR_OFFSETS
	.align		4
        /*00b4*/ 	.byte	0x04, 0x1c
        /*00b6*/ 	.short	(.L_615 - .L_614)


	//   ....[0]....
.L_614:
        /*00b8*/ 	.word	0x00000090


	//   ....[1]....
        /*00bc*/ 	.word	0x00001e20


	//----- nvinfo : EIATTR_MAX_THREADS
	.align		4
.L_615:
        /*00c0*/ 	.byte	0x04, 0x05
        /*00c2*/ 	.short	(.L_617 - .L_616)
.L_616:
        /*00c4*/ 	.word	0x00000400
        /*00c8*/ 	.word	0x00000001
        /*00cc*/ 	.word	0x00000001


	//----- nvinfo : EIATTR_CRS_STACK_SIZE
	.align		4
.L_617:
        /*00d0*/ 	.byte	0x04, 0x1e
        /*00d2*/ 	.short	(.L_619 - .L_618)
.L_618:
        /*00d4*/ 	.word	0x00000000


	//----- nvinfo : EIATTR_CBANK_PARAM_SIZE
	.align		4
.L_619:
        /*00d8*/ 	.byte	0x03, 0x19
        /*00da*/ 	.short	0x0048


	//----- nvinfo : EIATTR_PARAM_CBANK
	.align		4
        /*00dc*/ 	.byte	0x04, 0x0a
        /*00de*/ 	.short	(.L_621 - .L_620)
	.align		4
.L_620:
        /*00e0*/ 	.word	index@(.nv.constant0._ZN2at6native53_GLOBAL__N__3bfe7fd5_20_UpSampleNearest2d_cu_198c5ce242upsample_nearest2d_backward_nhwc_out_frameIN3c104HalfEfXadL_ZNS0_46nearest_neighbor_exact_bw_compute_source_indexEfiiEEEEvPKT_PS5_mmmmmffm)
        /*00e4*/ 	.short	0x0210
        /*00e6*/ 	.short	0x0048


	//----- nvinfo : EIATTR_SW_WAR
	.align		4
.L_621:
        /*00e8*/ 	.byte	0x04, 0x36
        /*00ea*/ 	.short	(.L_623 - .L_622)
.L_622:
        /*00ec*/ 	.word	0x00000008
.L_623:


//--------------------- .nv.info._ZN2at6native53_GLOBAL__N__3bfe7fd5_20_UpSampleNearest2d_cu_198c5ce242upsample_nearest2d_backward_nhwc_out_frameIffXadL_ZNS0_46nearest_neighbor_exact_bw_compute_source_indexEfiiEEEEvPKT_PS3_mmmmmffm --------------------------
	.section	.nv.info._ZN2at6native53_GLOBAL__N__3bfe7fd5_20_UpSampleNearest2d_cu_198c5ce242upsample_nearest2d_backward_nhwc_out_frameIffXadL_ZNS0_46nearest_neighbor_exact_bw_compute_source_indexEfiiEEEEvPKT_PS3_mmmmmffm,"",@"SHT_CUDA_INFO"
	.sectionflags	@""
	.align	4


	//----- nvinfo : EIATTR_CUDA_API_VERSION
	.align		4
        /*0000*/ 	.byte	0x04, 0x37
        /*0002*/ 	.short	(.L_625 - .L_624)
.L_624:
        /*0004*/ 	.word	0x00000082


	//----- nvinfo : EIATTR_KPARAM_INFO
	.align		4
.L_625:
        /*0008*/ 	.byte	0x04, 0x17
        /*000a*/ 	.short	(.L_627 - .L_626)
.L_626:
        /*000c*/ 	.word	0x00000000
        /*0010*/ 	.short	0x0009
        /*0012*/ 	.short	0x0040
        /*0014*/ 	.byte	0x00, 0xf0, 0x21, 0x00


	//----- nvinfo : EIATTR_KPARAM_INFO
	.align		4
.L_627:
        /*0018*/ 	.byte	0x04, 0x17
        /*001a*/ 	.short	(.L_629 - .L_628)
.L_628:
        /*001c*/ 	.word	0x00000000
        /*0020*/ 	.short	0x0008
        /*0022*/ 	.short	0x003c
        /*0024*/ 	.byte	0x00, 0xf0, 0x11, 0x00


	//----- nvinfo : EIATTR_KPARAM_INFO
	.align		4
.L_629:
        /*0028*/ 	.byte	0x04, 0x17
        /*002a*/ 	.short	(.L_631 - .L_630)
.L_630:
        /*002c*/ 	.word	0x00000000
        /*0030*/ 	.short	0x0007
        /*0032*/ 	.short	0x0038
        /*0034*/ 	.byte	0x00, 0xf0, 0x11, 0x00


	//----- nvinfo : EIATTR_KPARAM_INFO
	.align		4
.L_631:
        /*0038*/ 	.byte	0x04, 0x17
        /*003a*/ 	.short	(.L_633 - .L_632)
.L_632:
        /*003c*/ 	.word	0x00000000
        /*0040*/ 	.short	0x0006
        /*0042*/ 	.short	0x0030
        /*0044*/ 	.byte	0x00, 0xf0, 0x21, 0x00


	//----- nvinfo : EIATTR_KPARAM_INFO
	.align		4
.L_633:
        /*0048*/ 	.byte	0x04, 0x17
        /*004a*/ 	.short	(.L_635 - .L_634)
.L_634:
        /*004c*/ 	.word	0x00000000
        /*0050*/ 	.short	0x0005
        /*0052*/ 	.short	0x0028
        /*0054*/ 	.byte	0x00, 0xf0, 0x21, 0x00


	//----- nvinfo : EIATTR_KPARAM_INFO
	.align		4
.L_635:
        /*0058*/ 	.byte	0x04, 0x17
        /*005a*/ 	.short	(.L_637 - .L_636)
.L_636:
        /*005c*/ 	.word	0x00000000
        /*0060*/ 	.short	0x0004
        /*0062*/ 	.short	0x0020
        /*0064*/ 	.byte	0x00, 0xf0, 0x21, 0x00


	//----- nvinfo : EIATTR_KPARAM_INFO
	.align		4
.L_637:
        /*0068*/ 	.byte	0x04, 0x17
        /*006a*/ 	.short	(.L_639 - .L_638)
.L_638:
        /*006c*/ 	.word	0x00000000
        /*0070*/ 	.short	0x0003
        /*0072*/ 	.short	0x0018
        /*0074*/ 	.byte	0x00, 0xf0, 0x21, 0x00


	//----- nvinfo : EIATTR_KPARAM_INFO
	.align		4
.L_639:
        /*0078*/ 	.byte	0x04, 0x17
        /*007a*/ 	.short	(.L_641 - .L_640)
.L_640:
        /*007c*/ 	.word	0x00000000
        /*0080*/ 	.short	0x0002
        /*0082*/ 	.short	0x0010
        /*0084*/ 	.byte	0x00, 0xf0, 0x21, 0x00


	//----- nvinfo : EIATTR_KPARAM_INFO
	.align		4
.L_641:
        /*0088*/ 	.byte	0x04, 0x17
        /*008a*/ 	.short	(.L_643 - .L_642)
.L_642:
        /*008c*/ 	.word	0x00000000
        /*0090*/ 	.short	0x0001
        /*0092*/ 	.short	0x0008
        /*0094*/ 	.byte	0x00, 0xf0, 0x21, 0x00


	//----- nvinfo : EIATTR_KPARAM_INFO
	.align		4
.L_643:
        /*0098*/ 	.byte	0x04, 0x17
        /*009a*/ 	.short	(.L_645 - .L_644)
.L_644:
        /*009c*/ 	.word	0x00000000
        /*00a0*/ 	.short	0x0000
        /*00a2*/ 	.short	0x0000
        /*00a4*/ 	.byte	0x00, 0xf0, 0x21, 0x00


	//----- nvinfo : EIATTR_SPARSE_MMA_MASK
	.align		4
.L_645:
        /*00a8*/ 	.byte	0x03, 0x50
        /*00aa*/ 	.short	0x0000


	//----- nvinfo : EIATTR_MAXREG_COUNT
	.align		4
        /*00ac*/ 	.byte	0x03, 0x1b
        /*00ae*/ 	.short	0x0040


	//----- nvinfo : EIATTR_MERCURY_ISA_VERSION
	.align		4
        /*00b0*/ 	.byte	0x03, 0x5f
        /*00b2*/ 	.short	0x0101


	//----- nvinfo : EIATTR_EXIT_INSTR_OFFSETS
	.align		4
        /*00b4*/ 	.byte	0x04, 0x1c
        /*00b6*/ 	.short	(.L_647 - .L_646)


	//   ....[0]....
.L_646:
        /*00b8*/ 	.word	0x00000090


	//   ....[1]....
        /*00bc*/ 	.word	0x00001c60


	//----- nvinfo : EIATTR_MAX_THREADS
	.align		4
.L_647:
        /*00c0*/ 	.byte	0x04, 0x05
        /*00c2*/ 	.short	(.L_649 - .L_648)
.L_648:
        /*00c4*/ 	.word	0x00000400
        /*00c8*/ 	.word	0x00000001
        /*00cc*/ 	.word	0x00000001


	//----- nvinfo : EIATTR_CRS_STACK_SIZE
	.align		4
.L_649:
        /*00d0*/ 	.byte	0x04, 0x1e
        /*00d2*/ 	.short	(.L_651 - .L_650)
.L_650:
        /*00d4*/ 	.word	0x00000000


	//----- nvinfo : EIATTR_CBANK_PARAM_SIZE
	.align		4
.L_651:
        /*00d8*/ 	.byte	0x03, 0x19
        /*00da*/ 	.short	0x0048


	//----- nvinfo : EIATTR_PARAM_CBANK
	.align		4
        /*00dc*/ 	.byte	0x04, 0x0a
        /*00de*/ 	.short	(.L_653 - .L_652)
	.align		4
.L_652:
        /*00e0*/ 	.word	index@(.nv.constant0._ZN2at6native53_GLOBAL__N__3bfe7fd5_20_UpSampleNearest2d_cu_198c5ce242upsample_nearest2d_backward_nhwc_out_frameIffXadL_ZNS0_46nearest_neighbor_exact_bw_compute_source_indexEfiiEEEEvPKT_PS3_mmmmmffm)
        /*00e4*/ 	.short	0x0210
        /*00e6*/ 	.short	0x0048


	//----- nvinfo : EIATTR_SW_WAR
	.align		4
.L_653:
        /*00e8*/ 	.byte	0x04, 0x36
        /*00ea*/ 	.short	(.L_655 - .L_654)
.L_654:
        /*00ec*/ 	.word	0x00000008
.L_655:


//--------------------- .nv.info._ZN2at6native53_GLOBAL__N__3bfe7fd5_20_UpSampleNearest2d_cu_198c5ce242upsample_nearest2d_backward_nhwc_out_frameIddXadL_ZNS0_46nearest_neighbor_exact_bw_compute_source_indexEfiiEEEEvPKT_PS3_mmmmmffm --------------------------
	.section	.nv.info._ZN2at6native53_GLOBAL__N__3bfe7fd5_20_UpSampleNearest2d_cu_198c5ce242upsample_nearest2d_backward_nhwc_out_frameIddXadL_ZNS0_46nearest_neighbor_exact_bw_compute_source_indexEfiiEEEEvPKT_PS3_mmmmmffm,"",@"SHT_CUDA_INFO"
	.sectionflags	@""
	.align	4


	//----- nvinfo : EIATTR_CUDA_API_VERSION
	.align		4
        /*0000*/ 	.byte	0x04, 0x37
        /*0002*/ 	.short	(.L_657 - .L_656)
.L_656:
        /*0004*/ 	.word	0x00000082


	//----- nvinfo : EIATTR_KPARAM_INFO
	.align		4
.L_657:
        /*0008*/ 	.byte	0x04, 0x17
        /*000a*/ 	.short	(.L_659 - .L_658)
.L_658:
        /*000c*/ 	.word	0x00000000
        /*0010*/ 	.short	0x0009
        /*0012*/ 	.short	0x0040
        /*0014*/ 	.byte	0x00, 0xf0, 0x21, 0x00


	//----- nvinfo : EIATTR_KPARAM_INFO
	.align		4
.L_659:
        /*0018*/ 	.byte	0x04, 0x17
        /*001a*/ 	.short	(.L_661 - .L_660)
.L_660:
        /*001c*/ 	.word	0x00000000
        /*0020*/ 	.short	0x0008
        /*0022*/ 	.short	0x003c
        /*0024*/ 	.byte	0x00, 0xf0, 0x11, 0x00


	//----- nvinfo : EIATTR_KPARAM_INFO
	.align		4
.L_661:
        /*0028*/ 	.byte	0x04, 0x17
        /*002a*/ 	.short	(.L_663 - .L_662)
.L_662:
        /*002c*/ 	.word	0x00000000
        /*0030*/ 	.short	0x0007
        /*0032*/ 	.short	0x0038
        /*0034*/ 	.byte	0x00, 0xf0, 0x11, 0x00


	//----- nvinfo : EIATTR_KPARAM_INFO
	.align		4
.L_663:
        /*0038*/ 	.byte	0x04, 0x17
        /*003a*/ 	.short	(.L_665 - .L_664)
.L_664:
        /*003c*/ 	.word	0x00000000
        /*0040*/ 	.short	0x0006
        /*0042*/ 	.short	0x0030
        /*0044*/ 	.byte	0x00, 0xf0, 0x21, 0x00


	//----- nvinfo : EIATTR_KPARAM_INFO
	.align		4
.L_665:
        /*0048*/ 	.byte	0x04, 0x17
        /*004a*/ 	.short	(.L_667 - .L_666)
.L_666:
        /*004c*/ 	.word	0x00000000
        /*0050*/ 	.short	0x0005
        /*0052*/ 	.short	0x0028
        /*0054*/ 	.byte	0x00, 0xf0, 0x21, 0x00


	//----- nvinfo : EIATTR_KPARAM_INFO
	.align		4
.L_667:
        /*0058*/ 	.byte	0x04, 0x17
        /*005a*/ 	.short	(.L_669 - .L_668)
.L_668:
        /*005c*/ 	.word	0x00000000
        /*0060*/ 	.short	0x0004
        /*0062*/ 	.short	0x0020
        /*0064*/ 	.byte	0x00, 0xf0, 0x21, 0x00


	//----- nvinfo : EIATTR_KPARAM_INFO
	.align		4
.L_669:
        /*0068*/ 	.byte	0x04, 0x17
        /*006a*/ 	.short	(.L_671 - .L_670)
.L_670:
        /*006c*/ 	.word	0x00000000
        /*0070*/ 	.short	0x0003
        /*0072*/ 	.short	0x0018
        /*0074*/ 	.byte	0x00, 0xf0, 0x21, 0x00


	//----- nvinfo : EIATTR_KPARAM_INFO
	.align		4
.L_671:
        /*0078*/ 	.byte	0x04, 0x17
        /*007a*/ 	.short	(.L_673 - .L_672)
.L_672:
        /*007c*/ 	.word	0x00000000
        /*0080*/ 	.short	0x0002
        /*0082*/ 	.short	0x0010
        /*0084*/ 	.byte	0x00, 0xf0, 0x21, 0x00


	//----- nvinfo : EIATTR_KPARAM_INFO
	.align		4
.L_673:
        /*0088*/ 	.byte	0x04, 0x17
        /*008a*/ 	.short	(.L_675 - .L_674)
.L_674:
        /*008c*/ 	.word	0x00000000
        /*0090*/ 	.short	0x0001
        /*0092*/ 	.short	0x0008
        /*0094*/ 	.byte	0x00, 0xf0, 0x21, 0x00


	//----- nvinfo : EIATTR_KPARAM_INFO
	.align		4
.L_675:
        /*0098*/ 	.byte	0x04, 0x17
        /*009a*/ 	.short	(.L_677 - .L_676)
.L_676:
        /*009c*/ 	.word	0x00000000
        /*00a0*/ 	.short	0x0000
        /*00a2*/ 	.short	0x0000
        /*00a4*/ 	.byte	0x00, 0xf0, 0x21, 0x00


	//----- nvinfo : EIATTR_SPARSE_MMA_MASK
	.align		4
.L_677:
        /*00a8*/ 	.byte	0x03, 0x50
        /*00aa*/ 	.short	0x0000


	//----- nvinfo : EIATTR_MAXREG_COUNT
	.align		4
        /*00ac*/ 	.byte	0x03, 0x1b
        /*00ae*/ 	.short	0x0040


	//----- nvinfo : EIATTR_MERCURY_ISA_VERSION
	.align		4
        /*00b0*/ 	.byte	0x03, 0x5f
        /*00b2*/ 	.short	0x0101


	//----- nvinfo : EIATTR_EXIT_INSTR_OFFSETS
	.align		4
        /*00b4*/ 	.byte	0x04, 0x1c
        /*00b6*/ 	.short	(.L_679 - .L_678)


	//   ....[0]....
.L_678:
        /*00b8*/ 	.word	0x00000090


	//   ....[1]....
        /*00bc*/ 	.word	0x00001c40


	//----- nvinfo : EIATTR_MAX_THREADS
	.align		4
.L_679:
        /*00c0*/ 	.byte	0x04, 0x05
        /*00c2*/ 	.short	(.L_681 - .L_680)
.L_680:
        /*00c4*/ 	.word	0x00000400
        /*00c8*/ 	.word	0x00000001
        /*00cc*/ 	.word	0x00000001


	//----- nvinfo : EIATTR_CRS_STACK_SIZE
	.align		4
.L_681:
        /*00d0*/ 	.byte	0x04, 0x1e
        /*00d2*/ 	.short	(.L_683 - .L_682)
.L_682:
        /*00d4*/ 	.word	0x00000000


	//----- nvinfo : EIATTR_CBANK_PARAM_SIZE
	.align		4
.L_683:
        /*00d8*/ 	.byte	0x03, 0x19
        /*00da*/ 	.short	0x0048


	//----- nvinfo : EIATTR_PARAM_CBANK
	.align		4
        /*00dc*/ 	.byte	0x04, 0x0a
        /*00de*/ 	.short	(.L_685 - .L_684)
	.align		4
.L_684:
        /*00e0*/ 	.word	index@(.nv.constant0._ZN2at6native53_GLOBAL__N__3bfe7fd5_20_UpSampleNearest2d_cu_198c5ce242upsample_nearest2d_backward_nhwc_out_frameIddXadL_ZNS0_46nearest_neighbor_exact_bw_compute_source_indexEfiiEEEEvPKT_PS3_mmmmmffm)
        /*00e4*/ 	.short	0x0210
        /*00e6*/ 	.short	0x0048


	//----- nvinfo : EIATTR_SW_WAR
	.align		4
.L_685:
        /*00e8*/ 	.byte	0x04, 0x36
        /*00ea*/ 	.short	(.L_687 - .L_686)
.L_686:
        /*00ec*/ 	.word	0x00000008
.L_687:


//--------------------- .nv.info._ZN2at6native53_GLOBAL__N__3bfe7fd5_20_UpSampleNearest2d_cu_198c5ce237upsample_nearest2d_backward_out_frameIhlXadL_ZNS0_40nearest_neighbor_bw_compute_source_indexEfiiEEEEvPKT_mmmmmmPS3_ff --------------------------
	.section	.nv.info._ZN2at6native53_GLOBAL__N__3bfe7fd5_20_UpSampleNearest2d_cu_198c5ce237upsample_nearest2d_backward_out_frameIhlXadL_ZNS0_40nearest_neighbor_bw_compute_source_indexEfiiEEEEvPKT_mmmmmmPS3_ff,"",@"SHT_CUDA_INFO"
	.sectionflags	@""
	.align	4


	//----- nvinfo : EIATTR_CUDA_API_VERSION
	.align		4
        /*0000*/ 	.byte	0x04, 0x37
        /*0002*/ 	.short	(.L_689 - .L_688)
.L_688:
        /*0004*/ 	.word	0x00000082


	//----- nvinfo : EIATTR_KPARAM_INFO
	.align		4
.L_689:
        /*0008*/ 	.byte	0x04, 0x17
        /*000a*/ 	.short	(.L_691 - .L_690)
.L_690:
        /*000c*/ 	.word	0x00000000
        /*0010*/ 	.short	0x0009
        /*0012*/ 	.short	0x0044
        /*0014*/ 	.byte	0x00, 0xf0, 0x11, 0x00


	//----- nvinfo : EIATTR_KPARAM_INFO
	.align		4
.L_691:
        /*0018*/ 	.byte	0x04, 0x17
        /*001a*/ 	.short	(.L_693 - .L_692)
.L_692:
        /*001c*/ 	.word	0x00000000
        /*0020*/ 	.short	0x0008
        /*0022*/ 	.short	0x0040
        /*0024*/ 	.byte	0x00, 0xf0, 0x11, 0x00


	//----- nvinfo : EIATTR_KPARAM_INFO
	.align		4
.L_693:
        /*0028*/ 	.byte	0x04, 0x17
        /*002a*/ 	.short	(.L_695 - .L_694)
.L_694:
        /*002c*/ 	.word	0x00000000
        /*0030*/ 	.short	0x0007
        /*0032*/ 	.short	0x0038
        /*0034*/ 	.byte	0x00, 0xf0, 0x21, 0x00


	//----- nvinfo : EIATTR_KPARAM_INFO
	.align		4
.L_695:
        /*0038*/ 	.byte	0x04, 0x17
        /*003a*/ 	.short	(.L_697 - .L_696)
.L_696:
        /*003c*/ 	.word	0x00000000
        /*0040*/ 	.short	0x0006
        /*0042*/ 	.short	0x0030
        /*0044*/ 	.byte	0x00, 0xf0, 0x21, 0x00


	//----- nvinfo : EIATTR_KPARAM_INFO
	.align		4
.L_697:
        /*0048*/ 	.byte	0x04, 0x17
        /*004a*/ 	.short	(.L_699 - .L_698)
.L_698:
        /*004c*/ 	.word	0x00000000
        /*0050*/ 	.short	0x0005
        /*0052*/ 	.short	0x0028
        /*0054*/ 	.byte	0x00, 0xf0, 0x21, 0x00


	//----- nvinfo : EIATTR_KPARAM_INFO
	.align		4
.L_699:
        /*0058*/ 	.byte	0x04, 0x17
        /*005a*/ 	.short	(.L_701 - .L_700)
.L_700:
        /*005c*/ 	.word	0x00000000
        /*0060*/ 	.short	0x0004
        /*0062*/ 	.short	0x0020
        /*0064*/ 	.byte	0x00, 0xf0, 0x21, 0x00


	//----- nvinfo : EIATTR_KPARAM_INFO
	.align		4
.L_701:
        /*0068*/ 	.byte	0x04, 0x17
        /*006a*/ 	.short	(.L_703 - .L_702)
.L_702:
        /*006c*/ 	.word	0x00000000
        /*0070*/ 	.short	0x0003
        /*0072*/ 	.short	0x0018
        /*0074*/ 	.byte	0x00, 0xf0, 0x21, 0x00


	//----- nvinfo : EIATTR_KPARAM_INFO
	.align		4
.L_703:
        /*0078*/ 	.byte	0x04, 0x17
        /*007a*/ 	.short	(.L_705 - .L_704)
.L_704:
        /*007c*/ 	.word	0x00000000
        /*0080*/ 	.short	0x0002
        /*0082*/ 	.short	0x0010
        /*0084*/ 	.byte	0x00, 0xf0, 0x21, 0x00


	//----- nvinfo : EIATTR_KPARAM_INFO
	.align		4
.L_705:
        /*0088*/ 	.byte	0x04, 0x17
        /*008a*/ 	.short	(.L_707 - .L_706)
.L_706:
        /*008c*/ 	.word	0x00000000
        /*0090*/ 	.short	0x0001
        /*0092*/ 	.short	0x0008
        /*0094*/ 	.byte	0x00, 0xf0, 0x21, 0x00


	//----- nvinfo : EIATTR_KPARAM_INFO
	.align		4
.L_707:
        /*0098*/ 	.byte	0x04, 0x17
        /*009a*/ 	.short	(.L_709 - .L_708)
.L_708:
        /*009c*/ 	.word	0x00000000
        /*00a0*/ 	.short	0x0000
        /*00a2*/ 	.short	0x0000
        /*00a4*/ 	.byte	0x00, 0xf0, 0x21, 0x00


	//----- nvinfo : EIATTR_SPARSE_MMA_MASK
	.align		4
.L_709:
        /*00a8*/ 	.byte	0x03, 0x50
        /*00aa*/ 	.short	0x0000


	//----- nvinfo : EIATTR_MAXREG_COUNT
	.align		4
        /*00ac*/ 	.byte	0x03, 0x1b
        /*00ae*/ 	.short	0x0040


	//----- nvinfo : EIATTR_MERCURY_ISA_VERSION
	.align		4
        /*00b0*/ 	.byte	0x03, 0x5f
        /*00b2*/ 	.short	0x0101


	//----- nvinfo : EIATTR_EXIT_INSTR_OFFSETS
	.align		4
        /*00b4*/ 	.byte	0x04, 0x1c
        /*00b6*/ 	.short	(.L_711 - .L_710)


	//   ....[0]....
.L_710:
        /*00b8*/ 	.word	0x00000130


	//   ....[1]....
        /*00bc*/ 	.word	0x00000ad0


	//   ....[2]....
        /*00c0*/ 	.word	0x00001780


	//----- nvinfo : EIATTR_MAX_THREADS
	.align		4
.L_711:
        /*00c4*/ 	.byte	0x04, 0x05
        /*00c6*/ 	.short	(.L_713 - .L_712)
.L_712:
        /*00c8*/ 	.word	0x00000400
        /*00cc*/ 	.word	0x00000001
        /*00d0*/ 	.word	0x00000001


	//----- nvinfo : EIATTR_CRS_STACK_SIZE
	.align		4
.L_713:
        /*00d4*/ 	.byte	0x04, 0x1e
        /*00d6*/ 	.short	(.L_715 - .L_714)
.L_714:
        /*00d8*/ 	.word	0x00000000


	//----- nvinfo : EIATTR_CBANK_PARAM_SIZE
	.align		4
.L_715:
        /*00dc*/ 	.byte	0x03, 0x19
        /*00de*/ 	.short	0x0048


	//----- nvinfo : EIATTR_PARAM_CBANK
	.align		4
        /*00e0*/ 	.byte	0x04, 0x0a
        /*00e2*/ 	.short	(.L_717 - .L_716)
	.align		4
.L_716:
        /*00e4*/ 	.word	index@(.nv.constant0._ZN2at6native53_GLOBAL__N__3bfe7fd5_20_UpSampleNearest2d_cu_198c5ce237upsample_nearest2d_backward_out_frameIhlXadL_ZNS0_40nearest_neighbor_bw_compute_source_indexEfiiEEEEvPKT_mmmmmmPS3_ff)
        /*00e8*/ 	.short	0x0210
        /*00ea*/ 	.short	0x0048


	//----- nvinfo : EIATTR_SW_WAR
	.align		4
.L_717:
        /*00ec*/ 	.byte	0x04, 0x36
        /*00ee*/ 	.short	(.L_719 - .L_718)
.L_718:
        /*00f0*/ 	.word	0x00000008
.L_719:


//--------------------- .nv.info._ZN2at6native53_GLOBAL__N__3bfe7fd5_20_UpSampleNearest2d_cu_198c5ce237upsample_nearest2d_backward_out_frameIN3c108BFloat16EfXadL_ZNS0_40nearest_neighbor_bw_compute_source_indexEfiiEEEEvPKT_mmmmmmPS5_ff --------------------------
	.section	.nv.info._ZN2at6native53_GLOBAL__N__3bfe7fd5_20_UpSampleNearest2d_cu_198c5ce237upsample_nearest2d_backward_out_frameIN3c108BFloat16EfXadL_ZNS0_40nearest_neighbor_bw_compute_source_indexEfiiEEEEvPKT_mmmmmmPS5_ff,"",@"SHT_CUDA_INFO"
	.sectionflags	@""
	.align	4


	//----- nvinfo : EIATTR_CUDA_API_VERSION
	.align		4
        /*0000*/ 	.byte	0x04, 0x37
        /*0002*/ 	.short	(.L_721 - .L_720)
.L_720:
        /*0004*/ 	.word	0x00000082


	//----- nvinfo : EIATTR_KPARAM_INFO
	.align		4
.L_721:
        /*0008*/ 	.byte	0x04, 0x17
        /*000a*/ 	.short	(.L_723 - .L_722)
.L_722:
        /*000c*/ 	.word	0x00000000
        /*0010*/ 	.short	0x0009
        /*0012*/ 	.short	0x0044
        /*0014*/ 	.byte	0x00, 0xf0, 0x11, 0x00


	//----- nvinfo : EIATTR_KPARAM_INFO
	.align		4
.L_723:
        /*0018*/ 	.byte	0x04, 0x17
        /*001a*/ 	.short	(.L_725 - .L_724)
.L_724:
        /*001c*/ 	.word	0x00000000
        /*0020*/ 	.short	0x0008
        /*0022*/ 	.short	0x0040
        /*0024*/ 	.byte	0x00, 0xf0, 0x11, 0x00


	//----- nvinfo : EIATTR_KPARAM_INFO
	.align		4
.L_725:
        /*0028*/ 	.byte	0x04, 0x17
        /*002a*/ 	.short	(.L_727 - .L_726)
.L_726:
        /*002c*/ 	.word	0x00000000
        /*0030*/ 	.short	0x0007
        /*0032*/ 	.short	0x0038
        /*0034*/ 	.byte	0x00, 0xf0, 0x21, 0x00


	//----- nvinfo : EIATTR_KPARAM_INFO
	.align		4
.L_727:
        /*0038*/ 	.byte	0x04, 0x17
        /*003a*/ 	.short	(.L_729 - .L_728)
.L_728:
        /*003c*/ 	.word	0x00000000
        /*0040*/ 	.short	0x0006
        /*0042*/ 	.short	0x0030
        /*0044*/ 	.byte	0x00, 0xf0, 0x21, 0x00


	//----- nvinfo : EIATTR_KPARAM_INFO
	.align		4
.L_729:
        /*0048*/ 	.byte	0x04, 0x17
        /*004a*/ 	.short	(.L_731 - .L_730)
.L_730:
        /*004c*/ 	.word	0x00000000
        /*0050*/ 	.short	0x0005
        /*0052*/ 	.short	0x0028
        /*0054*/ 	.byte	0x00, 0xf0, 0x21, 0x00


	//----- nvinfo : EIATTR_KPARAM_INFO
	.align		4
.L_731:
        /*0058*/ 	.byte	0x04, 0x17
        /*005a*/ 	.short	(.L_733 - .L_732)
.L_732:
        /*005c*/ 	.word	0x00000000
        /*0060*/ 	.short	0x0004
        /*0062*/ 	.short	0x0020
        /*0064*/ 	.byte	0x00, 0xf0, 0x21, 0x00


	//----- nvinfo : EIATTR_KPARAM_INFO
	.align		4
.L_733:
        /*0068*/ 	.byte	0x04, 0x17
        /*006a*/ 	.short	(.L_735 - .L_734)
.L_734:
        /*006c*/ 	.word	0x00000000
        /*0070*/ 	.short	0x0003
        /*0072*/ 	.short	0x0018
        /*0074*/ 	.byte	0x00, 0xf0, 0x21, 0x00


	//----- nvinfo : EIATTR_KPARAM_INFO
	.align		4
.L_735:
        /*0078*/ 	.byte	0x04, 0x17
        /*007a*/ 	.short	(.L_737 - .L_736)
.L_736:
        /*007c*/ 	.word	0x00000000
        /*0080*/ 	.short	0x0002
        /*0082*/ 	.short	0x0010
        /*0084*/ 	.byte	0x00, 0xf0, 0x21, 0x00


	//----- nvinfo : EIATTR_KPARAM_INFO
	.align		4
.L_737:
        /*0088*/ 	.byte	0x04, 0x17
        /*008a*/ 	.short	(.L_739 - .L_738)
.L_738:
        /*008c*/ 	.word	0x00000000
        /*0090*/ 	.short	0x0001
        /*0092*/ 	.short	0x0008
        /*0094*/ 	.byte	0x00, 0xf0, 0x21, 0x00


	//----- nvinfo : EIATTR_KPARAM_INFO
	.align		4
.L_739:
        /*0098*/ 	.byte	0x04, 0x17
        /*009a*/ 	.short	(.L_741 - .L_740)
.L_740:
        /*009c*/ 	.word	0x00000000
        /*00a0*/ 	.short	0x0000
        /*00a2*/ 	.short	0x0000
        /*00a4*/ 	.byte	0x00, 0xf0, 0x21, 0x00


	//----- nvinfo : EIATTR_SPARSE_MMA_MASK
	.align		4
.L_741:
        /*00a8*/ 	.byte	0x03, 0x50
        /*00aa*/ 	.short	0x0000


	//----- nvinfo : EIATTR_MAXREG_COUNT
	.align		4
        /*00ac*/ 	.byte	0x03, 0x1b
        /*00ae*/ 	.short	0x0040


	//----- nvinfo : EIATTR_MERCURY_ISA_VERSION
	.align		4
        /*00b0*/ 	.byte	0x03, 0x5f
        /*00b2*/ 	.short	0x0101


	//----- nvinfo : EIATTR_EXIT_INSTR_OFFSETS
	.align		4
        /*00b4*/ 	.byte	0x04, 0x1c
        /*00b6*/ 	.short	(.L_743 - .L_742)


	//   ....[0]....
.L_742:
        /*00b8*/ 	.word	0x00000130


	//   ....[1]....
        /*00bc*/ 	.word	0x00000ad0


	//   ....[2]....
        /*00c0*/ 	.word	0x00001ad0


	//----- nvinfo : EIATTR_MAX_THREADS
	.align		4
.L_743:
        /*00c4*/ 	.byte	0x04, 0x05
        /*00c6*/ 	.short	(.L_745 - .L_744)
.L_744:
        /*00c8*/ 	.word	0x00000400
        /*00cc*/ 	.word	0x00000001
        /*00d0*/ 	.word	0x00000001


	//----- nvinfo : EIATTR_CRS_STACK_SIZE
	.align		4
.L_745:
        /*00d4*/ 	.byte	0x04, 0x1e
        /*00d6*/ 	.short	(.L_747 - .L_746)
.L_746:
        /*00d8*/ 	.word	0x00000000


	//----- nvinfo : EIATTR_CBANK_PARAM_SIZE
	.align		4
.L_747:
        /*00dc*/ 	.byte	0x03, 0x19
        /*00de*/ 	.short	0x0048


	//----- nvinfo : EIATTR_PARAM_CBANK
	.align		4
        /*00e0*/ 	.byte	0x04, 0x0a
        /*00e2*/ 	.short	(.L_749 - .L_748)
	.align		4
.L_748:
        /*00e4*/ 	.word	index@(.nv.constant0._ZN2at6native53_GLOBAL__N__3bfe7fd5_20_UpSampleNearest2d_cu_198c5ce237upsample_nearest2d_backward_out_frameIN3c108BFloat16EfXadL_ZNS0_40nearest_neighbor_bw_compute_source_indexEfiiEEEEvPKT_mmmmmmPS5_ff)
        /*00e8*/ 	.short	0x0210
        /*00ea*/ 	.short	0x0048


	//----- nvinfo : EIATTR_SW_WAR
	.align		4
.L_749:
        /*00ec*/ 	.byte	0x04, 0x36
        /*00ee*/ 	.short	(.L_751 - .L_750)
.L_750:
        /*00f0*/ 	.word	0x00000008
.L_751:


//--------------------- .nv.info._ZN2at6native53_GLOBAL__N__3bfe7fd5_20_UpSampleNearest2d_cu_198c5ce237upsample_nearest2d_backward_out_frameIN3c104HalfEfXadL_ZNS0_40nearest_neighbor_bw_compute_source_indexEfiiEEEEvPKT_mmmmmmPS5_ff --------------------------
	.section	.nv.info._ZN2at6native53_GLOBAL__N__3bfe7fd5_20_UpSampleNearest2d_cu_198c5ce237upsample_nearest2d_backward_out_frameIN3c104HalfEfXadL_ZNS0_40nearest_neighbor_bw_compute_source_indexEfiiEEEEvPKT_mmmmmmPS5_ff,"",@"SHT_CUDA_INFO"
	.sectionflags	@""
	.align	4


	//----- nvinfo : EIATTR_CUDA_API_VERSION
	.align		4
        /*0000*/ 	.byte	0x04, 0x37
        /*0002*/ 	.short	(.L_753 - .L_752)
.L_752:
        /*0004*/ 	.word	0x00000082


	//----- nvinfo : EIATTR_KPARAM_INFO
	.align		4
.L_753:
        /*0008*/ 	.byte	0x04, 0x17
        /*000a*/ 	.short	(.L_755 - .L_754)
.L_754:
        /*000c*/ 	.word	0x00000000
        /*0010*/ 	.short	0x0009
        /*0012*/ 	.short	0x0044
        /*0014*/ 	.byte	0x00, 0xf0, 0x11, 0x00


	//----- nvinfo : EIATTR_KPARAM_INFO
	.align		4
.L_755:
        /*0018*/ 	.byte	0x04, 0x17
        /*001a*/ 	.short	(.L_757 - .L_756)
.L_756:
        /*001c*/ 	.word	0x00000000
        /*0020*/ 	.short	0x0008
        /*0022*/ 	.short	0x0040
        /*0024*/ 	.byte	0x00, 0xf0, 0x11, 0x00


	//----- nvinfo : EIATTR_KPARAM_INFO
	.align		4
.L_757:
        /*0028*/ 	.byte	0x04, 0x17
        /*002a*/ 	.short	(.L_759 - .L_758)
.L_758:
        /*002c*/ 	.word	0x00000000
        /*0030*/ 	.short	0x0007
        /*0032*/ 	.short	0x0038
        /*0034*/ 	.byte	0x00, 0xf0, 0x21, 0x00


	//----- nvinfo : EIATTR_KPARAM_INFO
	.align		4
.L_759:
        /*0038*/ 	.byte	0x04, 0x17
        /*003a*/ 	.short	(.L_761 - .L_760)
.L_760:
        /*003c*/ 	.word	0x00000000
        /*0040*/ 	.short	0x0006
        /*0042*/ 	.short	0x0030
        /*0044*/ 	.byte	0x00, 0xf0, 0x21, 0x00


	//----- nvinfo : EIATTR_KPARAM_INFO
	.align		4
.L_761:
        /*0048*/ 	.byte	0x04, 0x17
        /*004a*/ 	.short	(.L_763 - .L_762)
.L_762:
        /*004c*/ 	.word	0x00000000
        /*0050*/ 	.short	0x0005
        /*0052*/ 	.short	0x0028
        /*0054*/ 	.byte	0x00, 0xf0, 0x21, 0x00


	//----- nvinfo : EIATTR_KPARAM_INFO
	.align		4
.L_763:
        /*0058*/ 	.byte	0x04, 0x17
        /*005a*/ 	.short	(.L_765 - .L_764)
.L_764:
        /*005c*/ 	.word	0x00000000
        /*0060*/ 	.short	0x0004
        /*0062*/ 	.short	0x0020
        /*0064*/ 	.byte	0x00, 0xf0, 0x21, 0x00


	//----- nvinfo : EIATTR_KPARAM_INFO
	.align		4
.L_765:
        /*0068*/ 	.byte	0x04, 0x17
        /*006a*/ 	.short	(.L_767 - .L_766)
.L_766:
        /*006c*/ 	.word	0x00000000
        /*0070*/ 	.short	0x0003
        /*0072*/ 	.short	0x0018
        /*0074*/ 	.byte	0x00, 0xf0, 0x21, 0x00


	//----- nvinfo : EIATTR_KPARAM_INFO
	.align		4
.L_767:
        /*0078*/ 	.byte	0x04, 0x17
        /*007a*/ 	.short	(.L_769 - .L_768)
.L_768:
        /*007c*/ 	.word	0x00000000
        /*0080*/ 	.short	0x0002
        /*0082*/ 	.short	0x0010
        /*0084*/ 	.byte	0x00, 0xf0, 0x21, 0x00


	//----- nvinfo : EIATTR_KPARAM_INFO
	.align		4
.L_769:
        /*0088*/ 	.byte	0x04, 0x17
        /*008a*/ 	.short	(.L_771 - .L_770)
.L_770:
        /*008c*/ 	.word	0x00000000
        /*0090*/ 	.short	0x0001
        /*0092*/ 	.short	0x0008
        /*0094*/ 	.byte	0x00, 0xf0, 0x21, 0x00


	//----- nvinfo : EIATTR_KPARAM_INFO
	.align		4
.L_771:
        /*0098*/ 	.byte	0x04, 0x17
        /*009a*/ 	.short	(.L_773 - .L_772)
.L_772:
        /*009c*/ 	.word	0x00000000
        /*00a0*/ 	.short	0x0000
        /*00a2*/ 	.short	0x0000
        /*00a4*/ 	.byte	0x00, 0xf0, 0x21, 0x00


	//----- nvinfo : EIATTR_SPARSE_MMA_MASK
	.align		4
.L_773:
        /*00a8*/ 	.byte	0x03, 0x50
        /*00aa*/ 	.short	0x0000


	//----- nvinfo : EIATTR_MAXREG_COUNT
	.align		4
        /*00ac*/ 	.byte	0x03, 0x1b
        /*00ae*/ 	.short	0x0040


	//----- nvinfo : EIATTR_MERCURY_ISA_VERSION
	.align		4
        /*00b0*/ 	.byte	0x03, 0x5f
        /*00b2*/ 	.short	0x0101


	//----- nvinfo : EIATTR_EXIT_INSTR_OFFSETS
	.align		4
        /*00b4*/ 	.byte	0x04, 0x1c
        /*00b6*/ 	.short	(.L_775 - .L_774)


	//   ....[0]....
.L_774:
        /*00b8*/ 	.word	0x00000130


	//   ....[1]....
        /*00bc*/ 	.word	0x00000ad0


	//   ....[2]....
        /*00c0*/ 	.word	0x00001ad0


	//----- nvinfo : EIATTR_MAX_THREADS
	.align		4
.L_775:
        /*00c4*/ 	.byte	0x04, 0x05
        /*00c6*/ 	.short	(.L_777 - .L_776)
.L_776:
        /*00c8*/ 	.word	0x00000400
        /*00cc*/ 	.word	0x00000001
        /*00d0*/ 	.word	0x00000001


	//----- nvinfo : EIATTR_CRS_STACK_SIZE
	.align		4
.L_777:
        /*00d4*/ 	.byte	0x04, 0x1e
        /*00d6*/ 	.short	(.L_779 - .L_778)
.L_778:
        /*00d8*/ 	.word	0x00000000


	//----- nvinfo : EIATTR_CBANK_PARAM_SIZE
	.align		4
.L_779:
        /*00dc*/ 	.byte	0x03, 0x19
        /*00de*/ 	.short	0x0048


	//----- nvinfo : EIATTR_PARAM_CBANK
	.align		4
        /*00e0*/ 	.byte	0x04, 0x0a
        /*00e2*/ 	.short	(.L_781 - .L_780)
	.align		4
.L_780:
        /*00e4*/ 	.word	index@(.nv.constant0._ZN2at6native53_GLOBAL__N__3bfe7fd5_20_UpSampleNearest2d_cu_198c5ce237upsample_nearest2d_backward_out_frameIN3c104HalfEfXadL_ZNS0_40nearest_neighbor_bw_compute_source_indexEfiiEEEEvPKT_mmmmmmPS5_ff)
        /*00e8*/ 	.short	0x0210
        /*00ea*/ 	.short	0x0048


	//----- nvinfo : EIATTR_SW_WAR
	.align		4
.L_781:
        /*00ec*/ 	.byte	0x04, 0x36
        /*00ee*/ 	.short	(.L_783 - .L_782)
.L_782:
        /*00f0*/ 	.word	0x00000008
.L_783:


//--------------------- .nv.info._ZN2at6native53_GLOBAL__N__3bfe7fd5_20_UpSampleNearest2d_cu_198c5ce237upsample_nearest2d_backward_out_frameIffXadL_ZNS0_40nearest_neighbor_bw_compute_source_indexEfiiEEEEvPKT_mmmmmmPS3_ff --------------------------
	.section	.nv.info._ZN2at6native53_GLOBAL__N__3bfe7fd5_20_UpSampleNearest2d_cu_198c5ce237upsample_nearest2d_backward_out_frameIffXadL_ZNS0_40nearest_neighbor_bw_compute_source_indexEfiiEEEEvPKT_mmmmmmPS3_ff,"",@"SHT_CUDA_INFO"
	.sectionflags	@""
	.align	4


	//----- nvinfo : EIATTR_CUDA_API_VERSION
	.align		4
        /*0000*/ 	.byte	0x04, 0x37
        /*0002*/ 	.short	(.L_785 - .L_784)
.L_784:
        /*0004*/ 	.word	0x00000082


	//----- nvinfo : EIATTR_KPARAM_INFO
	.align		4
.L_785:
        /*0008*/ 	.byte	0x04, 0x17
        /*000a*/ 	.short	(.L_787 - .L_786)
.L_786:
        /*000c*/ 	.word	0x00000000
        /*0010*/ 	.short	0x0009
        /*0012*/ 	.short	0x0044
        /*0014*/ 	.byte	0x00, 0xf0, 0x11, 0x00


	//----- nvinfo : EIATTR_KPARAM_INFO
	.align		4
.L_787:
        /*0018*/ 	.byte	0x04, 0x17
        /*001a*/ 	.short	(.L_789 - .L_788)
.L_788:
        /*001c*/ 	.word	0x00000000
        /*0020*/ 	.short	0x0008
        /*0022*/ 	.short	0x0040
        /*0024*/ 	.byte	0x00, 0xf0, 0x11, 0x00


	//----- nvinfo : EIATTR_KPARAM_INFO
	.align		4
.L_789:
        /*0028*/ 	.byte	0x04, 0x17
        /*002a*/ 	.short	(.L_791 - .L_790)
.L_790:
        /*002c*/ 	.word	0x00000000
        /*0030*/ 	.short	0x0007
        /*0032*/ 	.short	0x0038
        /*0034*/ 	.byte	0x00, 0xf0, 0x21, 0x00


	//----- nvinfo : EIATTR_KPARAM_INFO
	.align		4
.L_791:
        /*0038*/ 	.byte	0x04, 0x17
        /*003a*/ 	.short	(.L_793 - .L_792)
.L_792:
        /*003c*/ 	.word	0x00000000
        /*0040*/ 	.short	0x0006
        /*0042*/ 	.short	0x0030
        /*0044*/ 	.byte	0x00, 0xf0, 0x21, 0x00


	//----- nvinfo : EIATTR_KPARAM_INFO
	.align		4
.L_793:
        /*0048*/ 	.byte	0x04, 0x17
        /*004a*/ 	.short	(.L_795 - .L_794)
.L_794:
        /*004c*/ 	.word	0x00000000
        /*0050*/ 	.short	0x0005
        /*0052*/ 	.short	0x0028
        /*0054*/ 	.byte	0x00, 0xf0, 0x21, 0x00


	//----- nvinfo : EIATTR_KPARAM_INFO
	.align		4
.L_795:
        /*0058*/ 	.byte	0x04, 0x17
        /*005a*/ 	.short	(.L_797 - .L_796)
.L_796:
        /*005c*/ 	.word	0x00000000
        /*0060*/ 	.short	0x0004
        /*0062*/ 	.short	0x0020
        /*0064*/ 	.byte	0x00, 0xf0, 0x21, 0x00


	//----- nvinfo : EIATTR_KPARAM_INFO
	.align		4
.L_797:
        /*0068*/ 	.byte	0x04, 0x17
        /*006a*/ 	.short	(.L_799 - .L_798)
.L_798:
        /*006c*/ 	.word	0x00000000
        /*0070*/ 	.short	0x0003
        /*0072*/ 	.short	0x0018
        /*0074*/ 	.byte	0x00, 0xf0, 0x21, 0x00


	//----- nvinfo : EIATTR_KPARAM_INFO
	.align		4
.L_799:
        /*0078*/ 	.byte	0x04, 0x17
        /*007a*/ 	.short	(.L_801 - .L_800)
.L_800:
        /*007c*/ 	.word	0x00000000
        /*0080*/ 	.short	0x0002
        /*0082*/ 	.short	0x0010
        /*0084*/ 	.byte	0x00, 0xf0, 0x21, 0x00


	//----- nvinfo : EIATTR_KPARAM_INFO
	.align		4
.L_801:
        /*0088*/ 	.byte	0x04, 0x17
        /*008a*/ 	.short	(.L_803 - .L_802)
.L_802:
        /*008c*/ 	.word	0x00000000
        /*0090*/ 	.short	0x0001
        /*0092*/ 	.short	0x0008
        /*0094*/ 	.byte	0x00, 0xf0, 0x21, 0x00


	//----- nvinfo : EIATTR_KPARAM_INFO
	.align		4
.L_803:
        /*0098*/ 	.byte	0x04, 0x17
        /*009a*/ 	.short	(.L_805 - .L_804)
.L_804:
        /*009c*/ 	.word	0x00000000
        /*00a0*/ 	.short	0x0000
        /*00a2*/ 	.short	0x0000
        /*00a4*/ 	.byte	0x00, 0xf0, 0x21, 0x00


	//----- nvinfo : EIATTR_SPARSE_MMA_MASK
	.align		4
.L_805:
        /*00a8*/ 	.byte	0x03, 0x50
        /*00aa*/ 	.short	0x0000


	//----- nvinfo : EIATTR_MAXREG_COUNT
	.align		4
        /*00ac*/ 	.byte	0x03, 0x1b
        /*00ae*/ 	.short	0x0040


	//----- nvinfo : EIATTR_MERCURY_ISA_VERSION
	.align		4
        /*00b0*/ 	.byte	0x03, 0x5f
        /*00b2*/ 	.short	0x0101


	//----- nvinfo : EIATTR_EXIT_INSTR_OFFSETS
	.align		4
        /*00b4*/ 	.byte	0x04, 0x1c
        /*00b6*/ 	.short	(.L_807 - .L_806)


	//   ....[0]....
.L_806:
        /*00b8*/ 	.word	0x00000130


	//   ....[1]....
        /*00bc*/ 	.word	0x00000ad0


	//   ....[2]....
        /*00c0*/ 	.word	0x000018d0


	//----- nvinfo : EIATTR_MAX_THREADS
	.align		4
.L_807:
        /*00c4*/ 	.byte	0x04, 0x05
        /*00c6*/ 	.short	(.L_809 - .L_808)
.L_808:
        /*00c8*/ 	.word	0x00000400
        /*00cc*/ 	.word	0x00000001
        /*00d0*/ 	.word	0x00000001


	//----- nvinfo : EIATTR_CRS_STACK_SIZE
	.align		4
.L_809:
        /*00d4*/ 	.byte	0x04, 0x1e
        /*00d6*/ 	.short	(.L_811 - .L_810)
.L_810:
        /*00d8*/ 	.word	0x00000000


	//----- nvinfo : EIATTR_CBANK_PARAM_SIZE
	.align		4
.L_811:
        /*00dc*/ 	.byte	0x03, 0x19
        /*00de*/ 	.short	0x0048


	//----- nvinfo : EIATTR_PARAM_CBANK
	.align		4
        /*00e0*/ 	.byte	0x04, 0x0a
        /*00e2*/ 	.short	(.L_813 - .L_812)
	.align		4
.L_812:
        /*00e4*/ 	.word	index@(.nv.constant0._ZN2at6native53_GLOBAL__N__3bfe7fd5_20_UpSampleNearest2d_cu_198c5ce237upsample_nearest2d_backward_out_frameIffXadL_ZNS0_40nearest_neighbor_bw_compute_source_indexEfiiEEEEvPKT_mmmmmmPS3_ff)
        /*00e8*/ 	.short	0x0210
        /*00ea*/ 	.short	0x0048


	//----- nvinfo : EIATTR_SW_WAR
	.align		4
.L_813:
        /*00ec*/ 	.byte	0x04, 0x36
        /*00ee*/ 	.short	(.L_815 - .L_814)
.L_814:
        /*00f0*/ 	.word	0x00000008
.L_815:


//--------------------- .nv.info._ZN2at6native53_GLOBAL__N__3bfe7fd5_20_UpSampleNearest2d_cu_198c5ce237upsample_nearest2d_backward_out_frameIddXadL_ZNS0_40nearest_neighbor_bw_compute_source_indexEfiiEEEEvPKT_mmmmmmPS3_ff --------------------------
	.section	.nv.info._ZN2at6native53_GLOBAL__N__3bfe7fd5_20_UpSampleNearest2d_cu_198c5ce237upsample_nearest2d_backward_out_frameIddXadL_ZNS0_40nearest_neighbor_bw_compute_source_indexEfiiEEEEvPKT_mmmmmmPS3_ff,"",@"SHT_CUDA_INFO"
	.sectionflags	@""
	.align	4


	//----- nvinfo : EIATTR_CUDA_API_VERSION
	.align		4
        /*0000*/ 	.byte	0x04, 0x37
        /*0002*/ 	.short	(.L_817 - .L_816)
.L_816:
        /*0004*/ 	.word	0x00000082


	//----- nvinfo : EIATTR_KPARAM_INFO
	.align		4
.L_817:
        /*0008*/ 	.byte	0x04, 0x17
        /*000a*/ 	.short	(.L_819 - .L_818)
.L_818:
        /*000c*/ 	.word	0x00000000
        /*0010*/ 	.short	0x0009
        /*0012*/ 	.short	0x0044
        /*0014*/ 	.byte	0x00, 0xf0, 0x11, 0x00


	//----- nvinfo : EIATTR_KPARAM_INFO
	.align		4
.L_819:
        /*0018*/ 	.byte	0x04, 0x17
        /*001a*/ 	.short	(.L_821 - .L_820)
.L_820:
        /*001c*/ 	.word	0x00000000
        /*0020*/ 	.short	0x0008
        /*0022*/ 	.short	0x0040
        /*0024*/ 	.byte	0x00, 0xf0, 0x11, 0x00


	//----- nvinfo : EIATTR_KPARAM_INFO
	.align		4
.L_821:
        /*0028*/ 	.byte	0x04, 0x17
        /*002a*/ 	.short	(.L_823 - .L_822)
.L_822:
        /*002c*/ 	.word	0x00000000
        /*0030*/ 	.short	0x0007
        /*0032*/ 	.short	0x0038
        /*0034*/ 	.byte	0x00, 0xf0, 0x21, 0x00


	//----- nvinfo : EIATTR_KPARAM_INFO
	.align		4
.L_823:
        /*0038*/ 	.byte	0x04, 0x17
        /*003a*/ 	.short	(.L_825 - .L_824)
.L_824:
        /*003c*/ 	.word	0x00000000
        /*0040*/ 	.short	0x0006
        /*0042*/ 	.short	0x0030
        /*0044*/ 	.byte	0x00, 0xf0, 0x21, 0x00


	//----- nvinfo : EIATTR_KPARAM_INFO
	.align		4
.L_825:
        /*0048*/ 	.byte	0x04, 0x17
        /*004a*/ 	.short	(.L_827 - .L_826)
.L_826:
        /*004c*/ 	.word	0x00000000
        /*0050*/ 	.short	0x0005
        /*0052*/ 	.short	0x0028
        /*0054*/ 	.byte	0x00, 0xf0, 0x21, 0x00


	//----- nvinfo : EIATTR_KPARAM_INFO
	.align		4
.L_827:
        /*0058*/ 	.byte	0x04, 0x17
        /*005a*/ 	.short	(.L_829 - .L_828)
.L_828:
        /*005c*/ 	.word	0x00000000
        /*0060*/ 	.short	0x0004
        /*0062*/ 	.short	0x0020
        /*0064*/ 	.byte	0x00, 0xf0, 0x21, 0x00


	//----- nvinfo : EIATTR_KPARAM_INFO
	.align		4
.L_829:
        /*0068*/ 	.byte	0x04, 0x17
        /*006a*/ 	.short	(.L_831 - .L_830)
.L_830:
        /*006c*/ 	.word	0x00000000
        /*0070*/ 	.short	0x0003
        /*0072*/ 	.short	0x0018
        /*0074*/ 	.byte	0x00, 0xf0, 0x21, 0x00


	//----- nvinfo : EIATTR_KPARAM_INFO
	.align		4
.L_831:
        /*0078*/ 	.byte	0x04, 0x17
        /*007a*/ 	.short	(.L_833 - .L_832)
.L_832:
        /*007c*/ 	.word	0x00000000
        /*0080*/ 	.short	0x0002
        /*0082*/ 	.short	0x0010
        /*0084*/ 	.byte	0x00, 0xf0, 0x21, 0x00


	//----- nvinfo : EIATTR_KPARAM_INFO
	.align		4
.L_833:
        /*0088*/ 	.byte	0x04, 0x17
        /*008a*/ 	.short	(.L_835 - .L_834)
.L_834:
        /*008c*/ 	.word	0x00000000
        /*0090*/ 	.short	0x0001
        /*0092*/ 	.short	0x0008
        /*0094*/ 	.byte	0x00, 0xf0, 0x21, 0x00


	//----- nvinfo : EIATTR_KPARAM_INFO
	.align		4
.L_835:
        /*0098*/ 	.byte	0x04, 0x17
        /*009a*/ 	.short	(.L_837 - .L_836)
.L_836:
        /*009c*/ 	.word	0x00000000
        /*00a0*/ 	.short	0x0000
        /*00a2*/ 	.short	0x0000
        /*00a4*/ 	.byte	0x00, 0xf0, 0x21, 0x00


	//----- nvinfo : EIATTR_SPARSE_MMA_MASK
	.align		4
.L_837:
        /*00a8*/ 	.byte	0x03, 0x50
        /*00aa*/ 	.short	0x0000


	//----- nvinfo : EIATTR_MAXREG_COUNT
	.align		4
        /*00ac*/ 	.byte	0x03, 0x1b
        /*00ae*/ 	.short	0x0040


	//----- nvinfo : EIATTR_MERCURY_ISA_VERSION
	.align		4
        /*00b0*/ 	.byte	0x03, 0x5f
        /*00b2*/ 	.short	0x0101


	//----- nvinfo : EIATTR_EXIT_INSTR_OFFSETS
	.align		4
        /*00b4*/ 	.byte	0x04, 0x1c
        /*00b6*/ 	.short	(.L_839 - .L_838)


	//   ....[0]....
.L_838:
        /*00b8*/ 	.word	0x00000130


	//   ....[1]....
        /*00bc*/ 	.word	0x00000ad0


	//   ....[2]....
        /*00c0*/ 	.word	0x00001910


	//----- nvinfo : EIATTR_MAX_THREADS
	.align		4
.L_839:
        /*00c4*/ 	.byte	0x04, 0x05
        /*00c6*/ 	.short	(.L_841 - .L_840)
.L_840:
        /*00c8*/ 	.word	0x00000400
        /*00cc*/ 	.word	0x00000001
        /*00d0*/ 	.word	0x00000001


	//----- nvinfo : EIATTR_CRS_STACK_SIZE
	.align		4
.L_841:
        /*00d4*/ 	.byte	0x04, 0x1e
        /*00d6*/ 	.short	(.L_843 - .L_842)
.L_842:
        /*00d8*/ 	.word	0x00000000


	//----- nvinfo : EIATTR_CBANK_PARAM_SIZE
	.align		4
.L_843:
        /*00dc*/ 	.byte	0x03, 0x19
        /*00de*/ 	.short	0x0048


	//----- nvinfo : EIATTR_PARAM_CBANK
	.align		4
        /*00e0*/ 	.byte	0x04, 0x0a
        /*00e2*/ 	.short	(.L_845 - .L_844)
	.align		4
.L_844:
        /*00e4*/ 	.word	index@(.nv.constant0._ZN2at6native53_GLOBAL__N__3bfe7fd5_20_UpSampleNearest2d_cu_198c5ce237upsample_nearest2d_backward_out_frameIddXadL_ZNS0_40nearest_neighbor_bw_compute_source_indexEfiiEEEEvPKT_mmmmmmPS3_ff)
        /*00e8*/ 	.short	0x0210
        /*00ea*/ 	.short	0x0048


	//----- nvinfo : EIATTR_SW_WAR
	.align		4
.L_845:
        /*00ec*/ 	.byte	0x04, 0x36
        /*00ee*/ 	.short	(.L_847 - .L_846)
.L_846:
        /*00f0*/ 	.word	0x00000008
.L_847:


//--------------------- .nv.info._ZN2at6native53_GLOBAL__N__3bfe7fd5_20_UpSampleNearest2d_cu_198c5ce242upsample_nearest2d_backward_nhwc_out_frameIhlXadL_ZNS0_40nearest_neighbor_bw_compute_source_indexEfiiEEEEvPKT_PS3_mmmmmffm --------------------------
	.section	.nv.info._ZN2at6native53_GLOBAL__N__3bfe7fd5_20_UpSampleNearest2d_cu_198c5ce242upsample_nearest2d_backward_nhwc_out_frameIhlXadL_ZNS0_40nearest_neighbor_bw_compute_source_indexEfiiEEEEvPKT_PS3_mmmmmffm,"",@"SHT_CUDA_INFO"
	.sectionflags	@""
	.align	4


	//----- nvinfo : EIATTR_CUDA_API_VERSION
	.align		4
        /*0000*/ 	.byte	0x04, 0x37
        /*0002*/ 	.short	(.L_849 - .L_848)
.L_848:
        /*0004*/ 	.word	0x00000082


	//----- nvinfo : EIATTR_KPARAM_INFO
	.align		4
.L_849:
        /*0008*/ 	.byte	0x04, 0x17
        /*000a*/ 	.short	(.L_851 - .L_850)
.L_850:
        /*000c*/ 	.word	0x00000000
        /*0010*/ 	.short	0x0009
        /*0012*/ 	.short	0x0040
        /*0014*/ 	.byte	0x00, 0xf0, 0x21, 0x00


	//----- nvinfo : EIATTR_KPARAM_INFO
	.align		4
.L_851:
        /*0018*/ 	.byte	0x04, 0x17
        /*001a*/ 	.short	(.L_853 - .L_852)
.L_852:
        /*001c*/ 	.word	0x00000000
        /*0020*/ 	.short	0x0008
        /*0022*/ 	.short	0x003c
        /*0024*/ 	.byte	0x00, 0xf0, 0x11, 0x00


	//----- nvinfo : EIATTR_KPARAM_INFO
	.align		4
.L_853:
        /*0028*/ 	.byte	0x04, 0x17
        /*002a*/ 	.short	(.L_855 - .L_854)
.L_854:
        /*002c*/ 	.word	0x00000000
        /*0030*/ 	.short	0x0007
        /*0032*/ 	.short	0x0038
        /*0034*/ 	.byte	0x00, 0xf0, 0x11, 0x00


	//----- nvinfo : EIATTR_KPARAM_INFO
	.align		4
.L_855:
        /*0038*/ 	.byte	0x04, 0x17
        /*003a*/ 	.short	(.L_857 - .L_856)
.L_856:
        /*003c*/ 	.word	0x00000000
        /*0040*/ 	.short	0x0006
        /*0042*/ 	.short	0x0030
        /*0044*/ 	.byte	0x00, 0xf0, 0x21, 0x00


	//----- nvinfo : EIATTR_KPARAM_INFO
	.align		4
.L_857:
        /*0048*/ 	.byte	0x04, 0x17
        /*004a*/ 	.short	(.L_859 - .L_858)
.L_858:
        /*004c*/ 	.word	0x00000000
        /*0050*/ 	.short	0x0005
        /*0052*/ 	.short	0x0028
        /*0054*/ 	.byte	0x00, 0xf0, 0x21, 0x00


	//----- nvinfo : EIATTR_KPARAM_INFO
	.align		4
.L_859:
        /*0058*/ 	.byte	0x04, 0x17
        /*005a*/ 	.short	(.L_861 - .L_860)
.L_860:
        /*005c*/ 	.word	0x00000000
        /*0060*/ 	.short	0x0004
        /*0062*/ 	.short	0x0020
        /*0064*/ 	.byte	0x00, 0xf0, 0x21, 0x00


	//----- nvinfo : EIATTR_KPARAM_INFO
	.align		4
.L_861:
        /*0068*/ 	.byte	0x04, 0x17
        /*006a*/ 	.short	(.L_863 - .L_862)
.L_862:
        /*006c*/ 	.word	0x00000000
        /*0070*/ 	.short	0x0003
        /*0072*/ 	.short	0x0018
        /*0074*/ 	.byte	0x00, 0xf0, 0x21, 0x00


	//----- nvinfo : EIATTR_KPARAM_INFO
	.align		4
.L_863:
        /*0078*/ 	.byte	0x04, 0x17
        /*007a*/ 	.short	(.L_865 - .L_864)
.L_864:
        /*007c*/ 	.word	0x00000000
        /*0080*/ 	.short	0x0002
        /*0082*/ 	.short	0x0010
        /*0084*/ 	.byte	0x00, 0xf0, 0x21, 0x00


	//----- nvinfo : EIATTR_KPARAM_INFO
	.align		4
.L_865:
        /*0088*/ 	.byte	0x04, 0x17
        /*008a*/ 	.short	(.L_867 - .L_866)
.L_866:
        /*008c*/ 	.word	0x00000000
        /*0090*/ 	.short	0x0001
        /*0092*/ 	.short	0x0008
        /*0094*/ 	.byte	0x00, 0xf0, 0x21, 0x00


	//----- nvinfo : EIATTR_KPARAM_INFO
	.align		4
.L_867:
        /*0098*/ 	.byte	0x04, 0x17
        /*009a*/ 	.short	(.L_869 - .L_868)
.L_868:
        /*009c*/ 	.word	0x00000000
        /*00a0*/ 	.short	0x0000
        /*00a2*/ 	.short	0x0000
        /*00a4*/ 	.byte	0x00, 0xf0, 0x21, 0x00


	//----- nvinfo : EIATTR_SPARSE_MMA_MASK
	.align		4
.L_869:
        /*00a8*/ 	.byte	0x03, 0x50
        /*00aa*/ 	.short	0x0000


	//----- nvinfo : EIATTR_MAXREG_COUNT
	.align		4
        /*00ac*/ 	.byte	0x03, 0x1b
        /*00ae*/ 	.short	0x0040


	//----- nvinfo : EIATTR_MERCURY_ISA_VERSION
	.align		4
        /*00b0*/ 	.byte	0x03, 0x5f
        /*00b2*/ 	.short	0x0101


	//----- nvinfo : EIATTR_EXIT_INSTR_OFFSETS
	.align		4
        /*00b4*/ 	.byte	0x04, 0x1c
        /*00b6*/ 	.short	(.L_871 - .L_870)


	//   ....[0]....
.L_870:
        /*00b8*/ 	.word	0x00000090


	//   ....[1]....
        /*00bc*/ 	.word	0x00002400


	//----- nvinfo : EIATTR_MAX_THREADS
	.align		4
.L_871:
        /*00c0*/ 	.byte	0x04, 0x05
        /*00c2*/ 	.short	(.L_873 - .L_872)
.L_872:
        /*00c4*/ 	.word	0x00000400
        /*00c8*/ 	.word	0x00000001
        /*00cc*/ 	.word	0x00000001


	//----- nvinfo : EIATTR_CRS_STACK_SIZE
	.align		4
.L_873:
        /*00d0*/ 	.byte	0x04, 0x1e
        /*00d2*/ 	.short	(.L_875 - .L_874)
.L_874:
        /*00d4*/ 	.word	0x00000000


	//----- nvinfo : EIATTR_CBANK_PARAM_SIZE
	.align		4
.L_875:
        /*00d8*/ 	.byte	0x03, 0x19
        /*00da*/ 	.short	0x0048


	//----- nvinfo : EIATTR_PARAM_CBANK
	.align		4
        /*00dc*/ 	.byte	0x04, 0x0a
        /*00de*/ 	.short	(.L_877 - .L_876)
	.align		4
.L_876:
        /*00e0*/ 	.word	index@(.nv.constant0._ZN2at6native53_GLOBAL__N__3bfe7fd5_20_UpSampleNearest2d_cu_198c5ce242upsample_nearest2d_backward_nhwc_out_frameIhlXadL_ZNS0_40nearest_neighbor_bw_compute_source_indexEfiiEEEEvPKT_PS3_mmmmmffm)
        /*00e4*/ 	.short	0x0210
        /*00e6*/ 	.short	0x0048


	//----- nvinfo : EIATTR_SW_WAR
	.align		4
.L_877:
        /*00e8*/ 	.byte	0x04, 0x36
        /*00ea*/ 	.short	(.L_879 - .L_878)
.L_878:
        /*00ec*/ 	.word	0x00000008
.L_879:


//--------------------- .nv.info._ZN2at6native53_GLOBAL__N__3bfe7fd5_20_UpSampleNearest2d_cu_198c5ce242upsample_nearest2d_backward_nhwc_out_frameIN3c108BFloat16EfXadL_ZNS0_40nearest_neighbor_bw_compute_source_indexEfiiEEEEvPKT_PS5_mmmmmffm --------------------------
	.section	.nv.info._ZN2at6native53_GLOBAL__N__3bfe7fd5_20_UpSampleNearest2d_cu_198c5ce242upsample_nearest2d_backward_nhwc_out_frameIN3c108BFloat16EfXadL_ZNS0_40nearest_neighbor_bw_compute_source_indexEfiiEEEEvPKT_PS5_mmmmmffm,"",@"SHT_CUDA_INFO"
	.sectionflags	@""
	.align	4


	//----- nvinfo : EIATTR_CUDA_API_VERSION
	.align		4
        /*0000*/ 	.byte	0x04, 0x37
        /*0002*/ 	.short	(.L_881 - .L_880)
.L_880:
        /*0004*/ 	.word	0x00000082


	//----- nvinfo : EIATTR_KPARAM_INFO
	.align		4
.L_881:
        /*0008*/ 	.byte	0x04, 0x17
        /*000a*/ 	.short	(.L_883 - .L_882)
.L_882:
        /*000c*/ 	.word	0x00000000
        /*0010*/ 	.short	0x0009
        /*0012*/ 	.short	0x0040
        /*0014*/ 	.byte	0x00, 0xf0, 0x21, 0x00


	//----- nvinfo : EIATTR_KPARAM_INFO
	.align		4
.L_883:
        /*0018*/ 	.byte	0x04, 0x17
        /*001a*/ 	.short	(.L_885 - .L_884)
.L_884:
        /*001c*/ 	.word	0x00000000
        /*0020*/ 	.short	0x0008
        /*0022*/ 	.short	0x003c
        /*0024*/ 	.byte	0x00, 0xf0, 0x11, 0x00


	//----- nvinfo : EIATTR_KPARAM_INFO
	.align		4
.L_885:
        /*0028*/ 	.byte	0x04, 0x17
        /*002a*/ 	.short	(.L_887 - .L_886)
.L_886:
        /*002c*/ 	.word	0x00000000
        /*0030*/ 	.short	0x0007
        /*0032*/ 	.short	0x0038
        /*0034*/ 	.byte	0x00, 0xf0, 0x11, 0x00


	//----- nvinfo : EIATTR_KPARAM_INFO
	.align		4
.L_887:
        /*0038*/ 	.byte	0x04, 0x17
        /*003a*/ 	.short	(.L_889 - .L_888)
.L_888:
        /*003c*/ 	.word	0x00000000
        /*0040*/ 	.short	0x0006
        /*0042*/ 	.short	0x0030
        /*0044*/ 	.byte	0x00, 0xf0, 0x21, 0x00


	//----- nvinfo : EIATTR_KPARAM_INFO
	.align		4
.L_889:
        /*0048*/ 	.byte	0x04, 0x17
        /*004a*/ 	.short	(.L_891 - .L_890)
.L_890:
        /*004c*/ 	.word	0x00000000
        /*0050*/ 	.short	0x0005
        /*0052*/ 	.short	0x0028
        /*0054*/ 	.byte	0x00, 0xf0, 0x21, 0x00


	//----- nvinfo : EIATTR_KPARAM_INFO
	.align		4
.L_891:
        /*0058*/ 	.byte	0x04, 0x17
        /*005a*/ 	.short	(.L_893 - .L_892)
.L_892:
        /*005c*/ 	.word	0x00000000
        /*0060*/ 	.short	0x0004
        /*0062*/ 	.short	0x0020
        /*0064*/ 	.byte	0x00, 0xf0, 0x21, 0x00


	//----- nvinfo : EIATTR_KPARAM_INFO
	.align		4
.L_893:
        /*0068*/ 	.byte	0x04, 0x17
        /*006a*/ 	.short	(.L_895 - .L_894)
.L_894:
        /*006c*/ 	.word	0x00000000
        /*0070*/ 	.short	0x0003
        /*0072*/ 	.short	0x0018
        /*0074*/ 	.byte	0x00, 0xf0, 0x21, 0x00


	//----- nvinfo : EIATTR_KPARAM_INFO
	.align		4
.L_895:
        /*0078*/ 	.byte	0x04, 0x17
        /*007a*/ 	.short	(.L_897 - .L_896)
.L_896:
        /*007c*/ 	.word	0x00000000
        /*0080*/ 	.short	0x0002
        /*0082*/ 	.short	0x0010
        /*0084*/ 	.byte	0x00, 0xf0, 0x21, 0x00


	//----- nvinfo : EIATTR_KPARAM_INFO
	.align		4
.L_897:
        /*0088*/ 	.byte	0x04, 0x17
        /*008a*/ 	.short	(.L_899 - .L_898)
.L_898:
        /*008c*/ 	.word	0x00000000
        /*0090*/ 	.short	0x0001
        /*0092*/ 	.short	0x0008
        /*0094*/ 	.byte	0x00, 0xf0, 0x21, 0x00


	//----- nvinfo : EIATTR_KPARAM_INFO
	.align		4
.L_899:
        /*0098*/ 	.byte	0x04, 0x17
        /*009a*/ 	.short	(.L_901 - .L_900)
.L_900:
        /*009c*/ 	.word	0x00000000
        /*00a0*/ 	.short	0x0000
        /*00a2*/ 	.short	0x0000
        /*00a4*/ 	.byte	0x00, 0xf0, 0x21, 0x00


	//----- nvinfo : EIATTR_SPARSE_MMA_MASK
	.align		4
.L_901:
        /*00a8*/ 	.byte	0x03, 0x50
        /*00aa*/ 	.short	0x0000


	//----- nvinfo : EIATTR_MAXREG_COUNT
	.align		4
        /*00ac*/ 	.byte	0x03, 0x1b
        /*00ae*/ 	.short	0x0040


	//----- nvinfo : EIATTR_MERCURY_ISA_VERSION
	.align		4
        /*00b0*/ 	.byte	0x03, 0x5f
        /*00b2*/ 	.short	0x0101


	//----- nvinfo : EIATTR_EXIT_INSTR_OFFSETS
	.align		4
        /*00b4*/ 	.byte	0x04, 0x1c
        /*00b6*/ 	.short	(.L_903 - .L_902)


	//   ....[0]....
.L_902:
        /*00b8*/ 	.word	0x00000090


	//   ....[1]....
        /*00bc*/ 	.word	0x00001e20


	//----- nvinfo : EIATTR_MAX_THREADS
	.align		4
.L_903:
        /*00c0*/ 	.byte	0x04, 0x05
        /*00c2*/ 	.short	(.L_905 - .L_904)
.L_904:
        /*00c4*/ 	.word	0x00000400
        /*00c8*/ 	.word	0x00000001
        /*00cc*/ 	.word	0x00000001


	//----- nvinfo : EIATTR_CRS_STACK_SIZE
	.align		4
.L_905:
        /*00d0*/ 	.byte	0x04, 0x1e
        /*00d2*/ 	.short	(.L_907 - .L_906)
.L_906:
        /*00d4*/ 	.word	0x00000000


	//----- nvinfo : EIATTR_CBANK_PARAM_SIZE
	.align		4
.L_907:
        /*00d8*/ 	.byte	0x03, 0x19
        /*00da*/ 	.short	0x0048


	//----- nvinfo : EIATTR_PARAM_CBANK
	.align		4
        /*00dc*/ 	.byte	0x04, 0x0a
        /*00de*/ 	.short	(.L_909 - .L_908)
	.align		4
.L_908:
        /*00e0*/ 	.word	index@(.nv.constant0._ZN2at6native53_GLOBAL__N__3bfe7fd5_20_UpSampleNearest2d_cu_198c5ce242upsample_nearest2d_backward_nhwc_out_frameIN3c108BFloat16EfXadL_ZNS0_40nearest_neighbor_bw_compute_source_indexEfiiEEEEvPKT_PS5_mmmmmffm)
        /*00e4*/ 	.short	0x0210
        /*00e6*/ 	.short	0x0048


	//----- nvinfo : EIATTR_SW_WAR
	.align		4
.L_909:
        /*00e8*/ 	.byte	0x04, 0x36
        /*00ea*/ 	.short	(.L_911 - .L_910)
.L_910:
        /*00ec*/ 	.word	0x00000008
.L_911:


//--------------------- .nv.info._ZN2at6native53_GLOBAL__N__3bfe7fd5_20_UpSampleNearest2d_cu_198c5ce242upsample_nearest2d_backward_nhwc_out_frameIN3c104HalfEfXadL_ZNS0_40nearest_neighbor_bw_compute_source_indexEfiiEEEEvPKT_PS5_mmmmmffm --------------------------
	.section	.nv.info._ZN2at6native53_GLOBAL__N__3bfe7fd5_20_UpSampleNearest2d_cu_198c5ce242upsample_nearest2d_backward_nhwc_out_frameIN3c104HalfEfXadL_ZNS0_40nearest_neighbor_bw_compute_source_indexEfiiEEEEvPKT_PS5_mmmmmffm,"",@"SHT_CUDA_INFO"
	.sectionflags	@""
	.align	4


	//----- nvinfo : EIATTR_CUDA_API_VERSION
	.align		4
        /*0000*/ 	.byte	0x04, 0x37
        /*0002*/ 	.short	(.L_913 - .L_912)
.L_912:
        /*0004*/ 	.word	0x00000082


	//----- nvinfo : EIATTR_KPARAM_INFO
	.align		4
.L_913:
        /*0008*/ 	.byte	0x04, 0x17
        /*000a*/ 	.short	(.L_915 - .L_914)
.L_914:
        /*000c*/ 	.word	0x00000000
        /*0010*/ 	.short	0x0009
        /*0012*/ 	.short	0x0040
        /*0014*/ 	.byte	0x00, 0xf0, 0x21, 0x00


	//----- nvinfo : EIATTR_KPARAM_INFO
	.align		4
.L_915:
        /*0018*/ 	.byte	0x04, 0x17
        /*001a*/ 	.short	(.L_917 - .L_916)
.L_916:
        /*001c*/ 	.word	0x00000000
        /*0020*/ 	.short	0x0008
        /*0022*/ 	.short	0x003c
        /*0024*/ 	.byte	0x00, 0xf0, 0x11, 0x00


	//----- nvinfo : EIATTR_KPARAM_INFO
	.align		4
.L_917:
        /*0028*/ 	.byte	0x04, 0x17
        /*002a*/ 	.short	(.L_919 - .L_918)
.L_918:
        /*002c*/ 	.word	0x00000000
        /*0030*/ 	.short	0x0007
        /*0032*/ 	.short	0x0038
        /*0034*/ 	.byte	0x00, 0xf0, 0x11, 0x00


	//----- nvinfo : EIATTR_KPARAM_INFO
	.align		4
.L_919:
        /*0038*/ 	.byte	0x04, 0x17
        /*003a*/ 	.short	(.L_921 - .L_920)
.L_920:
        /*003c*/ 	.word	0x00000000
        /*0040*/ 	.short	0x0006
        /*0042*/ 	.short	0x0030
        /*0044*/ 	.byte	0x00, 0xf0, 0x21, 0x00


	//----- nvinfo : EIATTR_KPARAM_INFO
	.align		4
.L_921:
        /*0048*/ 	.byte	0x04, 0x17
        /*004a*/ 	.short	(.L_923 - .L_922)
.L_922:
        /*004c*/ 	.word	0x00000000
        /*0050*/ 	.short	0x0005
        /*0052*/ 	.short	0x0028
        /*0054*/ 	.byte	0x00, 0xf0, 0x21, 0x00


	//----- nvinfo : EIATTR_KPARAM_INFO
	.align		4
.L_923:
        /*0058*/ 	.byte	0x04, 0x17
        /*005a*/ 	.short	(.L_925 - .L_924)
.L_924:
        /*005c*/ 	.word	0x00000000
        /*0060*/ 	.short	0x0004
        /*0062*/ 	.short	0x0020
        /*0064*/ 	.byte	0x00, 0xf0, 0x21, 0x00


	//----- nvinfo : EIATTR_KPARAM_INFO
	.align		4
.L_925:
        /*0068*/ 	.byte	0x04, 0x17
        /*006a*/ 	.short	(.L_927 - .L_926)
.L_926:
        /*006c*/ 	.word	0x00000000
        /*0070*/ 	.short	0x0003
        /*0072*/ 	.short	0x0018
        /*0074*/ 	.byte	0x00, 0xf0, 0x21, 0x00


	//----- nvinfo : EIATTR_KPARAM_INFO
	.align		4
.L_927:
        /*0078*/ 	.byte	0x04, 0x17
        /*007a*/ 	.short	(.L_929 - .L_928)
.L_928:
        /*007c*/ 	.word	0x00000000
        /*0080*/ 	.short	0x0002
        /*0082*/ 	.short	0x0010
        /*0084*/ 	.byte	0x00, 0xf0, 0x21, 0x00


	//----- nvinfo : EIATTR_KPARAM_INFO
	.align		4
.L_929:
        /*0088*/ 	.byte	0x04, 0x17
        /*008a*/ 	.short	(.L_931 - .L_930)
.L_930:
        /*008c*/ 	.word	0x00000000
        /*0090*/ 	.short	0x0001
        /*0092*/ 	.short	0x0008
        /*0094*/ 	.byte	0x00, 0xf0, 0x21, 0x00


	//----- nvinfo : EIATTR_KPARAM_INFO
	.align		4
.L_931:
        /*0098*/ 	.byte	0x04, 0x17
        /*009a*/ 	.short	(.L_933 - .L_932)
.L_932:
        /*009c*/ 	.word	0x00000000
        /*00a0*/ 	.short	0x0000
        /*00a2*/ 	.short	0x0000
        /*00a4*/ 	.byte	0x00, 0xf0, 0x21, 0x00


	//----- nvinfo : EIATTR_SPARSE_MMA_MASK
	.align		4
.L_933:
        /*00a8*/ 	.byte	0x03, 0x50
        /*00aa*/ 	.short	0x0000


	//----- nvinfo : EIATTR_MAXREG_COUNT
	.align		4
        /*00ac*/ 	.byte	0x03, 0x1b
        /*00ae*/ 	.short	0x0040


	//----- nvinfo : EIATTR_MERCURY_ISA_VERSION
	.align		4
        /*00b0*/ 	.byte	0x03, 0x5f
        /*00b2*/ 	.short	0x0101


	//----- nvinfo : EIATTR_EXIT_INSTR_OFFSETS
	.align		4
        /*00b4*/ 	.byte	0x04, 0x1c
        /*00b6*/ 	.short	(.L_935 - .L_934)


	//   ....[0]....
.L_934:
        /*00b8*/ 	.word	0x00000090


	//   ....[1]....
        /*00bc*/ 	.word	0x00001e20


	//----- nvinfo : EIATTR_MAX_THREADS
	.align		4
.L_935:
        /*00c0*/ 	.byte	0x04, 0x05
        /*00c2*/ 	.short	(.L_937 - .L_936)
.L_936:
        /*00c4*/ 	.word	0x00000400
        /*00c8*/ 	.word	0x00000001
        /*00cc*/ 	.word	0x00000001


	//----- nvinfo : EIATTR_CRS_STACK_SIZE
	.align		4
.L_937:
        /*00d0*/ 	.byte	0x04, 0x1e
        /*00d2*/ 	.short	(.L_939 - .L_938)
.L_938:
        /*00d4*/ 	.word	0x00000000


	//----- nvinfo : EIATTR_CBANK_PARAM_SIZE
	.align		4
.L_939:
        /*00d8*/ 	.byte	0x03, 0x19
        /*00da*/ 	.short	0x0048


	//----- nvinfo : EIATTR_PARAM_CBANK
	.align		4
        /*00dc*/ 	.byte	0x04, 0x0a
        /*00de*/ 	.short	(.L_941 - .L_940)
	.align		4
.L_940:
        /*00e0*/ 	.word	index@(.nv.constant0._ZN2at6native53_GLOBAL__N__3bfe7fd5_20_UpSampleNearest2d_cu_198c5ce242upsample_nearest2d_backward_nhwc_out_frameIN3c104HalfEfXadL_ZNS0_40nearest_neighbor_bw_compute_source_indexEfiiEEEEvPKT_PS5_mmmmmffm)
        /*00e4*/ 	.short	0x0210
        /*00e6*/ 	.short	0x0048


	//----- nvinfo : EIATTR_SW_WAR
	.align		4
.L_941:
        /*00e8*/ 	.byte	0x04, 0x36
        /*00ea*/ 	.short	(.L_943 - .L_942)
.L_942:
        /*00ec*/ 	.word	0x00000008
.L_943:


//--------------------- .nv.info._ZN2at6native53_GLOBAL__N__3bfe7fd5_20_UpSampleNearest2d_cu_198c5ce242upsample_nearest2d_backward_nhwc_out_frameIffXadL_ZNS0_40nearest_neighbor_bw_compute_source_indexEfiiEEEEvPKT_PS3_mmmmmffm --------------------------
	.section	.nv.info._ZN2at6native53_GLOBAL__N__3bfe7fd5_20_UpSampleNearest2d_cu_198c5ce242upsample_nearest2d_backward_nhwc_out_frameIffXadL_ZNS0_40nearest_neighbor_bw_compute_source_indexEfiiEEEEvPKT_PS3_mmmmmffm,"",@"SHT_CUDA_INFO"
	.sectionflags	@""
	.align	4


	//----- nvinfo : EIATTR_CUDA_API_VERSION
	.align		4
        /*0000*/ 	.byte	0x04, 0x37
        /*0002*/ 	.short	(.L_945 - .L_944)
.L_944:
        /*0004*/ 	.word	0x00000082


	//----- nvinfo : EIATTR_KPARAM_INFO
	.align		4
.L_945:
        /*0008*/ 	.byte	0x04, 0x17
        /*000a*/ 	.short	(.L_947 - .L_946)
.L_946:
        /*000c*/ 	.word	0x00000000
        /*0010*/ 	.short	0x0009
        /*0012*/ 	.short	0x0040
        /*0014*/ 	.byte	0x00, 0xf0, 0x21, 0x00


	//----- nvinfo : EIATTR_KPARAM_INFO
	.align		4
.L_947:
        /*0018*/ 	.byte	0x04, 0x17
        /*001a*/ 	.short	(.L_949 - .L_948)
.L_948:
        /*001c*/ 	.word	0x00000000
        /*0020*/ 	.short	0x0008
        /*0022*/ 	.short	0x003c
        /*0024*/ 	.byte	0x00, 0xf0, 0x11, 0x00


	//----- nvinfo : EIATTR_KPARAM_INFO
	.align		4
.L_949:
        /*0028*/ 	.byte	0x04, 0x17
        /*002a*/ 	.short	(.L_951 - .L_950)
.L_950:
        /*002c*/ 	.word	0x00000000
        /*0030*/ 	.short	0x0007
        /*0032*/ 	.short	0x0038
        /*0034*/ 	.byte	0x00, 0xf0, 0x11, 0x00


	//----- nvinfo : EIATTR_KPARAM_INFO
	.align		4
.L_951:
        /*0038*/ 	.byte	0x04, 0x17
        /*003a*/ 	.short	(.L_953 - .L_952)
.L_952:
        /*003c*/ 	.word	0x00000000
        /*0040*/ 	.short	0x0006
        /*0042*/ 	.short	0x0030
        /*0044*/ 	.byte	0x00, 0xf0, 0x21, 0x00


	//----- nvinfo : EIATTR_KPARAM_INFO
	.align		4
.L_953:
        /*0048*/ 	.byte	0x04, 0x17
        /*004a*/ 	.short	(.L_955 - .L_954)
.L_954:
        /*004c*/ 	.word	0x00000000
        /*0050*/ 	.short	0x0005
        /*0052*/ 	.short	0x0028
        /*0054*/ 	.byte	0x00, 0xf0, 0x21, 0x00


	//----- nvinfo : EIATTR_KPARAM_INFO
	.align		4
.L_955:
        /*0058*/ 	.byte	0x04, 0x17
        /*005a*/ 	.short	(.L_957 - .L_956)
.L_956:
        /*005c*/ 	.word	0x00000000
        /*0060*/ 	.short	0x0004
        /*0062*/ 	.short	0x0020
        /*0064*/ 	.byte	0x00, 0xf0, 0x21, 0x00


	//----- nvinfo : EIATTR_KPARAM_INFO
	.align		4
.L_957:
        /*0068*/ 	.byte	0x04, 0x17
        /*006a*/ 	.short	(.L_959 - .L_958)
.L_958:
        /*006c*/ 	.word	0x00000000
        /*0070*/ 	.short	0x0003
        /*0072*/ 	.short	0x0018
        /*0074*/ 	.byte	0x00, 0xf0, 0x21, 0x00


	//----- nvinfo : EIATTR_KPARAM_INFO
	.align		4
.L_959:
        /*0078*/ 	.byte	0x04, 0x17
        /*007a*/ 	.short	(.L_961 - .L_960)
.L_960:
        /*007c*/ 	.word	0x00000000
        /*0080*/ 	.short	0x0002
        /*0082*/ 	.short	0x0010
        /*0084*/ 	.byte	0x00, 0xf0, 0x21, 0x00


	//----- nvinfo : EIATTR_KPARAM_INFO
	.align		4
.L_961:
        /*0088*/ 	.byte	0x04, 0x17
        /*008a*/ 	.short	(.L_963 - .L_962)
.L_962:
        /*008c*/ 	.word	0x00000000
        /*0090*/ 	.short	0x0001
        /*0092*/ 	.short	0x0008
        /*0094*/ 	.byte	0x00, 0xf0, 0x21, 0x00


	//----- nvinfo : EIATTR_KPARAM_INFO
	.align		4
.L_963:
        /*0098*/ 	.byte	0x04, 0x17
        /*009a*/ 	.short	(.L_965 - .L_964)
.L_964:
        /*009c*/ 	.word	0x00000000
        /*00a0*/ 	.short	0x0000
        /*00a2*/ 	.short	0x0000
        /*00a4*/ 	.byte	0x00, 0xf0, 0x21, 0x00


	//----- nvinfo : EIATTR_SPARSE_MMA_MASK
	.align		4
.L_965:
        /*00a8*/ 	.byte	0x03, 0x50
        /*00aa*/ 	.short	0x0000


	//----- nvinfo : EIATTR_MAXREG_COUNT
	.align		4
        /*00ac*/ 	.byte	0x03, 0x1b
        /*00ae*/ 	.short	0x0040


	//----- nvinfo : EIATTR_MERCURY_ISA_VERSION
	.align		4
        /*00b0*/ 	.byte	0x03, 0x5f
        /*00b2*/ 	.short	0x0101


	//----- nvinfo : EIATTR_EXIT_INSTR_OFFSETS
	.align		4
        /*00b4*/ 	.byte	0x04, 0x1c
        /*00b6*/ 	.short	(.L_967 - .L_966)


	//   ....[0]....
.L_966:
        /*00b8*/ 	.word	0x00000090


	//   ....[1]....
        /*00bc*/ 	.word	0x00001c60


	//----- nvinfo : EIATTR_MAX_THREADS
	.align		4
.L_967:
        /*00c0*/ 	.byte	0x04, 0x05
        /*00c2*/ 	.short	(.L_969 - .L_968)
.L_968:
        /*00c4*/ 	.word	0x00000400
        /*00c8*/ 	.word	0x00000001
        /*00cc*/ 	.word	0x00000001


	//----- nvinfo : EIATTR_CRS_STACK_SIZE
	.align		4
.L_969:
        /*00d0*/ 	.byte	0x04, 0x1e
        /*00d2*/ 	.short	(.L_971 - .L_970)
.L_970:
        /*00d4*/ 	.word	0x00000000


	//----- nvinfo : EIATTR_CBANK_PARAM_SIZE
	.align		4
.L_971:
        /*00d8*/ 	.byte	0x03, 0x19
        /*00da*/ 	.short	0x0048


	//----- nvinfo : EIATTR_PARAM_CBANK
	.align		4
        /*00dc*/ 	.byte	0x04, 0x0a
        /*00de*/ 	.short	(.L_973 - .L_972)
	.align		4
.L_972:
        /*00e0*/ 	.word	index@(.nv.constant0._ZN2at6native53_GLOBAL__N__3bfe7fd5_20_UpSampleNearest2d_cu_198c5ce242upsample_nearest2d_backward_nhwc_out_frameIffXadL_ZNS0_40nearest_neighbor_bw_compute_source_indexEfiiEEEEvPKT_PS3_mmmmmffm)
        /*00e4*/ 	.short	0x0210
        /*00e6*/ 	.short	0x0048


	//----- nvinfo : EIATTR_SW_WAR
	.align		4
.L_973:
        /*00e8*/ 	.byte	0x04, 0x36
        /*00ea*/ 	.short	(.L_975 - .L_974)
.L_974:
        /*00ec*/ 	.word	0x00000008
.L_975:


//--------------------- .nv.info._ZN2at6native53_GLOBAL__N__3bfe7fd5_20_UpSampleNearest2d_cu_198c5ce242upsample_nearest2d_backward_nhwc_out_frameIddXadL_ZNS0_40nearest_neighbor_bw_compute_source_indexEfiiEEEEvPKT_PS3_mmmmmffm --------------------------
	.section	.nv.info._ZN2at6native53_GLOBAL__N__3bfe7fd5_20_UpSampleNearest2d_cu_198c5ce242upsample_nearest2d_backward_nhwc_out_frameIddXadL_ZNS0_40nearest_neighbor_bw_compute_source_indexEfiiEEEEvPKT_PS3_mmmmmffm,"",@"SHT_CUDA_INFO"
	.sectionflags	@""
	.align	4


	//----- nvinfo : EIATTR_CUDA_API_VERSION
	.align		4
        /*0000*/ 	.byte	0x04, 0x37
        /*0002*/ 	.short	(.L_977 - .L_976)
.L_976:
        /*0004*/ 	.word	0x00000082


	//----- nvinfo : EIATTR_KPARAM_INFO
	.align		4
.L_977:
        /*0008*/ 	.byte	0x04, 0x17
        /*000a*/ 	.short	(.L_979 - .L_978)
.L_978:
        /*000c*/ 	.word	0x00000000
        /*0010*/ 	.short	0x0009
        /*0012*/ 	.short	0x0040
        /*0014*/ 	.byte	0x00, 0xf0, 0x21, 0x00


	//----- nvinfo : EIATTR_KPARAM_INFO
	.align		4
.L_979:
        /*0018*/ 	.byte	0x04, 0x17
        /*001a*/ 	.short	(.L_981 - .L_980)
.L_980:
        /*001c*/ 	.word	0x00000000
        /*0020*/ 	.short	0x0008
        /*0022*/ 	.short	0x003c
        /*0024*/ 	.byte	0x00, 0xf0, 0x11, 0x00


	//----- nvinfo : EIATTR_KPARAM_INFO
	.align		4
.L_981:
        /*0028*/ 	.byte	0x04, 0x17
        /*002a*/ 	.short	(.L_983 - .L_982)
.L_982:
        /*002c*/ 	.word	0x00000000
        /*0030*/ 	.short	0x0007
        /*0032*/ 	.short	0x0038
        /*0034*/ 	.byte	0x00, 0xf0, 0x11, 0x00


	//----- nvinfo : EIATTR_KPARAM_INFO
	.align		4
.L_983:
        /*0038*/ 	.byte	0x04, 0x17
        /*003a*/ 	.short	(.L_985 - .L_984)
.L_984:
        /*003c*/ 	.word	0x00000000
        /*0040*/ 	.short	0x0006
        /*0042*/ 	.short	0x0030
        /*0044*/ 	.byte	0x00, 0xf0, 0x21, 0x00


	//----- nvinfo : EIATTR_KPARAM_INFO
	.align		4
.L_985:
        /*0048*/ 	.byte	0x04, 0x17
        /*004a*/ 	.short	(.L_987 - .L_986)
.L_986:
        /*004c*/ 	.word	0x00000000
        /*0050*/ 	.short	0x0005
        /*0052*/ 	.short	0x0028
        /*0054*/ 	.byte	0x00, 0xf0, 0x21, 0x00


	//----- nvinfo : EIATTR_KPARAM_INFO
	.align		4
.L_987:
        /*0058*/ 	.byte	0x04, 0x17
        /*005a*/ 	.short	(.L_989 - .L_988)
.L_988:
        /*005c*/ 	.word	0x00000000
        /*0060*/ 	.short	0x0004
        /*0062*/ 	.short	0x0020
        /*0064*/ 	.byte	0x00, 0xf0, 0x21, 0x00


	//----- nvinfo : EIATTR_KPARAM_INFO
	.align		4
.L_989:
        /*0068*/ 	.byte	0x04, 0x17
        /*006a*/ 	.short	(.L_991 - .L_990)
.L_990:
        /*006c*/ 	.word	0x00000000
        /*0070*/ 	.short	0x0003
        /*0072*/ 	.short	0x0018
        /*0074*/ 	.byte	0x00, 0xf0, 0x21, 0x00


	//----- nvinfo : EIATTR_KPARAM_INFO
	.align		4
.L_991:
        /*0078*/ 	.byte	0x04, 0x17
        /*007a*/ 	.short	(.L_993 - .L_992)
.L_992:
        /*007c*/ 	.word	0x00000000
        /*0080*/ 	.short	0x0002
        /*0082*/ 	.short	0x0010
        /*0084*/ 	.byte	0x00, 0xf0, 0x21, 0x00


	//----- nvinfo : EIATTR_KPARAM_INFO
	.align		4
.L_993:
        /*0088*/ 	.byte	0x04, 0x17
        /*008a*/ 	.short	(.L_995 - .L_994)
.L_994:
        /*008c*/ 	.word	0x00000000
        /*0090*/ 	.short	0x0001
        /*0092*/ 	.short	0x0008
        /*0094*/ 	.byte	0x00, 0xf0, 0x21, 0x00


	//----- nvinfo : EIATTR_KPARAM_INFO
	.align		4
.L_995:
        /*0098*/ 	.byte	0x04, 0x17
        /*009a*/ 	.short	(.L_997 - .L_996)
.L_996:
        /*009c*/ 	.word	0x00000000
        /*00a0*/ 	.short	0x0000
        /*00a2*/ 	.short	0x0000
        /*00a4*/ 	.byte	0x00, 0xf0, 0x21, 0x00


	//----- nvinfo : EIATTR_SPARSE_MMA_MASK
	.align		4
.L_997:
        /*00a8*/ 	.byte	0x03, 0x50
        /*00aa*/ 	.short	0x0000


	//----- nvinfo : EIATTR_MAXREG_COUNT
	.align		4
        /*00ac*/ 	.byte	0x03, 0x1b
        /*00ae*/ 	.short	0x0040


	//----- nvinfo : EIATTR_MERCURY_ISA_VERSION
	.align		4
        /*00b0*/ 	.byte	0x03, 0x5f
        /*00b2*/ 	.short	0x0101


	//----- nvinfo : EIATTR_EXIT_INSTR_OFFSETS
	.align		4
        /*00b4*/ 	.byte	0x04, 0x1c
        /*00b6*/ 	.short	(.L_999 - .L_998)


	//   ....[0]....
.L_998:
        /*00b8*/ 	.word	0x00000090


	//   ....[1]....
        /*00bc*/ 	.word	0x00001c40


	//----- nvinfo : EIATTR_MAX_THREADS
	.align		4
.L_999:
        /*00c0*/ 	.byte	0x04, 0x05
        /*00c2*/ 	.short	(.L_1001 - .L_1000)
.L_1000:
        /*00c4*/ 	.word	0x00000400
        /*00c8*/ 	.word	0x00000001
        /*00cc*/ 	.word	0x00000001


	//----- nvinfo : EIATTR_CRS_STACK_SIZE
	.align		4
.L_1001:
        /*00d0*/ 	.byte	0x04, 0x1e
        /*00d2*/ 	.short	(.L_1003 - .L_1002)
.L_1002:
        /*00d4*/ 	.word	0x00000000


	//----- nvinfo : EIATTR_CBANK_PARAM_SIZE
	.align		4
.L_1003:
        /*00d8*/ 	.byte	0x03, 0x19
        /*00da*/ 	.short	0x0048


	//----- nvinfo : EIATTR_PARAM_CBANK
	.align		4
        /*00dc*/ 	.byte	0x04, 0x0a
        /*00de*/ 	.short	(.L_1005 - .L_1004)
	.align		4
.L_1004:
        /*00e0*/ 	.word	index@(.nv.constant0._ZN2at6native53_GLOBAL__N__3bfe7fd5_20_UpSampleNearest2d_cu_198c5ce242upsample_nearest2d_backward_nhwc_out_frameIddXadL_ZNS0_40nearest_neighbor_bw_compute_source_indexEfiiEEEEvPKT_PS3_mmmmmffm)
        /*00e4*/ 	.short	0x0210
        /*00e6*/ 	.short	0x0048


	//----- nvinfo : EIATTR_SW_WAR
	.align		4
.L_1005:
        /*00e8*/ 	.byte	0x04, 0x36
        /*00ea*/ 	.short	(.L_1007 - .L_1006)
.L_1006:
        /*00ec*/ 	.word	0x00000008
.L_1007:


//--------------------- .nv.info._ZN2at6native53_GLOBAL__N__3bfe7fd5_20_UpSampleNearest2d_cu_198c5ce228upsample_nearest2d_out_frameIhXadL_ZNS0_43nearest_neighbor_exact_compute_source_indexEfiiEEEEvPKT_PS3_mmmmmff --------------------------
	.section	.nv.info._ZN2at6native53_GLOBAL__N__3bfe7fd5_20_UpSampleNearest2d_cu_198c5ce228upsample_nearest2d_out_frameIhXadL_ZNS0_43nearest_neighbor_exact_compute_source_indexEfiiEEEEvPKT_PS3_mmmmmff,"",@"SHT_CUDA_INFO"
	.sectionflags	@""
	.align	4


	//----- nvinfo : EIATTR_CUDA_API_VERSION
	.align		4
        /*0000*/ 	.byte	0x04, 0x37
        /*0002*/ 	.short	(.L_1009 - .L_1008)
.L_1008:
        /*0004*/ 	.word	0x00000082


	//----- nvinfo : EIATTR_KPARAM_INFO
	.align		4
.L_1009:
        /*0008*/ 	.byte	0x04, 0x17
        /*000a*/ 	.short	(.L_1011 - .L_1010)
.L_1010:
        /*000c*/ 	.word	0x00000000
        /*0010*/ 	.short	0x0008
        /*0012*/ 	.short	0x003c
        /*0014*/ 	.byte	0x00, 0xf0, 0x11, 0x00


	//----- nvinfo : EIATTR_KPARAM_INFO
	.align		4
.L_1011:
        /*0018*/ 	.byte	0x04, 0x17
        /*001a*/ 	.short	(.L_1013 - .L_1012)
.L_1012:
        /*001c*/ 	.word	0x00000000
        /*0020*/ 	.short	0x0007
        /*0022*/ 	.short	0x0038
        /*0024*/ 	.byte	0x00, 0xf0, 0x11, 0x00


	//----- nvinfo : EIATTR_KPARAM_INFO
	.align		4
.L_1013:
        /*0028*/ 	.byte	0x04, 0x17
        /*002a*/ 	.short	(.L_1015 - .L_1014)
.L_1014:
        /*002c*/ 	.word	0x00000000
        /*0030*/ 	.short	0x0006
        /*0032*/ 	.short	0x0030
        /*0034*/ 	.byte	0x00, 0xf0, 0x21, 0x00


	//----- nvinfo : EIATTR_KPARAM_INFO
	.align		4
.L_1015:
        /*0038*/ 	.byte	0x04, 0x17
        /*003a*/ 	.short	(.L_1017 - .L_1016)
.L_1016:
        /*003c*/ 	.word	0x00000000
        /*0040*/ 	.short	0x0005
        /*0042*/ 	.short	0x0028
        /*0044*/ 	.byte	0x00, 0xf0, 0x21, 0x00


	//----- nvinfo : EIATTR_KPARAM_INFO
	.align		4
.L_1017:
        /*0048*/ 	.byte	0x04, 0x17
        /*004a*/ 	.short	(.L_1019 - .L_1018)
.L_1018:
        /*004c*/ 	.word	0x00000000
        /*0050*/ 	.short	0x0004
        /*0052*/ 	.short	0x0020
        /*0054*/ 	.byte	0x00, 0xf0, 0x21, 0x00


	//----- nvinfo : EIATTR_KPARAM_INFO
	.align		4
.L_1019:
        /*0058*/ 	.byte	0x04, 0x17
        /*005a*/ 	.short	(.L_1021 - .L_1020)
.L_1020:
        /*005c*/ 	.word	0x00000000
        /*0060*/ 	.short	0x0003
        /*0062*/ 	.short	0x0018
        /*0064*/ 	.byte	0x00, 0xf0, 0x21, 0x00


	//----- nvinfo : EIATTR_KPARAM_INFO
	.align		4
.L_1021:
        /*0068*/ 	.byte	0x04, 0x17
        /*006a*/ 	.short	(.L_1023 - .L_1022)
.L_1022:
        /*006c*/ 	.word	0x00000000
        /*0070*/ 	.short	0x0002
        /*0072*/ 	.short	0x0010
        /*0074*/ 	.byte	0x00, 0xf0, 0x21, 0x00


	//----- nvinfo : EIATTR_KPARAM_INFO
	.align		4
.L_1023:
        /*0078*/ 	.byte	0x04, 0x17
        /*007a*/ 	.short	(.L_1025 - .L_1024)
.L_1024:
        /*007c*/ 	.word	0x00000000
        /*0080*/ 	.short	0x0001
        /*0082*/ 	.short	0x0008
        /*0084*/ 	.byte	0x00, 0xf0, 0x21, 0x00


	//----- nvinfo : EIATTR_KPARAM_INFO
	.align		4
.L_1025:
        /*0088*/ 	.byte	0x04, 0x17
        /*008a*/ 	.short	(.L_1027 - .L_1026)
.L_1026:
        /*008c*/ 	.word	0x00000000
        /*0090*/ 	.short	0x0000
        /*0092*/ 	.short	0x0000
        /*0094*/ 	.byte	0x00, 0xf0, 0x21, 0x00


	//----- nvinfo : EIATTR_SPARSE_MMA_MASK
	.align		4
.L_1027:
        /*0098*/ 	.byte	0x03, 0x50
        /*009a*/ 	.short	0x0000


	//----- nvinfo : EIATTR_MAXREG_COUNT
	.align		4
        /*009c*/ 	.byte	0x03, 0x1b
        /*009e*/ 	.short	0x0040


	//----- nvinfo : EIATTR_MERCURY_ISA_VERSION
	.align		4
        /*00a0*/ 	.byte	0x03, 0x5f
        /*00a2*/ 	.short	0x0101


	//----- nvinfo : EIATTR_EXIT_INSTR_OFFSETS
	.align		4
        /*00a4*/ 	.byte	0x04, 0x1c
        /*00a6*/ 	.short	(.L_1029 - .L_1028)


	//   ....[0]....
.L_1028:
        /*00a8*/ 	.word	0x00000150


	//   ....[1]....
        /*00ac*/ 	.word	0x00000430


	//   ....[2]....
        /*00b0*/ 	.word	0x000006d0


	//----- nvinfo : EIATTR_MAX_THREADS
	.align		4
.L_1029:
        /*00b4*/ 	.byte	0x04, 0x05
        /*00b6*/ 	.short	(.L_1031 - .L_1030)
.L_1030:
        /*00b8*/ 	.word	0x00000400
        /*00bc*/ 	.word	0x00000001
        /*00c0*/ 	.word	0x00000001


	//----- nvinfo : EIATTR_CRS_STACK_SIZE
	.align		4
.L_1031:
        /*00c4*/ 	.byte	0x04, 0x1e
        /*00c6*/ 	.short	(.L_1033 - .L_1032)
.L_1032:
        /*00c8*/ 	.word	0x00000000


	//----- nvinfo : EIATTR_CBANK_PARAM_SIZE
	.align		4
.L_1033:
        /*00cc*/ 	.byte	0x03, 0x19
        /*00ce*/ 	.short	0x0040


	//----- nvinfo : EIATTR_PARAM_CBANK
	.align		4
        /*00d0*/ 	.byte	0x04, 0x0a
        /*00d2*/ 	.short	(.L_1035 - .L_1034)
	.align		4
.L_1034:
        /*00d4*/ 	.word	index@(.nv.constant0._ZN2at6native53_GLOBAL__N__3bfe7fd5_20_UpSampleNearest2d_cu_198c5ce228upsample_nearest2d_out_frameIhXadL_ZNS0_43nearest_neighbor_exact_compute_source_indexEfiiEEEEvPKT_PS3_mmmmmff)
        /*00d8*/ 	.short	0x0210
        /*00da*/ 	.short	0x0040


	//----- nvinfo : EIATTR_SW_WAR
	.align		4
.L_1035:
        /*00dc*/ 	.byte	0x04, 0x36
        /*00de*/ 	.short	(.L_1037 - .L_1036)
.L_1036:
        /*00e0*/ 	.word	0x00000008
.L_1037:


//--------------------- .nv.info._ZN2at6native53_GLOBAL__N__3bfe7fd5_20_UpSampleNearest2d_cu_198c5ce228upsample_nearest2d_out_frameIN3c108BFloat16EXadL_ZNS0_43nearest_neighbor_exact_compute_source_indexEfiiEEEEvPKT_PS5_mmmmmff --------------------------
	.section	.nv.info._ZN2at6native53_GLOBAL__N__3bfe7fd5_20_UpSampleNearest2d_cu_198c5ce228upsample_nearest2d_out_frameIN3c108BFloat16EXadL_ZNS0_43nearest_neighbor_exact_compute_source_indexEfiiEEEEvPKT_PS5_mmmmmff,"",@"SHT_CUDA_INFO"
	.sectionflags	@""
	.align	4


	//----- nvinfo : EIATTR_CUDA_API_VERSION
	.align		4
        /*0000*/ 	.byte	0x04, 0x37
        /*0002*/ 	.short	(.L_1039 - .L_1038)
.L_1038:
        /*0004*/ 	.word	0x00000082


	//----- nvinfo : EIATTR_KPARAM_INFO
	.align		4
.L_1039:
        /*0008*/ 	.byte	0x04, 0x17
        /*000a*/ 	.short	(.L_1041 - .L_1040)
.L_1040:
        /*000c*/ 	.word	0x00000000
        /*0010*/ 	.short	0x0008
        /*0012*/ 	.short	0x003c
        /*0014*/ 	.byte	0x00, 0xf0, 0x11, 0x00


	//----- nvinfo : EIATTR_KPARAM_INFO
	.align		4
.L_1041:
        /*0018*/ 	.byte	0x04, 0x17
        /*001a*/ 	.short	(.L_1043 - .L_1042)
.L_1042:
        /*001c*/ 	.word	0x00000000
        /*0020*/ 	.short	0x0007
        /*0022*/ 	.short	0x0038
        /*0024*/ 	.byte	0x00, 0xf0, 0x11, 0x00


	//----- nvinfo : EIATTR_KPARAM_INFO
	.align		4
.L_1043:
        /*0028*/ 	.byte	0x04, 0x17
        /*002a*/ 	.short	(.L_1045 - .L_1044)
.L_1044:
        /*002c*/ 	.word	0x00000000
        /*0030*/ 	.short	0x0006
        /*0032*/ 	.short	0x0030
        /*0034*/ 	.byte	0x00, 0xf0, 0x21, 0x00


	//----- nvinfo : EIATTR_KPARAM_INFO
	.align		4
.L_1045:
        /*0038*/ 	.byte	0x04, 0x17
        /*003a*/ 	.short	(.L_1047 - .L_1046)
.L_1046:
        /*003c*/ 	.word	0x00000000
        /*0040*/ 	.short	0x0005
        /*0042*/ 	.short	0x0028
        /*0044*/ 	.byte	0x00, 0xf0, 0x21, 0x00


	//----- nvinfo : EIATTR_KPARAM_INFO
	.align		4
.L_1047:
        /*0048*/ 	.byte	0x04, 0x17
        /*004a*/ 	.short	(.L_1049 - .L_1048)
.L_1048:
        /*004c*/ 	.word	0x00000000
        /*0050*/ 	.short	0x0004
        /*0052*/ 	.short	0x0020
        /*0054*/ 	.byte	0x00, 0xf0, 0x21, 0x00


	//----- nvinfo : EIATTR_KPARAM_INFO
	.align		4
.L_1049:
        /*0058*/ 	.byte	0x04, 0x17
        /*005a*/ 	.short	(.L_1051 - .L_1050)
.L_1050:
        /*005c*/ 	.word	0x00000000
        /*0060*/ 	.short	0x0003
        /*0062*/ 	.short	0x0018
        /*0064*/ 	.byte	0x00, 0xf0, 0x21, 0x00


	//----- nvinfo : EIATTR_KPARAM_INFO
	.align		4
.L_1051:
        /*0068*/ 	.byte	0x04, 0x17
        /*006a*/ 	.short	(.L_1053 - .L_1052)
.L_1052:
        /*006c*/ 	.word	0x00000000
        /*0070*/ 	.short	0x0002
        /*0072*/ 	.short	0x0010
        /*0074*/ 	.byte	0x00, 0xf0, 0x21, 0x00


	//----- nvinfo : EIATTR_KPARAM_INFO
	.align		4
.L_1053:
        /*0078*/ 	.byte	0x04, 0x17
        /*007a*/ 	.short	(.L_1055 - .L_1054)
.L_1054:
        /*007c*/ 	.word	0x00000000
        /*0080*/ 	.short	0x0001
        /*0082*/ 	.short	0x0008
        /*0084*/ 	.byte	0x00, 0xf0, 0x21, 0x00


	//----- nvinfo : EIATTR_KPARAM_INFO
	.align		4
.L_1055:
        /*0088*/ 	.byte	0x04, 0x17
        /*008a*/ 	.short	(.L_1057 - .L_1056)
.L_1056:
        /*008c*/ 	.word	0x00000000
        /*0090*/ 	.short	0x0000
        /*0092*/ 	.short	0x0000
        /*0094*/ 	.byte	0x00, 0xf0, 0x21, 0x00


	//----- nvinfo : EIATTR_SPARSE_MMA_MASK
	.align		4
.L_1057:
        /*0098*/ 	.byte	0x03, 0x50
        /*009a*/ 	.short	0x0000


	//----- nvinfo : EIATTR_MAXREG_COUNT
	.align		4
        /*009c*/ 	.byte	0x03, 0x1b
        /*009e*/ 	.short	0x0040


	//----- nvinfo : EIATTR_MERCURY_ISA_VERSION
	.align		4
        /*00a0*/ 	.byte	0x03, 0x5f
        /*00a2*/ 	.short	0x0101


	//----- nvinfo : EIATTR_EXIT_INSTR_OFFSETS
	.align		4
        /*00a4*/ 	.byte	0x04, 0x1c
        /*00a6*/ 	.short	(.L_1059 - .L_1058)


	//   ....[0]....
.L_1058:
        /*00a8*/ 	.word	0x00000150


	//   ....[1]....
        /*00ac*/ 	.word	0x00000430


	//   ....[2]....
        /*00b0*/ 	.word	0x000006d0


	//----- nvinfo : EIATTR_MAX_THREADS
	.align		4
.L_1059:
        /*00b4*/ 	.byte	0x04, 0x05
        /*00b6*/ 	.short	(.L_1061 - .L_1060)
.L_1060:
        /*00b8*/ 	.word	0x00000400
        /*00bc*/ 	.word	0x00000001
        /*00c0*/ 	.word	0x00000001


	//----- nvinfo : EIATTR_CRS_STACK_SIZE
	.align		4
.L_1061:
        /*00c4*/ 	.byte	0x04, 0x1e
        /*00c6*/ 	.short	(.L_1063 - .L_1062)
.L_1062:
        /*00c8*/ 	.word	0x00000000


	//----- nvinfo : EIATTR_CBANK_PARAM_SIZE
	.align		4
.L_1063:
        /*00cc*/ 	.byte	0x03, 0x19
        /*00ce*/ 	.short	0x0040


	//----- nvinfo : EIATTR_PARAM_CBANK
	.align		4
        /*00d0*/ 	.byte	0x04, 0x0a
        /*00d2*/ 	.short	(.L_1065 - .L_1064)
	.align		4
.L_1064:
        /*00d4*/ 	.word	index@(.nv.constant0._ZN2at6native53_GLOBAL__N__3bfe7fd5_20_UpSampleNearest2d_cu_198c5ce228upsample_nearest2d_out_frameIN3c108BFloat16EXadL_ZNS0_43nearest_neighbor_exact_compute_source_indexEfiiEEEEvPKT_PS5_mmmmmff)
        /*00d8*/ 	.short	0x0210
        /*00da*/ 	.short	0x0040


	//----- nvinfo : EIATTR_SW_WAR
	.align		4
.L_1065:
        /*00dc*/ 	.byte	0x04, 0x36
        /*00de*/ 	.short	(.L_1067 - .L_1066)
.L_1066:
        /*00e0*/ 	.word	0x00000008
.L_1067:


//--------------------- .nv.info._ZN2at6native53_GLOBAL__N__3bfe7fd5_20_UpSampleNearest2d_cu_198c5ce228upsample_nearest2d_out_frameIN3c104HalfEXadL_ZNS0_43nearest_neighbor_exact_compute_source_indexEfiiEEEEvPKT_PS5_mmmmmff --------------------------
	.section	.nv.info._ZN2at6native53_GLOBAL__N__3bfe7fd5_20_UpSampleNearest2d_cu_198c5ce228upsample_nearest2d_out_frameIN3c104HalfEXadL_ZNS0_43nearest_neighbor_exact_compute_source_indexEfiiEEEEvPKT_PS5_mmmmmff,"",@"SHT_CUDA_INFO"
	.sectionflags	@""
	.align	4


	//----- nvinfo : EIATTR_CUDA_API_VERSION
	.align		4
        /*0000*/ 	.byte	0x04, 0x37
        /*0002*/ 	.short	(.L_1069 - .L_1068)
.L_1068:
        /*0004*/ 	.word	0x00000082


	//----- nvinfo : EIATTR_KPARAM_INFO
	.align		4
.L_1069:
        /*0008*/ 	.byte	0x04, 0x17
        /*000a*/ 	.short	(.L_1071 - .L_1070)
.L_1070:
        /*000c*/ 	.word	0x00000000
        /*0010*/ 	.short	0x0008
        /*0012*/ 	.short	0x003c
        /*0014*/ 	.byte	0x00, 0xf0, 0x11, 0x00


	//----- nvinfo : EIATTR_KPARAM_INFO
	.align		4
.L_1071:
        /*0018*/ 	.byte	0x04, 0x17
        /*001a*/ 	.short	(.L_1073 - .L_1072)
.L_1072:
        /*001c*/ 	.word	0x00000000
        /*0020*/ 	.short	0x0007
        /*0022*/ 	.short	0x0038
        /*0024*/ 	.byte	0x00, 0xf0, 0x11, 0x00


	//----- nvinfo : EIATTR_KPARAM_INFO
	.align		4
.L_1073:
        /*0028*/ 	.byte	0x04, 0x17
        /*002a*/ 	.short	(.L_1075 - .L_1074)
.L_1074:
        /*002c*/ 	.word	0x00000000
        /*0030*/ 	.short	0x0006
        /*0032*/ 	.short	0x0030
        /*0034*/ 	.byte	0x00, 0xf0, 0x21, 0x00


	//----- nvinfo : EIATTR_KPARAM_INFO
	.align		4
.L_1075:
        /*0038*/ 	.byte	0x04, 0x17
        /*003a*/ 	.short	(.L_1077 - .L_1076)
.L_1076:
        /*003c*/ 	.word	0x00000000
        /*0040*/ 	.short	0x0005
        /*0042*/ 	.short	0x0028
        /*0044*/ 	.byte	0x00, 0xf0, 0x21, 0x00


	//----- nvinfo : EIATTR_KPARAM_INFO
	.align		4
.L_1077:
        /*0048*/ 	.byte	0x04, 0x17
        /*004a*/ 	.short	(.L_1079 - .L_1078)
.L_1078:
        /*004c*/ 	.word	0x00000000
        /*0050*/ 	.short	0x0004
        /*0052*/ 	.short	0x0020
        /*0054*/ 	.byte	0x00, 0xf0, 0x21, 0x00


	//----- nvinfo : EIATTR_KPARAM_INFO
	.align		4
.L_1079:
        /*0058*/ 	.byte	0x04, 0x17
        /*005a*/ 	.short	(.L_1081 - .L_1080)
.L_1080:
        /*005c*/ 	.word	0x00000000
        /*0060*/ 	.short	0x0003
        /*0062*/ 	.short	0x0018
        /*0064*/ 	.byte	0x00, 0xf0, 0x21, 0x00


	//----- nvinfo : EIATTR_KPARAM_INFO
	.align		4
.L_1081:
        /*0068*/ 	.byte	0x04, 0x17
        /*006a*/ 	.short	(.L_1083 - .L_1082)
.L_1082:
        /*006c*/ 	.word	0x00000000
        /*0070*/ 	.short	0x0002
        /*0072*/ 	.short	0x0010
        /*0074*/ 	.byte	0x00, 0xf0, 0x21, 0x00


	//----- nvinfo : EIATTR_KPARAM_INFO
	.align		4
.L_1083:
        /*0078*/ 	.byte	0x04, 0x17
        /*007a*/ 	.short	(.L_1085 - .L_1084)
.L_1084:
        /*007c*/ 	.word	0x00000000
        /*0080*/ 	.short	0x0001
        /*0082*/ 	.short	0x0008
        /*0084*/ 	.byte	0x00, 0xf0, 0x21, 0x00


	//----- nvinfo : EIATTR_KPARAM_INFO
	.align		4
.L_1085:
        /*0088*/ 	.byte	0x04, 0x17
        /*008a*/ 	.short	(.L_1087 - .L_1086)
.L_1086:
        /*008c*/ 	.word	0x00000000
        /*0090*/ 	.short	0x0000
        /*0092*/ 	.short	0x0000
        /*0094*/ 	.byte	0x00, 0xf0, 0x21, 0x00


	//----- nvinfo : EIATTR_SPARSE_MMA_MASK
	.align		4
.L_1087:
        /*0098*/ 	.byte	0x03, 0x50
        /*009a*/ 	.short	0x0000


	//----- nvinfo : EIATTR_MAXREG_COUNT
	.align		4
        /*009c*/ 	.byte	0x03, 0x1b
        /*009e*/ 	.short	0x0040


	//----- nvinfo : EIATTR_MERCURY_ISA_VERSION
	.align		4
        /*00a0*/ 	.byte	0x03, 0x5f
        /*00a2*/ 	.short	0x0101


	//----- nvinfo : EIATTR_EXIT_INSTR_OFFSETS
	.align		4
        /*00a4*/ 	.byte	0x04, 0x1c
        /*00a6*/ 	.short	(.L_1089 - .L_1088)


	//   ....[0]....
.L_1088:
        /*00a8*/ 	.word	0x00000150


	//   ....[1]....
        /*00ac*/ 	.word	0x00000430


	//   ....[2]....
        /*00b0*/ 	.word	0x000006d0


	//----- nvinfo : EIATTR_MAX_THREADS
	.align		4
.L_1089:
        /*00b4*/ 	.byte	0x04, 0x05
        /*00b6*/ 	.short	(.L_1091 - .L_1090)
.L_1090:
        /*00b8*/ 	.word	0x00000400
        /*00bc*/ 	.word	0x00000001
        /*00c0*/ 	.word	0x00000001


	//----- nvinfo : EIATTR_CRS_STACK_SIZE
	.align		4
.L_1091:
        /*00c4*/ 	.byte	0x04, 0x1e
        /*00c6*/ 	.short	(.L_1093 - .L_1092)
.L_1092:
        /*00c8*/ 	.word	0x00000000


	//----- nvinfo : EIATTR_CBANK_PARAM_SIZE
	.align		4
.L_1093:
        /*00cc*/ 	.byte	0x03, 0x19
        /*00ce*/ 	.short	0x0040


	//----- nvinfo : EIATTR_PARAM_CBANK
	.align		4
        /*00d0*/ 	.byte	0x04, 0x0a
        /*00d2*/ 	.short	(.L_1095 - .L_1094)
	.align		4
.L_1094:
        /*00d4*/ 	.word	index@(.nv.constant0._ZN2at6native53_GLOBAL__N__3bfe7fd5_20_UpSampleNearest2d_cu_198c5ce228upsample_nearest2d_out_frameIN3c104HalfEXadL_ZNS0_43nearest_neighbor_exact_compute_source_indexEfiiEEEEvPKT_PS5_mmmmmff)
        /*00d8*/ 	.short	0x0210
        /*00da*/ 	.short	0x0040


	//----- nvinfo : EIATTR_SW_WAR
	.align		4
.L_1095:
        /*00dc*/ 	.byte	0x04, 0x36
        /*00de*/ 	.short	(.L_1097 - .L_1096)
.L_1096:
        /*00e0*/ 	.word	0x00000008
.L_1097:


//--------------------- .nv.info._ZN2at6native53_GLOBAL__N__3bfe7fd5_20_UpSampleNearest2d_cu_198c5ce228upsample_nearest2d_out_frameIfXadL_ZNS0_43nearest_neighbor_exact_compute_source_indexEfiiEEEEvPKT_PS3_mmmmmff --------------------------
	.section	.nv.info._ZN2at6native53_GLOBAL__N__3bfe7fd5_20_UpSampleNearest2d_cu_198c5ce228upsample_nearest2d_out_frameIfXadL_ZNS0_43nearest_neighbor_exact_compute_source_indexEfiiEEEEvPKT_PS3_mmmmmff,"",@"SHT_CUDA_INFO"
	.sectionflags	@""
	.align	4


	//----- nvinfo : EIATTR_CUDA_API_VERSION
	.align		4
        /*0000*/ 	.byte	0x04, 0x37
        /*0002*/ 	.short	(.L_1099 - .L_1098)
.L_1098:
        /*0004*/ 	.word	0x00000082


	//----- nvinfo : EIATTR_KPARAM_INFO
	.align		4
.L_1099:
        /*0008*/ 	.byte	0x04, 0x17
        /*000a*/ 	.short	(.L_1101 - .L_1100)
.L_1100:
        /*000c*/ 	.word	0x00000000
        /*0010*/ 	.short	0x0008
        /*0012*/ 	.short	0x003c
        /*0014*/ 	.byte	0x00, 0xf0, 0x11, 0x00


	//----- nvinfo : EIATTR_KPARAM_INFO
	.align		4
.L_1101:
        /*0018*/ 	.byte	0x04, 0x17
        /*001a*/ 	.short	(.L_1103 - .L_1102)
.L_1102:
        /*001c*/ 	.word	0x00000000
        /*0020*/ 	.short	0x0007
        /*0022*/ 	.short	0x0038
        /*0024*/ 	.byte	0x00, 0xf0, 0x11, 0x00


	//----- nvinfo : EIATTR_KPARAM_INFO
	.align		4
.L_1103:
        /*0028*/ 	.byte	0x04, 0x17
        /*002a*/ 	.short	(.L_1105 - .L_1104)
.L_1104:
        /*002c*/ 	.word	0x00000000
        /*0030*/ 	.short	0x0006
        /*0032*/ 	.short	0x0030
        /*0034*/ 	.byte	0x00, 0xf0, 0x21, 0x00


	//----- nvinfo : EIATTR_KPARAM_INFO
	.align		4
.L_1105:
        /*0038*/ 	.byte	0x04, 0x17
        /*003a*/ 	.short	(.L_1107 - .L_1106)
.L_1106:
        /*003c*/ 	.word	0x00000000
        /*0040*/ 	.short	0x0005
        /*0042*/ 	.short	0x0028
        /*0044*/ 	.byte	0x00, 0xf0, 0x21, 0x00


	//----- nvinfo : EIATTR_KPARAM_INFO
	.align		4
.L_1107:
        /*0048*/ 	.byte	0x04, 0x17
        /*004a*/ 	.short	(.L_1109 - .L_1108)
.L_1108:
        /*004c*/ 	.word	0x00000000
        /*0050*/ 	.short	0x0004
        /*0052*/ 	.short	0x0020
        /*0054*/ 	.byte	0x00, 0xf0, 0x21, 0x00


	//----- nvinfo : EIATTR_KPARAM_INFO
	.align		4
.L_1109:
        /*0058*/ 	.byte	0x04, 0x17
        /*005a*/ 	.short	(.L_1111 - .L_1110)
.L_1110:
        /*005c*/ 	.word	0x00000000
        /*0060*/ 	.short	0x0003
        /*0062*/ 	.short	0x0018
        /*0064*/ 	.byte	0x00, 0xf0, 0x21, 0x00


	//----- nvinfo : EIATTR_KPARAM_INFO
	.align		4
.L_1111:
        /*0068*/ 	.byte	0x04, 0x17
        /*006a*/ 	.short	(.L_1113 - .L_1112)
.L_1112:
        /*006c*/ 	.word	0x00000000
        /*0070*/ 	.short	0x0002
        /*0072*/ 	.short	0x0010
        /*0074*/ 	.byte	0x00, 0xf0, 0x21, 0x00


	//----- nvinfo : EIATTR_KPARAM_INFO
	.align		4
.L_1113:
        /*0078*/ 	.byte	0x04, 0x17
        /*007a*/ 	.short	(.L_1115 - .L_1114)
.L_1114:
        /*007c*/ 	.word	0x00000000
        /*0080*/ 	.short	0x0001
        /*0082*/ 	.short	0x0008
        /*0084*/ 	.byte	0x00, 0xf0, 0x21, 0x00


	//----- nvinfo : EIATTR_KPARAM_INFO
	.align		4
.L_1115:
        /*0088*/ 	.byte	0x04, 0x17
        /*008a*/ 	.short	(.L_1117 - .L_1116)
.L_1116:
        /*008c*/ 	.word	0x00000000
        /*0090*/ 	.short	0x0000
        /*0092*/ 	.short	0x0000
        /*0094*/ 	.byte	0x00, 0xf0, 0x21, 0x00


	//----- nvinfo : EIATTR_SPARSE_MMA_MASK
	.align		4
.L_1117:
        /*0098*/ 	.byte	0x03, 0x50
        /*009a*/ 	.short	0x0000


	//----- nvinfo : EIATTR_MAXREG_COUNT
	.align		4
        /*009c*/ 	.byte	0x03, 0x1b
        /*009e*/ 	.short	0x0040


	//----- nvinfo : EIATTR_MERCURY_ISA_VERSION
	.align		4
        /*00a0*/ 	.byte	0x03, 0x5f
        /*00a2*/ 	.short	0x0101


	//----- nvinfo : EIATTR_EXIT_INSTR_OFFSETS
	.align		4
        /*00a4*/ 	.byte	0x04, 0x1c
        /*00a6*/ 	.short	(.L_1119 - .L_1118)


	//   ....[0]....
.L_1118:
        /*00a8*/ 	.word	0x00000150


	//   ....[1]....
        /*00ac*/ 	.word	0x00000430


	//   ....[2]....
        /*00b0*/ 	.word	0x000006d0


	//----- nvinfo : EIATTR_MAX_THREADS
	.align		4
.L_1119:
        /*00b4*/ 	.byte	0x04, 0x05
        /*00b6*/ 	.short	(.L_1121 - .L_1120)
.L_1120:
        /*00b8*/ 	.word	0x00000400
        /*00bc*/ 	.word	0x00000001
        /*00c0*/ 	.word	0x00000001


	//----- nvinfo : EIATTR_CRS_STACK_SIZE
	.align		4
.L_1121:
        /*00c4*/ 	.byte	0x04, 0x1e
        /*00c6*/ 	.short	(.L_1123 - .L_1122)
.L_1122:
        /*00c8*/ 	.word	0x00000000


	//----- nvinfo : EIATTR_CBANK_PARAM_SIZE
	.align		4
.L_1123:
        /*00cc*/ 	.byte	0x03, 0x19
        /*00ce*/ 	.short	0x0040


	//----- nvinfo : EIATTR_PARAM_CBANK
	.align		4
        /*00d0*/ 	.byte	0x04, 0x0a
        /*00d2*/ 	.short	(.L_1125 - .L_1124)
	.align		4
.L_1124:
        /*00d4*/ 	.word	index@(.nv.constant0._ZN2at6native53_GLOBAL__N__3bfe7fd5_20_UpSampleNearest2d_cu_198c5ce228upsample_nearest2d_out_frameIfXadL_ZNS0_43nearest_neighbor_exact_compute_source_indexEfiiEEEEvPKT_PS3_mmmmmff)
        /*00d8*/ 	.short	0x0210
        /*00da*/ 	.short	0x0040


	//----- nvinfo : EIATTR_SW_WAR
	.align		4
.L_1125:
        /*00dc*/ 	.byte	0x04, 0x36
        /*00de*/ 	.short	(.L_1127 - .L_1126)
.L_1126:
        /*00e0*/ 	.word	0x00000008
.L_1127:


//--------------------- .nv.info._ZN2at6native53_GLOBAL__N__3bfe7fd5_20_UpSampleNearest2d_cu_198c5ce228upsample_nearest2d_out_frameIdXadL_ZNS0_43nearest_neighbor_exact_compute_source_indexEfiiEEEEvPKT_PS3_mmmmmff --------------------------
	.section	.nv.info._ZN2at6native53_GLOBAL__N__3bfe7fd5_20_UpSampleNearest2d_cu_198c5ce228upsample_nearest2d_out_frameIdXadL_ZNS0_43nearest_neighbor_exact_compute_source_indexEfiiEEEEvPKT_PS3_mmmmmff,"",@"SHT_CUDA_INFO"
	.sectionflags	@""
	.align	4


	//----- nvinfo : EIATTR_CUDA_API_VERSION
	.align		4
        /*0000*/ 	.byte	0x04, 0x37
        /*0002*/ 	.short	(.L_1129 - .L_1128)
.L_1128:
        /*0004*/ 	.word	0x00000082


	//----- nvinfo : EIATTR_KPARAM_INFO
	.align		4
.L_1129:
        /*0008*/ 	.byte	0x04, 0x17
        /*000a*/ 	.short	(.L_1131 - .L_1130)
.L_1130:
        /*000c*/ 	.word	0x00000000
        /*0010*/ 	.short	0x0008
        /*0012*/ 	.short	0x003c
        /*0014*/ 	.byte	0x00, 0xf0, 0x11, 0x00


	//----- nvinfo : EIATTR_KPARAM_INFO
	.align		4
.L_1131:
        /*0018*/ 	.byte	0x04, 0x17
        /*001a*/ 	.short	(.L_1133 - .L_1132)
.L_1132:
        /*001c*/ 	.word	0x00000000
        /*0020*/ 	.short	0x0007
        /*0022*/ 	.short	0x0038
        /*0024*/ 	.byte	0x00, 0xf0, 0x11, 0x00


	//----- nvinfo : EIATTR_KPARAM_INFO
	.align		4
.L_1133:
        /*0028*/ 	.byte	0x04, 0x17
        /*002a*/ 	.short	(.L_1135 - .L_1134)
.L_1134:
        /*002c*/ 	.word	0x00000000
        /*0030*/ 	.short	0x0006
        /*0032*/ 	.short	0x0030
        /*0034*/ 	.byte	0x00, 0xf0, 0x21, 0x00


	//----- nvinfo : EIATTR_KPARAM_INFO
	.align		4
.L_1135:
        /*0038*/ 	.byte	0x04, 0x17
        /*003a*/ 	.short	(.L_1137 - .L_1136)
.L_1136:
        /*003c*/ 	.word	0x00000000
        /*0040*/ 	.short	0x0005
        /*0042*/ 	.short	0x0028
        /*0044*/ 	.byte	0x00, 0xf0, 0x21, 0x00


	//----- nvinfo : EIATTR_KPARAM_INFO
	.align		4
.L_1137:
        /*0048*/ 	.byte	0x04, 0x17
        /*004a*/ 	.short	(.L_1139 - .L_1138)
.L_1138:
        /*004c*/ 	.word	0x00000000
        /*0050*/ 	.short	0x0004
        /*0052*/ 	.short	0x0020
        /*0054*/ 	.byte	0x00, 0xf0, 0x21, 0x00


	//----- nvinfo : EIATTR_KPARAM_INFO
	.align		4
.L_1139:
        /*0058*/ 	.byte	0x04, 0x17
        /*005a*/ 	.short	(.L_1141 - .L_1140)
.L_1140:
        /*005c*/ 	.word	0x00000000
        /*0060*/ 	.short	0x0003
        /*0062*/ 	.short	0x0018
        /*0064*/ 	.byte	0x00, 0xf0, 0x21, 0x00


	//----- nvinfo : EIATTR_KPARAM_INFO
	.align		4
.L_1141:
        /*0068*/ 	.byte	0x04, 0x17
        /*006a*/ 	.short	(.L_1143 - .L_1142)
.L_1142:
        /*006c*/ 	.word	0x00000000
        /*0070*/ 	.short	0x0002
        /*0072*/ 	.short	0x0010
        /*0074*/ 	.byte	0x00, 0xf0, 0x21, 0x00


	//----- nvinfo : EIATTR_KPARAM_INFO
	.align		4
.L_1143:
        /*0078*/ 	.byte	0x04, 0x17
        /*007a*/ 	.short	(.L_1145 - .L_1144)
.L_1144:
        /*007c*/ 	.word	0x00000000
        /*0080*/ 	.short	0x0001
        /*0082*/ 	.short	0x0008
        /*0084*/ 	.byte	0x00, 0xf0, 0x21, 0x00


	//----- nvinfo : EIATTR_KPARAM_INFO
	.align		4
.L_1145:
        /*0088*/ 	.byte	0x04, 0x17
        /*008a*/ 	.short	(.L_1147 - .L_1146)
.L_1146:
        /*008c*/ 	.word	0x00000000
        /*0090*/ 	.short	0x0000
        /*0092*/ 	.short	0x0000
        /*0094*/ 	.byte	0x00, 0xf0, 0x21, 0x00


	//----- nvinfo : EIATTR_SPARSE_MMA_MASK
	.align		4
.L_1147:
        /*0098*/ 	.byte	0x03, 0x50
        /*009a*/ 	.short	0x0000


	//----- nvinfo : EIATTR_MAXREG_COUNT
	.align		4
        /*009c*/ 	.byte	0x03, 0x1b
        /*009e*/ 	.short	0x0040


	//----- nvinfo : EIATTR_MERCURY_ISA_VERSION
	.align		4
        /*00a0*/ 	.byte	0x03, 0x5f
        /*00a2*/ 	.short	0x0101


	//----- nvinfo : EIATTR_EXIT_INSTR_OFFSETS
	.align		4
        /*00a4*/ 	.byte	0x04, 0x1c
        /*00a6*/ 	.short	(.L_1149 - .L_1148)


	//   ....[0]....
.L_1148:
        /*00a8*/ 	.word	0x00000150


	//   ....[1]....
        /*00ac*/ 	.word	0x00000430


	//   ....[2]....
        /*00b0*/ 	.word	0x00000690


	//----- nvinfo : EIATTR_MAX_THREADS
	.align		4
.L_1149:
        /*00b4*/ 	.byte	0x04, 0x05
        /*00b6*/ 	.short	(.L_1151 - .L_1150)
.L_1150:
        /*00b8*/ 	.word	0x00000400
        /*00bc*/ 	.word	0x00000001
        /*00c0*/ 	.word	0x00000001


	//----- nvinfo : EIATTR_CRS_STACK_SIZE
	.align		4
.L_1151:
        /*00c4*/ 	.byte	0x04, 0x1e
        /*00c6*/ 	.short	(.L_1153 - .L_1152)
.L_1152:
        /*00c8*/ 	.word	0x00000000


	//----- nvinfo : EIATTR_CBANK_PARAM_SIZE
	.align		4
.L_1153:
        /*00cc*/ 	.byte	0x03, 0x19
        /*00ce*/ 	.short	0x0040


	//----- nvinfo : EIATTR_PARAM_CBANK
	.align		4
        /*00d0*/ 	.byte	0x04, 0x0a
        /*00d2*/ 	.short	(.L_1155 - .L_1154)
	.align		4
.L_1154:
        /*00d4*/ 	.word	index@(.nv.constant0._ZN2at6native53_GLOBAL__N__3bfe7fd5_20_UpSampleNearest2d_cu_198c5ce228upsample_nearest2d_out_frameIdXadL_ZNS0_43nearest_neighbor_exact_compute_source_indexEfiiEEEEvPKT_PS3_mmmmmff)
        /*00d8*/ 	.short	0x0210
        /*00da*/ 	.short	0x0040


	//----- nvinfo : EIATTR_SW_WAR
	.align		4
.L_1155:
        /*00dc*/ 	.byte	0x04, 0x36
        /*00de*/ 	.short	(.L_1157 - .L_1156)
.L_1156:
        /*00e0*/ 	.word	0x00000008
.L_1157:


//--------------------- .nv.info._ZN2at6native53_GLOBAL__N__3bfe7fd5_20_UpSampleNearest2d_cu_198c5ce233upsample_nearest2d_nhwc_out_frameIhXadL_ZNS0_43nearest_neighbor_exact_compute_source_indexEfiiEEEEvPKT_PS3_mmmmmffm --------------------------
	.section	.nv.info._ZN2at6native53_GLOBAL__N__3bfe7fd5_20_UpSampleNearest2d_cu_198c5ce233upsample_nearest2d_nhwc_out_frameIhXadL_ZNS0_43nearest_neighbor_exact_compute_source_indexEfiiEEEEvPKT_PS3_mmmmmffm,"",@"SHT_CUDA_INFO"
	.sectionflags	@""
	.align	4


	//----- nvinfo : EIATTR_CUDA_API_VERSION
	.align		4
        /*0000*/ 	.byte	0x04, 0x37
        /*0002*/ 	.short	(.L_1159 - .L_1158)
.L_1158:
        /*0004*/ 	.word	0x00000082


	//----- nvinfo : EIATTR_KPARAM_INFO
	.align		4
.L_1159:
        /*0008*/ 	.byte	0x04, 0x17
        /*000a*/ 	.short	(.L_1161 - .L_1160)
.L_1160:
        /*000c*/ 	.word	0x00000000
        /*0010*/ 	.short	0x0009
        /*0012*/ 	.short	0x0040
        /*0014*/ 	.byte	0x00, 0xf0, 0x21, 0x00


	//----- nvinfo : EIATTR_KPARAM_INFO
	.align		4
.L_1161:
        /*0018*/ 	.byte	0x04, 0x17
        /*001a*/ 	.short	(.L_1163 - .L_1162)
.L_1162:
        /*001c*/ 	.word	0x00000000
        /*0020*/ 	.short	0x0008
        /*0022*/ 	.short	0x003c
        /*0024*/ 	.byte	0x00, 0xf0, 0x11, 0x00


	//----- nvinfo : EIATTR_KPARAM_INFO
	.align		4
.L_1163:
        /*0028*/ 	.byte	0x04, 0x17
        /*002a*/ 	.short	(.L_1165 - .L_1164)
.L_1164:
        /*002c*/ 	.word	0x00000000
        /*0030*/ 	.short	0x0007
        /*0032*/ 	.short	0x0038
        /*0034*/ 	.byte	0x00, 0xf0, 0x11, 0x00


	//----- nvinfo : EIATTR_KPARAM_INFO
	.align		4
.L_1165:
        /*0038*/ 	.byte	0x04, 0x17
        /*003a*/ 	.short	(.L_1167 - .L_1166)
.L_1166:
        /*003c*/ 	.word	0x00000000
        /*0040*/ 	.short	0x0006
        /*0042*/ 	.short	0x0030
        /*0044*/ 	.byte	0x00, 0xf0, 0x21, 0x00


	//----- nvinfo : EIATTR_KPARAM_INFO
	.align		4
.L_1167:
        /*0048*/ 	.byte	0x04, 0x17
        /*004a*/ 	.short	(.L_1169 - .L_1168)
.L_1168:
        /*004c*/ 	.word	0x00000000
        /*0050*/ 	.short	0x0005
        /*0052*/ 	.short	0x0028
        /*0054*/ 	.byte	0x00, 0xf0, 0x21, 0x00


	//----- nvinfo : EIATTR_KPARAM_INFO
	.align		4
.L_1169:
        /*0058*/ 	.byte	0x04, 0x17
        /*005a*/ 	.short	(.L_1171 - .L_1170)
.L_1170:
        /*005c*/ 	.word	0x00000000
        /*0060*/ 	.short	0x0004
        /*0062*/ 	.short	0x0020
        /*0064*/ 	.byte	0x00, 0xf0, 0x21, 0x00


	//----- nvinfo : EIATTR_KPARAM_INFO
	.align		4
.L_1171:
        /*0068*/ 	.byte	0x04, 0x17
        /*006a*/ 	.short	(.L_1173 - .L_1172)
.L_1172:
        /*006c*/ 	.word	0x00000000
        /*0070*/ 	.short	0x0003
        /*0072*/ 	.short	0x0018
        /*0074*/ 	.byte	0x00, 0xf0, 0x21, 0x00


	//----- nvinfo : EIATTR_KPARAM_INFO
	.align		4
.L_1173:
        /*0078*/ 	.byte	0x04, 0x17
        /*007a*/ 	.short	(.L_1175 - .L_1174)
.L_1174:
        /*007c*/ 	.word	0x00000000
        /*0080*/ 	.short	0x0002
        /*0082*/ 	.short	0x0010
        /*0084*/ 	.byte	0x00, 0xf0, 0x21, 0x00


	//----- nvinfo : EIATTR_KPARAM_INFO
	.align		4
.L_1175:
        /*0088*/ 	.byte	0x04, 0x17
        /*008a*/ 	.short	(.L_1177 - .L_1176)
.L_1176:
        /*008c*/ 	.word	0x00000000
        /*0090*/ 	.short	0x0001
        /*0092*/ 	.short	0x0008
        /*0094*/ 	.byte	0x00, 0xf0, 0x21, 0x00


	//----- nvinfo : EIATTR_KPARAM_INFO
	.align		4
.L_1177:
        /*0098*/ 	.byte	0x04, 0x17
        /*009a*/ 	.short	(.L_1179 - .L_1178)
.L_1178:
        /*009c*/ 	.word	0x00000000
        /*00a0*/ 	.short	0x0000
        /*00a2*/ 	.short	0x0000
        /*00a4*/ 	.byte	0x00, 0xf0, 0x21, 0x00


	//----- nvinfo : EIATTR_SPARSE_MMA_MASK
	.align		4
.L_1179:
        /*00a8*/ 	.byte	0x03, 0x50
        /*00aa*/ 	.short	0x0000


	//----- nvinfo : EIATTR_MAXREG_COUNT
	.align		4
        /*00ac*/ 	.byte	0x03, 0x1b
        /*00ae*/ 	.short	0x0040


	//----- nvinfo : EIATTR_MERCURY_ISA_VERSION
	.align		4
        /*00b0*/ 	.byte	0x03, 0x5f
        /*00b2*/ 	.short	0x0101


	//----- nvinfo : EIATTR_EXIT_INSTR_OFFSETS
	.align		4
        /*00b4*/ 	.byte	0x04, 0x1c
        /*00b6*/ 	.short	(.L_1181 - .L_1180)


	//   ....[0]....
.L_1180:
        /*00b8*/ 	.word	0x00000090


	//   ....[1]....
        /*00bc*/ 	.word	0x00000c50


	//----- nvinfo : EIATTR_MAX_THREADS
	.align		4
.L_1181:
        /*00c0*/ 	.byte	0x04, 0x05
        /*00c2*/ 	.short	(.L_1183 - .L_1182)
.L_1182:
        /*00c4*/ 	.word	0x00000400
        /*00c8*/ 	.word	0x00000001
        /*00cc*/ 	.word	0x00000001


	//----- nvinfo : EIATTR_CRS_STACK_SIZE
	.align		4
.L_1183:
        /*00d0*/ 	.byte	0x04, 0x1e
        /*00d2*/ 	.short	(.L_1185 - .L_1184)
.L_1184:
        /*00d4*/ 	.word	0x00000000


	//----- nvinfo : EIATTR_CBANK_PARAM_SIZE
	.align		4
.L_1185:
        /*00d8*/ 	.byte	0x03, 0x19
        /*00da*/ 	.short	0x0048


	//----- nvinfo : EIATTR_PARAM_CBANK
	.align		4
        /*00dc*/ 	.byte	0x04, 0x0a
        /*00de*/ 	.short	(.L_1187 - .L_1186)
	.align		4
.L_1186:
        /*00e0*/ 	.word	index@(.nv.constant0._ZN2at6native53_GLOBAL__N__3bfe7fd5_20_UpSampleNearest2d_cu_198c5ce233upsample_nearest2d_nhwc_out_frameIhXadL_ZNS0_43nearest_neighbor_exact_compute_source_indexEfiiEEEEvPKT_PS3_mmmmmffm)
        /*00e4*/ 	.short	0x0210
        /*00e6*/ 	.short	0x0048


	//----- nvinfo : EIATTR_SW_WAR
	.align		4
.L_1187:
        /*00e8*/ 	.byte	0x04, 0x36
        /*00ea*/ 	.short	(.L_1189 - .L_1188)
.L_1188:
        /*00ec*/ 	.word	0x00000008
.L_1189:


//--------------------- .nv.info._ZN2at6native53_GLOBAL__N__3bfe7fd5_20_UpSampleNearest2d_cu_198c5ce233upsample_nearest2d_nhwc_out_frameIN3c108BFloat16EXadL_ZNS0_43nearest_neighbor_exact_compute_source_indexEfiiEEEEvPKT_PS5_mmmmmffm --------------------------
	.section	.nv.info._ZN2at6native53_GLOBAL__N__3bfe7fd5_20_UpSampleNearest2d_cu_198c5ce233upsample_nearest2d_nhwc_out_frameIN3c108BFloat16EXadL_ZNS0_43nearest_neighbor_exact_compute_source_indexEfiiEEEEvPKT_PS5_mmmmmffm,"",@"SHT_CUDA_INFO"
	.sectionflags	@""
	.align	4


	//----- nvinfo : EIATTR_CUDA_API_VERSION
	.align		4
        /*0000*/ 	.byte	0x04, 0x37
        /*0002*/ 	.short	(.L_1191 - .L_1190)
.L_1190:
        /*0004*/ 	.word	0x00000082


	//----- nvinfo : EIATTR_KPARAM_INFO
	.align		4
.L_1191:
        /*0008*/ 	.byte	0x04, 0x17
        /*000a*/ 	.short	(.L_1193 - .L_1192)
.L_1192:
        /*000c*/ 	.word	0x00000000
        /*0010*/ 	.short	0x0009
        /*0012*/ 	.short	0x0040
        /*0014*/ 	.byte	0x00, 0xf0, 0x21, 0x00


	//----- nvinfo : EIATTR_KPARAM_INFO
	.align		4
.L_1193:
        /*0018*/ 	.byte	0x04, 0x17
        /*001a*/ 	.short	(.L_1195 - .L_1194)
.L_1194:
        /*001c*/ 	.word	0x00000000
        /*0020*/ 	.short	0x0008
        /*0022*/ 	.short	0x003c
        /*0024*/ 	.byte	0x00, 0xf0, 0x11, 0x00


	//----- nvinfo : EIATTR_KPARAM_INFO
	.align		4
.L_1195:
        /*0028*/ 	.byte	0x04, 0x17
        /*002a*/ 	.short	(.L_1197 - .L_1196)
.L_1196:
        /*002c*/ 	.word	0x00000000
        /*0030*/ 	.short	0x0007
        /*0032*/ 	.short	0x0038
        /*0034*/ 	.byte	0x00, 0xf0, 0x11, 0x00


	//----- nvinfo : EIATTR_KPARAM_INFO
	.align		4
.L_1197:
        /*0038*/ 	.byte	0x04, 0x17
        /*003a*/ 	.short	(.L_1199 - .L_1198)
.L_1198:
        /*003c*/ 	.word	0x00000000
        /*0040*/ 	.short	0x0006
        /*0042*/ 	.short	0x0030
        /*0044*/ 	.byte	0x00, 0xf0, 0x21, 0x00


	//----- nvinfo : EIATTR_KPARAM_INFO
	.align		4
.L_1199:
        /*0048*/ 	.byte	0x04, 0x17
        /*004a*/ 	.short	(.L_1201 - .L_1200)
.L_1200:
        /*004c*/ 	.word	0x00000000
        /*0050*/ 	.short	0x0005
        /*0052*/ 	.short	0x0028
        /*0054*/ 	.byte	0x00, 0xf0, 0x21, 0x00


	//----- nvinfo : EIATTR_KPARAM_INFO
	.align		4
.L_1201:
        /*0058*/ 	.byte	0x04, 0x17
        /*005a*/ 	.short	(.L_1203 - .L_1202)
.L_1202:
        /*005c*/ 	.word	0x00000000
        /*0060*/ 	.short	0x0004
        /*0062*/ 	.short	0x0020
        /*0064*/ 	.byte	0x00, 0xf0, 0x21, 0x00


	//----- nvinfo : EIATTR_KPARAM_INFO
	.align		4
.L_1203:
        /*0068*/ 	.byte	0x04, 0x17
        /*006a*/ 	.short	(.L_1205 - .L_1204)
.L_1204:
        /*006c*/ 	.word	0x00000000
        /*0070*/ 	.short	0x0003
        /*0072*/ 	.short	0x0018
        /*0074*/ 	.byte	0x00, 0xf0, 0x21, 0x00


	//----- nvinfo : EIATTR_KPARAM_INFO
	.align		4
.L_1205:
        /*0078*/ 	.byte	0x04, 0x17
        /*007a*/ 	.short	(.L_1207 - .L_1206)
.L_1206:
        /*007c*/ 	.word	0x00000000
        /*0080*/ 	.short	0x0002
        /*0082*/ 	.short	0x0010
        /*0084*/ 	.byte	0x00, 0xf0, 0x21, 0x00


	//----- nvinfo : EIATTR_KPARAM_INFO
	.align		4
.L_1207:
        /*0088*/ 	.byte	0x04, 0x17
        /*008a*/ 	.short	(.L_1209 - .L_1208)
.L_1208:
        /*008c*/ 	.word	0x00000000
        /*0090*/ 	.short	0x0001
        /*0092*/ 	.short	0x0008
        /*0094*/ 	.byte	0x00, 0xf0, 0x21, 0x00


	//----- nvinfo : EIATTR_KPARAM_INFO
	.align		4
.L_1209:
        /*0098*/ 	.byte	0x04, 0x17
        /*009a*/ 	.short	(.L_1211 - .L_1210)
.L_1210:
        /*009c*/ 	.word	0x00000000
        /*00a0*/ 	.short	0x0000
        /*00a2*/ 	.short	0x0000
        /*00a4*/ 	.byte	0x00, 0xf0, 0x21, 0x00


	//----- nvinfo : EIATTR_SPARSE_MMA_MASK
	.align		4
.L_1211:
        /*00a8*/ 	.byte	0x03, 0x50
        /*00aa*/ 	.short	0x0000


	//----- nvinfo : EIATTR_MAXREG_COUNT
	.align		4
        /*00ac*/ 	.byte	0x03, 0x1b
        /*00ae*/ 	.short	0x0040


	//----- nvinfo : EIATTR_MERCURY_ISA_VERSION
	.align		4
        /*00b0*/ 	.byte	0x03, 0x5f
        /*00b2*/ 	.short	0x0101


	//----- nvinfo : EIATTR_EXIT_INSTR_OFFSETS
	.align		4
        /*00b4*/ 	.byte	0x04, 0x1c
        /*00b6*/ 	.short	(.L_1213 - .L_1212)


	//   ....[0]....
.L_1212:
        /*00b8*/ 	.word	0x00000090


	//   ....[1]....
        /*00bc*/ 	.word	0x00000c60


	//----- nvinfo : EIATTR_MAX_THREADS
	.align		4
.L_1213:
        /*00c0*/ 	.byte	0x04, 0x05
        /*00c2*/ 	.short	(.L_1215 - .L_1214)
.L_1214:
        /*00c4*/ 	.word	0x00000400
        /*00c8*/ 	.word	0x00000001
        /*00cc*/ 	.word	0x00000001


	//----- nvinfo : EIATTR_CRS_STACK_SIZE
	.align		4
.L_1215:
        /*00d0*/ 	.byte	0x04, 0x1e
        /*00d2*/ 	.short	(.L_1217 - .L_1216)
.L_1216:
        /*00d4*/ 	.word	0x00000000


	//----- nvinfo : EIATTR_CBANK_PARAM_SIZE
	.align		4
.L_1217:
        /*00d8*/ 	.byte	0x03, 0x19
        /*00da*/ 	.short	0x0048


	//----- nvinfo : EIATTR_PARAM_CBANK
	.align		4
        /*00dc*/ 	.byte	0x04, 0x0a
        /*00de*/ 	.short	(.L_1219 - .L_1218)
	.align		4
.L_1218:
        /*00e0*/ 	.word	index@(.nv.constant0._ZN2at6native53_GLOBAL__N__3bfe7fd5_20_UpSampleNearest2d_cu_198c5ce233upsample_nearest2d_nhwc_out_frameIN3c108BFloat16EXadL_ZNS0_43nearest_neighbor_exact_compute_source_indexEfiiEEEEvPKT_PS5_mmmmmffm)
        /*00e4*/ 	.short	0x0210
        /*00e6*/ 	.short	0x0048


	//----- nvinfo : EIATTR_SW_WAR
	.align		4
.L_1219:
        /*00e8*/ 	.byte	0x04, 0x36
        /*00ea*/ 	.short	(.L_1221 - .L_1220)
.L_1220:
        /*00ec*/ 	.word	0x00000008
.L_1221:


//--------------------- .nv.info._ZN2at6native53_GLOBAL__N__3bfe7fd5_20_UpSampleNearest2d_cu_198c5ce233upsample_nearest2d_nhwc_out_frameIN3c104HalfEXadL_ZNS0_43nearest_neighbor_exact_compute_source_indexEfiiEEEEvPKT_PS5_mmmmmffm --------------------------
	.section	.nv.info._ZN2at6native53_GLOBAL__N__3bfe7fd5_20_UpSampleNearest2d_cu_198c5ce233upsample_nearest2d_nhwc_out_frameIN3c104HalfEXadL_ZNS0_43nearest_neighbor_exact_compute_source_indexEfiiEEEEvPKT_PS5_mmmmmffm,"",@"SHT_CUDA_INFO"
	.sectionflags	@""
	.align	4


	//----- nvinfo : EIATTR_CUDA_API_VERSION
	.align		4
        /*0000*/ 	.byte	0x04, 0x37
        /*0002*/ 	.short	(.L_1223 - .L_1222)
.L_1222:
        /*0004*/ 	.word	0x00000082


	//----- nvinfo : EIATTR_KPARAM_INFO
	.align		4
.L_1223:
        /*0008*/ 	.byte	0x04, 0x17
        /*000a*/ 	.short	(.L_1225 - .L_1224)
.L_1224:
        /*000c*/ 	.word	0x00000000
        /*0010*/ 	.short	0x0009
        /*0012*/ 	.short	0x0040
        /*0014*/ 	.byte	0x00, 0xf0, 0x21, 0x00


	//----- nvinfo : EIATTR_KPARAM_INFO
	.align		4
.L_1225:
        /*0018*/ 	.byte	0x04, 0x17
        /*001a*/ 	.short	(.L_1227 - .L_1226)
.L_1226:
        /*001c*/ 	.word	0x00000000
        /*0020*/ 	.short	0x0008
        /*0022*/ 	.short	0x003c
        /*0024*/ 	.byte	0x00, 0xf0, 0x11, 0x00


	//----- nvinfo : EIATTR_KPARAM_INFO
	.align		4
.L_1227:
        /*0028*/ 	.byte	0x04, 0x17
        /*002a*/ 	.short	(.L_1229 - .L_1228)
.L_1228:
        /*002c*/ 	.word	0x00000000
        /*0030*/ 	.short	0x0007
        /*0032*/ 	.short	0x0038
        /*0034*/ 	.byte	0x00, 0xf0, 0x11, 0x00


	//----- nvinfo : EIATTR_KPARAM_INFO
	.align		4
.L_1229:
        /*0038*/ 	.byte	0x04, 0x17
        /*003a*/ 	.short	(.L_1231 - .L_1230)
.L_1230:
        /*003c*/ 	.word	0x00000000
        /*0040*/ 	.short	0x0006
        /*0042*/ 	.short	0x0030
        /*0044*/ 	.byte	0x00, 0xf0, 0x21, 0x00


	//----- nvinfo : EIATTR_KPARAM_INFO
	.align		4
.L_1231:
        /*0048*/ 	.byte	0x04, 0x17
        /*004a*/ 	.short	(.L_1233 - .L_1232)
.L_1232:
        /*004c*/ 	.word	0x00000000
        /*0050*/ 	.short	0x0005
        /*0052*/ 	.short	0x0028
        /*0054*/ 	.byte	0x00, 0xf0, 0x21, 0x00


	//----- nvinfo : EIATTR_KPARAM_INFO
	.align		4
.L_1233:
        /*0058*/ 	.byte	0x04, 0x17
        /*005a*/ 	.short	(.L_1235 - .L_1234)
.L_1234:
        /*005c*/ 	.word	0x00000000
        /*0060*/ 	.short	0x0004
        /*0062*/ 	.short	0x0020
        /*0064*/ 	.byte	0x00, 0xf0, 0x21, 0x00


	//----- nvinfo : EIATTR_KPARAM_INFO
	.align		4
.L_1235:
        /*0068*/ 	.byte	0x04, 0x17
        /*006a*/ 	.short	(.L_1237 - .L_1236)
.L_1236:
        /*006c*/ 	.word	0x00000000
        /*0070*/ 	.short	0x0003
        /*0072*/ 	.short	0x0018
        /*0074*/ 	.byte	0x00, 0xf0, 0x21, 0x00


	//----- nvinfo : EIATTR_KPARAM_INFO
	.align		4
.L_1237:
        /*0078*/ 	.byte	0x04, 0x17
        /*007a*/ 	.short	(.L_1239 - .L_1238)
.L_1238:
        /*007c*/ 	.word	0x00000000
        /*0080*/ 	.short	0x0002
        /*0082*/ 	.short	0x0010
        /*0084*/ 	.byte	0x00, 0xf0, 0x21, 0x00


	//----- nvinfo : EIATTR_KPARAM_INFO
	.align		4
.L_1239:
        /*0088*/ 	.byte	0x04, 0x17
        /*008a*/ 	.short	(.L_1241 - .L_1240)
.L_1240:
        /*008c*/ 	.word	0x00000000
        /*0090*/ 	.short	0x0001
        /*0092*/ 	.short	0x0008
        /*0094*/ 	.byte	0x00, 0xf0, 0x21, 0x00


	//----- nvinfo : EIATTR_KPARAM_INFO
	.align		4
.L_1241:
        /*0098*/ 	.byte	0x04, 0x17
        /*009a*/ 	.short	(.L_1243 - .L_1242)
.L_1242:
        /*009c*/ 	.word	0x00000000
        /*00a0*/ 	.short	0x0000
        /*00a2*/ 	.short	0x0000
        /*00a4*/ 	.byte	0x00, 0xf0, 0x21, 0x00


	//----- nvinfo : EIATTR_SPARSE_MMA_MASK
	.align		4
.L_1243:
        /*00a8*/ 	.byte	0x03, 0x50
        /*00aa*/ 	.short	0x0000


	//----- nvinfo : EIATTR_MAXREG_COUNT
	.align		4
        /*00ac*/ 	.byte	0x03, 0x1b
        /*00ae*/ 	.short	0x0040


	//----- nvinfo : EIATTR_MERCURY_ISA_VERSION
	.align		4
        /*00b0*/ 	.byte	0x03, 0x5f
        /*00b2*/ 	.short	0x0101


	//----- nvinfo : EIATTR_EXIT_INSTR_OFFSETS
	.align		4
        /*00b4*/ 	.byte	0x04, 0x1c
        /*00b6*/ 	.short	(.L_1245 - .L_1244)


	//   ....[0]....
.L_1244:
        /*00b8*/ 	.word	0x00000090


	//   ....[1]....
        /*00bc*/ 	.word	0x00000c60


	//----- nvinfo : EIATTR_MAX_THREADS
	.align		4
.L_1245:
        /*00c0*/ 	.byte	0x04, 0x05
        /*00c2*/ 	.short	(.L_1247 - .L_1246)
.L_1246:
        /*00c4*/ 	.word	0x00000400
        /*00c8*/ 	.word	0x00000001
        /*00cc*/ 	.word	0x00000001


	//----- nvinfo : EIATTR_CRS_STACK_SIZE
	.align		4
.L_1247:
        /*00d0*/ 	.byte	0x04, 0x1e
        /*00d2*/ 	.short	(.L_1249 - .L_1248)
.L_1248:
        /*00d4*/ 	.word	0x00000000


	//----- nvinfo : EIATTR_CBANK_PARAM_SIZE
	.align		4
.L_1249:
        /*00d8*/ 	.byte	0x03, 0x19
        /*00da*/ 	.short	0x0048


	//----- nvinfo : EIATTR_PARAM_CBANK
	.align		4
        /*00dc*/ 	.byte	0x04, 0x0a
        /*00de*/ 	.short	(.L_1251 - .L_1250)
	.align		4
.L_1250:
        /*00e0*/ 	.word	index@(.nv.constant0._ZN2at6native53_GLOBAL__N__3bfe7fd5_20_UpSampleNearest2d_cu_198c5ce233upsample_nearest2d_nhwc_out_frameIN3c104HalfEXadL_ZNS0_43nearest_neighbor_exact_compute_source_indexEfiiEEEEvPKT_PS5_mmmmmffm)
        /*00e4*/ 	.short	0x0210
        /*00e6*/ 	.short	0x0048


	//----- nvinfo : EIATTR_SW_WAR
	.align		4
.L_1251:
        /*00e8*/ 	.byte	0x04, 0x36
        /*00ea*/ 	.short	(.L_1253 - .L_1252)
.L_1252:
        /*00ec*/ 	.word	0x00000008
.L_1253:


//--------------------- .nv.info._ZN2at6native53_GLOBAL__N__3bfe7fd5_20_UpSampleNearest2d_cu_198c5ce233upsample_nearest2d_nhwc_out_frameIfXadL_ZNS0_43nearest_neighbor_exact_compute_source_indexEfiiEEEEvPKT_PS3_mmmmmffm --------------------------
	.section	.nv.info._ZN2at6native53_GLOBAL__N__3bfe7fd5_20_UpSampleNearest2d_cu_198c5ce233upsample_nearest2d_nhwc_out_frameIfXadL_ZNS0_43nearest_neighbor_exact_compute_source_indexEfiiEEEEvPKT_PS3_mmmmmffm,"",@"SHT_CUDA_INFO"
	.sectionflags	@""
	.align	4


	//----- nvinfo : EIATTR_CUDA_API_VERSION
	.align		4
        /*0000*/ 	.byte	0x04, 0x37
        /*0002*/ 	.short	(.L_1255 - .L_1254)
.L_1254:
        /*0004*/ 	.word	0x00000082


	//----- nvinfo : EIATTR_KPARAM_INFO
	.align		4
.L_1255:
        /*0008*/ 	.byte	0x04, 0x17
        /*000a*/ 	.short	(.L_1257 - .L_1256)
.L_1256:
        /*000c*/ 	.word	0x00000000
        /*0010*/ 	.short	0x0009
        /*0012*/ 	.short	0x0040
        /*0014*/ 	.byte	0x00, 0xf0, 0x21, 0x00


	//----- nvinfo : EIATTR_KPARAM_INFO
	.align		4
.L_1257:
        /*0018*/ 	.byte	0x04, 0x17
        /*001a*/ 	.short	(.L_1259 - .L_1258)
.L_1258:
        /*001c*/ 	.word	0x00000000
        /*0020*/ 	.short	0x0008
        /*0022*/ 	.short	0x003c
        /*0024*/ 	.byte	0x00, 0xf0, 0x11, 0x00


	//----- nvinfo : EIATTR_KPARAM_INFO
	.align		4
.L_1259:
        /*0028*/ 	.byte	0x04, 0x17
        /*002a*/ 	.short	(.L_1261 - .L_1260)
.L_1260:
        /*002c*/ 	.word	0x00000000
        /*0030*/ 	.short	0x0007
        /*0032*/ 	.short	0x0038
        /*0034*/ 	.byte	0x00, 0xf0, 0x11, 0x00


	//----- nvinfo : EIATTR_KPARAM_INFO
	.align		4
.L_1261:
        /*0038*/ 	.byte	0x04, 0x17
        /*003a*/ 	.short	(.L_1263 - .L_1262)
.L_1262:
        /*003c*/ 	.word	0x00000000
        /*0040*/ 	.short	0x0006
        /*0042*/ 	.short	0x0030
        /*0044*/ 	.byte	0x00, 0xf0, 0x21, 0x00


	//----- nvinfo : EIATTR_KPARAM_INFO
	.align		4
.L_1263:
        /*0048*/ 	.byte	0x04, 0x17
        /*004a*/ 	.short	(.L_1265 - .L_1264)
.L_1264:
        /*004c*/ 	.word	0x00000000
        /*0050*/ 	.short	0x0005
        /*0052*/ 	.short	0x0028
        /*0054*/ 	.byte	0x00, 0xf0, 0x21, 0x00


	//----- nvinfo : EIATTR_KPARAM_INFO
	.align		4
.L_1265:
        /*0058*/ 	.byte	0x04, 0x17
        /*005a*/ 	.short	(.L_1267 - .L_1266)
.L_1266:
        /*005c*/ 	.word	0x00000000
        /*0060*/ 	.short	0x0004
        /*0062*/ 	.short	0x0020
        /*0064*/ 	.byte	0x00, 0xf0, 0x21, 0x00


	//----- nvinfo : EIATTR_KPARAM_INFO
	.align		4
.L_1267:
        /*0068*/ 	.byte	0x04, 0x17
        /*006a*/ 	.short	(.L_1269 - .L_1268)
.L_1268:
        /*006c*/ 	.word	0x00000000
        /*0070*/ 	.short	0x0003
        /*0072*/ 	.short	0x0018
        /*0074*/ 	.byte	0x00, 0xf0, 0x21, 0x00


	//----- nvinfo : EIATTR_KPARAM_INFO
	.align		4
.L_1269:
        /*0078*/ 	.byte	0x04, 0x17
        /*007a*/ 	.short	(.L_1271 - .L_1270)
.L_1270:
        /*007c*/ 	.word	0x00000000
        /*0080*/ 	.short	0x0002
        /*0082*/ 	.short	0x0010
        /*0084*/ 	.byte	0x00, 0xf0, 0x21, 0x00


	//----- nvinfo : EIATTR_KPARAM_INFO
	.align		4
.L_1271:
        /*0088*/ 	.byte	0x04, 0x17
        /*008a*/ 	.short	(.L_1273 - .L_1272)
.L_1272:
        /*008c*/ 	.word	0x00000000
        /*0090*/ 	.short	0x0001
        /*0092*/ 	.short	0x0008
        /*0094*/ 	.byte	0x00, 0xf0, 0x21, 0x00


	//----- nvinfo : EIATTR_KPARAM_INFO
	.align		4
.L_1273:
        /*0098*/ 	.byte	0x04, 0x17
        /*009a*/ 	.short	(.L_1275 - .L_1274)
.L_1274:
        /*009c*/ 	.word	0x00000000
        /*00a0*/ 	.short	0x0000
        /*00a2*/ 	.short	0x0000
        /*00a4*/ 	.byte	0x00, 0xf0, 0x21, 0x00


	//----- nvinfo : EIATTR_SPARSE_MMA_MASK
	.align		4
.L_1275:
        /*00a8*/ 	.byte	0x03, 0x50
        /*00aa*/ 	.short	0x0000


	//----- nvinfo : EIATTR_MAXREG_COUNT
	.align		4
        /*00ac*/ 	.byte	0x03, 0x1b
        /*00ae*/ 	.short	0x0040


	//----- nvinfo : EIATTR_MERCURY_ISA_VERSION
	.align		4
        /*00b0*/ 	.byte	0x03, 0x5f
        /*00b2*/ 	.short	0x0101


	//----- nvinfo : EIATTR_EXIT_INSTR_OFFSETS
	.align		4
        /*00b4*/ 	.byte	0x04, 0x1c
        /*00b6*/ 	.short	(.L_1277 - .L_1276)


	//   ....[0]....
.L_1276:
        /*00b8*/ 	.word	0x00000090


	//   ....[1]....
        /*00bc*/ 	.word	0x00000c60


	//----- nvinfo : EIATTR_MAX_THREADS
	.align		4
.L_1277:
        /*00c0*/ 	.byte	0x04, 0x05
        /*00c2*/ 	.short	(.L_1279 - .L_1278)
.L_1278:
        /*00c4*/ 	.word	0x00000400
        /*00c8*/ 	.word	0x00000001
        /*00cc*/ 	.word	0x00000001


	//----- nvinfo : EIATTR_CRS_STACK_SIZE
	.align		4
.L_1279:
        /*00d0*/ 	.byte	0x04, 0x1e
        /*00d2*/ 	.short	(.L_1281 - .L_1280)
.L_1280:
        /*00d4*/ 	.word	0x00000000


	//----- nvinfo : EIATTR_CBANK_PARAM_SIZE
	.align		4
.L_1281:
        /*00d8*/ 	.byte	0x03, 0x19
        /*00da*/ 	.short	0x0048


	//----- nvinfo : EIATTR_PARAM_CBANK
	.align		4
        /*00dc*/ 	.byte	0x04, 0x0a
        /*00de*/ 	.short	(.L_1283 - .L_1282)
	.align		4
.L_1282:
        /*00e0*/ 	.word	index@(.nv.constant0._ZN2at6native53_GLOBAL__N__3bfe7fd5_20_UpSampleNearest2d_cu_198c5ce233upsample_nearest2d_nhwc_out_frameIfXadL_ZNS0_43nearest_neighbor_exact_compute_source_indexEfiiEEEEvPKT_PS3_mmmmmffm)
        /*00e4*/ 	.short	0x0210
        /*00e6*/ 	.short	0x0048


	//----- nvinfo : EIATTR_SW_WAR
	.align		4
.L_1283:
        /*00e8*/ 	.byte	0x04, 0x36
        /*00ea*/ 	.short	(.L_1285 - .L_1284)
.L_1284:
        /*00ec*/ 	.word	0x00000008
.L_1285:


//--------------------- .nv.info._ZN2at6native53_GLOBAL__N__3bfe7fd5_20_UpSampleNearest2d_cu_198c5ce233upsample_nearest2d_nhwc_out_frameIdXadL_ZNS0_43nearest_neighbor_exact_compute_source_indexEfiiEEEEvPKT_PS3_mmmmmffm --------------------------
	.section	.nv.info._ZN2at6native53_GLOBAL__N__3bfe7fd5_20_UpSampleNearest2d_cu_198c5ce233upsample_nearest2d_nhwc_out_frameIdXadL_ZNS0_43nearest_neighbor_exact_compute_source_indexEfiiEEEEvPKT_PS3_mmmmmffm,"",@"SHT_CUDA_INFO"
	.sectionflags	@""
	.align	4


	//----- nvinfo : EIATTR_CUDA_API_VERSION
	.align		4
        /*0000*/ 	.byte	0x04, 0x37
        /*0002*/ 	.short	(.L_1287 - .L_1286)
.L_1286:
        /*0004*/ 	.word	0x00000082


	//----- nvinfo : EIATTR_KPARAM_INFO
	.align		4
.L_1287:
        /*0008*/ 	.byte	0x04, 0x17
        /*000a*/ 	.short	(.L_1289 - .L_1288)
.L_1288:
        /*000c*/ 	.word	0x00000000
        /*0010*/ 	.short	0x0009
        /*0012*/ 	.short	0x0040
        /*0014*/ 	.byte	0x00, 0xf0, 0x21, 0x00


	//----- nvinfo : EIATTR_KPARAM_INFO
	.align		4
.L_1289:
        /*0018*/ 	.byte	0x04, 0x17
        /*001a*/ 	.short	(.L_1291 - .L_1290)
.L_1290:
        /*001c*/ 	.word	0x00000000
        /*0020*/ 	.short	0x0008
        /*0022*/ 	.short	0x003c
        /*0024*/ 	.byte	0x00, 0xf0, 0x11, 0x00


	//----- nvinfo : EIATTR_KPARAM_INFO
	.align		4
.L_1291:
        /*0028*/ 	.byte	0x04, 0x17
        /*002a*/ 	.short	(.L_1293 - .L_1292)
.L_1292:
        /*002c*/ 	.word	0x00000000
        /*0030*/ 	.short	0x0007
        /*0032*/ 	.short	0x0038
        /*0034*/ 	.byte	0x00, 0xf0, 0x11, 0x00


	//----- nvinfo : EIATTR_KPARAM_INFO
	.align		4
.L_1293:
        /*0038*/ 	.byte	0x04, 0x17
        /*003a*/ 	.short	(.L_1295 - .L_1294)
.L_1294:
        /*003c*/ 	.word	0x00000000
        /*0040*/ 	.short	0x0006
        /*0042*/ 	.short	0x0030
        /*0044*/ 	.byte	0x00, 0xf0, 0x21, 0x00


	//----- nvinfo : EIATTR_KPARAM_INFO
	.align		4
.L_1295:
        /*0048*/ 	.byte	0x04, 0x17
        /*004a*/ 	.short	(.L_1297 - .L_1296)
.L_1296:
        /*004c*/ 	.word	0x00000000
        /*0050*/ 	.short	0x0005
        /*0052*/ 	.short	0x0028
        /*0054*/ 	.byte	0x00, 0xf0, 0x21, 0x00


	//----- nvinfo : EIATTR_KPARAM_INFO
	.align		4
.L_1297:
        /*0058*/ 	.byte	0x04, 0x17
        /*005a*/ 	.short	(.L_1299 - .L_1298)
.L_1298:
        /*005c*/ 	.word	0x00000000
        /*0060*/ 	.short	0x0004
        /*0062*/ 	.short	0x0020
        /*0064*/ 	.byte	0x00, 0xf0, 0x21, 0x00


	//----- nvinfo : EIATTR_KPARAM_INFO
	.align		4
.L_1299:
        /*0068*/ 	.byte	0x04, 0x17
        /*006a*/ 	.short	(.L_1301 - .L_1300)
.L_1300:
        /*006c*/ 	.word	0x00000000
        /*0070*/ 	.short	0x0003
        /*0072*/ 	.short	0x0018
        /*0074*/ 	.byte	0x00, 0xf0, 0x21, 0x00


	//----- nvinfo : EIATTR_KPARAM_INFO
	.align		4
.L_1301:
        /*0078*/ 	.byte	0x04, 0x17
        /*007a*/ 	.short	(.L_1303 - .L_1302)
.L_1302:
        /*007c*/ 	.word	0x00000000
        /*0080*/ 	.short	0x0002
        /*0082*/ 	.short	0x0010
        /*0084*/ 	.byte	0x00, 0xf0, 0x21, 0x00


	//----- nvinfo : EIATTR_KPARAM_INFO
	.align		4
.L_1303:
        /*0088*/ 	.byte	0x04, 0x17
        /*008a*/ 	.short	(.L_1305 - .L_1304)
.L_1304:
        /*008c*/ 	.word	0x00000000
        /*0090*/ 	.short	0x0001
        /*0092*/ 	.short	0x0008
        /*0094*/ 	.byte	0x00, 0xf0, 0x21, 0x00


	//----- nvinfo : EIATTR_KPARAM_INFO
	.align		4
.L_1305:
        /*0098*/ 	.byte	0x04, 0x17
        /*009a*/ 	.short	(.L_1307 - .L_1306)
.L_1306:
        /*009c*/ 	.word	0x00000000
        /*00a0*/ 	.short	0x0000
        /*00a2*/ 	.short	0x0000
        /*00a4*/ 	.byte	0x00, 0xf0, 0x21, 0x00


	//----- nvinfo : EIATTR_SPARSE_MMA_MASK
	.align		4
.L_1307:
        /*00a8*/ 	.byte	0x03, 0x50
        /*00aa*/ 	.short	0x0000


	//----- nvinfo : EIATTR_MAXREG_COUNT
	.align		4
        /*00ac*/ 	.byte	0x03, 0x1b
        /*00ae*/ 	.short	0x0040


	//----- nvinfo : EIATTR_MERCURY_ISA_VERSION
	.align		4
        /*00b0*/ 	.byte	0x03, 0x5f
        /*00b2*/ 	.short	0x0101


	//----- nvinfo : EIATTR_EXIT_INSTR_OFFSETS
	.align		4
        /*00b4*/ 	.byte	0x04, 0x1c
        /*00b6*/ 	.short	(.L_1309 - .L_1308)


	//   ....[0]....
.L_1308:
        /*00b8*/ 	.word	0x00000090


	//   ....[1]....
        /*00bc*/ 	.word	0x00000c60


	//----- nvinfo : EIATTR_MAX_THREADS
	.align		4
.L_1309:
        /*00c0*/ 	.byte	0x04, 0x05
        /*00c2*/ 	.short	(.L_1311 - .L_1310)
.L_1310:
        /*00c4*/ 	.word	0x00000400
        /*00c8*/ 	.word	0x00000001
        /*00cc*/ 	.word	0x00000001


	//----- nvinfo : EIATTR_CRS_STACK_SIZE
	.align		4
.L_1311:
        /*00d0*/ 	.byte	0x04, 0x1e
        /*00d2*/ 	.short	(.L_1313 - .L_1312)
.L_1312:
        /*00d4*/ 	.word	0x00000000


	//----- nvinfo : EIATTR_CBANK_PARAM_SIZE
	.align		4
.L_1313:
        /*00d8*/ 	.byte	0x03, 0x19
        /*00da*/ 	.short	0x0048


	//----- nvinfo : EIATTR_PARAM_CBANK
	.align		4
        /*00dc*/ 	.byte	0x04, 0x0a
        /*00de*/ 	.short	(.L_1315 - .L_1314)
	.align		4
.L_1314:
        /*00e0*/ 	.word	index@(.nv.constant0._ZN2at6native53_GLOBAL__N__3bfe7fd5_20_UpSampleNearest2d_cu_198c5ce233upsample_nearest2d_nhwc_out_frameIdXadL_ZNS0_43nearest_neighbor_exact_compute_source_indexEfiiEEEEvPKT_PS3_mmmmmffm)
        /*00e4*/ 	.short	0x0210
        /*00e6*/ 	.short	0x0048


	//----- nvinfo : EIATTR_SW_WAR
	.align		4
.L_1315:
        /*00e8*/ 	.byte	0x04, 0x36
        /*00ea*/ 	.short	(.L_1317 - .L_1316)
.L_1316:
        /*00ec*/ 	.word	0x00000008
.L_1317:


//--------------------- .nv.info._ZN2at6native53_GLOBAL__N__3bfe7fd5_20_UpSampleNearest2d_cu_198c5ce228upsample_nearest2d_out_frameIhXadL_ZNS0_37nearest_neighbor_compute_source_indexEfiiEEEEvPKT_PS3_mmmmmff --------------------------
	.section	.nv.info._ZN2at6native53_GLOBAL__N__3bfe7fd5_20_UpSampleNearest2d_cu_198c5ce228upsample_nearest2d_out_frameIhXadL_ZNS0_37nearest_neighbor_compute_source_indexEfiiEEEEvPKT_PS3_mmmmmff,"",@"SHT_CUDA_INFO"
	.sectionflags	@""
	.align	4


	//----- nvinfo : EIATTR_CUDA_API_VERSION
	.align		4
        /*0000*/ 	.byte	0x04, 0x37
        /*0002*/ 	.short	(.L_1319 - .L_1318)
.L_1318:
        /*0004*/ 	.word	0x00000082


	//----- nvinfo : EIATTR_KPARAM_INFO
	.align		4
.L_1319:
        /*0008*/ 	.byte	0x04, 0x17
        /*000a*/ 	.short	(.L_1321 - .L_1320)
.L_1320:
        /*000c*/ 	.word	0x00000000
        /*0010*/ 	.short	0x0008
        /*0012*/ 	.short	0x003c
        /*0014*/ 	.byte	0x00, 0xf0, 0x11, 0x00


	//----- nvinfo : EIATTR_KPARAM_INFO
	.align		4
.L_1321:
        /*0018*/ 	.byte	0x04, 0x17
        /*001a*/ 	.short	(.L_1323 - .L_1322)
.L_1322:
        /*001c*/ 	.word	0x00000000
        /*0020*/ 	.short	0x0007
        /*0022*/ 	.short	0x0038
        /*0024*/ 	.byte	0x00, 0xf0, 0x11, 0x00


	//----- nvinfo : EIATTR_KPARAM_INFO
	.align		4
.L_1323:
        /*0028*/ 	.byte	0x04, 0x17
        /*002a*/ 	.short	(.L_1325 - .L_1324)
.L_1324:
        /*002c*/ 	.word	0x00000000
        /*0030*/ 	.short	0x0006
        /*0032*/ 	.short	0x0030
        /*0034*/ 	.byte	0x00, 0xf0, 0x21, 0x00


	//----- nvinfo : EIATTR_KPARAM_INFO
	.align		4
.L_1325:
        /*0038*/ 	.byte	0x04, 0x17
        /*003a*/ 	.short	(.L_1327 - .L_1326)
.L_1326:
        /*003c*/ 	.word	0x00000000
        /*0040*/ 	.short	0x0005
        /*0042*/ 	.short	0x0028
        /*0044*/ 	.byte	0x00, 0xf0, 0x21, 0x00


	//----- nvinfo : EIATTR_KPARAM_INFO
	.align		4
.L_1327:
        /*0048*/ 	.byte	0x04, 0x17
        /*004a*/ 	.short	(.L_1329 - .L_1328)
.L_1328:
        /*004c*/ 	.word	0x00000000
        /*0050*/ 	.short	0x0004
        /*0052*/ 	.short	0x0020
        /*0054*/ 	.byte	0x00, 0xf0, 0x21, 0x00


	//----- nvinfo : EIATTR_KPARAM_INFO
	.align		4
.L_1329:
        /*0058*/ 	.byte	0x04, 0x17
        /*005a*/ 	.short	(.L_1331 - .L_1330)
.L_1330:
        /*005c*/ 	.word	0x00000000
        /*0060*/ 	.short	0x0003
        /*0062*/ 	.short	0x0018
        /*0064*/ 	.byte	0x00, 0xf0, 0x21, 0x00


	//----- nvinfo : EIATTR_KPARAM_INFO
	.align		4
.L_1331:
        /*0068*/ 	.byte	0x04, 0x17
        /*006a*/ 	.short	(.L_1333 - .L_1332)
.L_1332:
        /*006c*/ 	.word	0x00000000
        /*0070*/ 	.short	0x0002
        /*0072*/ 	.short	0x0010
        /*0074*/ 	.byte	0x00, 0xf0, 0x21, 0x00


	//----- nvinfo : EIATTR_KPARAM_INFO
	.align		4
.L_1333:
        /*0078*/ 	.byte	0x04, 0x17
        /*007a*/ 	.short	(.L_1335 - .L_1334)
.L_1334:
        /*007c*/ 	.word	0x00000000
        /*0080*/ 	.short	0x0001
        /*0082*/ 	.short	0x0008
        /*0084*/ 	.byte	0x00, 0xf0, 0x21, 0x00


	//----- nvinfo : EIATTR_KPARAM_INFO
	.align		4
.L_1335:
        /*0088*/ 	.byte	0x04, 0x17
        /*008a*/ 	.short	(.L_1337 - .L_1336)
.L_1336:
        /*008c*/ 	.word	0x00000000
        /*0090*/ 	.short	0x0000
        /*0092*/ 	.short	0x0000
        /*0094*/ 	.byte	0x00, 0xf0, 0x21, 0x00


	//----- nvinfo : EIATTR_SPARSE_MMA_MASK
	.align		4
.L_1337:
        /*0098*/ 	.byte	0x03, 0x50
        /*009a*/ 	.short	0x0000


	//----- nvinfo : EIATTR_MAXREG_COUNT
	.align		4
        /*009c*/ 	.byte	0x03, 0x1b
        /*009e*/ 	.short	0x0040


	//----- nvinfo : EIATTR_MERCURY_ISA_VERSION
	.align		4
        /*00a0*/ 	.byte	0x03, 0x5f
        /*00a2*/ 	.short	0x0101


	//----- nvinfo : EIATTR_EXIT_INSTR_OFFSETS
	.align		4
        /*00a4*/ 	.byte	0x04, 0x1c
        /*00a6*/ 	.short	(.L_1339 - .L_1338)


	//   ....[0]....
.L_1338:
        /*00a8*/ 	.word	0x00000150


	//   ....[1]....
        /*00ac*/ 	.word	0x000003c0


	//   ....[2]....
        /*00b0*/ 	.word	0x00000670


	//----- nvinfo : EIATTR_MAX_THREADS
	.align		4
.L_1339:
        /*00b4*/ 	.byte	0x04, 0x05
        /*00b6*/ 	.short	(.L_1341 - .L_1340)
.L_1340:
        /*00b8*/ 	.word	0x00000400
        /*00bc*/ 	.word	0x00000001
        /*00c0*/ 	.word	0x00000001


	//----- nvinfo : EIATTR_CRS_STACK_SIZE
	.align		4
.L_1341:
        /*00c4*/ 	.byte	0x04, 0x1e
        /*00c6*/ 	.short	(.L_1343 - .L_1342)
.L_1342:
        /*00c8*/ 	.word	0x00000000


	//----- nvinfo : EIATTR_CBANK_PARAM_SIZE
	.align		4
.L_1343:
        /*00cc*/ 	.byte	0x03, 0x19
        /*00ce*/ 	.short	0x0040


	//----- nvinfo : EIATTR_PARAM_CBANK
	.align		4
        /*00d0*/ 	.byte	0x04, 0x0a
        /*00d2*/ 	.short	(.L_1345 - .L_1344)
	.align		4
.L_1344:
        /*00d4*/ 	.word	index@(.nv.constant0._ZN2at6native53_GLOBAL__N__3bfe7fd5_20_UpSampleNearest2d_cu_198c5ce228upsample_nearest2d_out_frameIhXadL_ZNS0_37nearest_neighbor_compute_source_indexEfiiEEEEvPKT_PS3_mmmmmff)
        /*00d8*/ 	.short	0x0210
        /*00da*/ 	.short	0x0040


	//----- nvinfo : EIATTR_SW_WAR
	.align		4
.L_1345:
        /*00dc*/ 	.byte	0x04, 0x36
        /*00de*/ 	.short	(.L_1347 - .L_1346)
.L_1346:
        /*00e0*/ 	.word	0x00000008
.L_1347:


//--------------------- .nv.info._ZN2at6native53_GLOBAL__N__3bfe7fd5_20_UpSampleNearest2d_cu_198c5ce228upsample_nearest2d_out_frameIN3c108BFloat16EXadL_ZNS0_37nearest_neighbor_compute_source_indexEfiiEEEEvPKT_PS5_mmmmmff --------------------------
	.section	.nv.info._ZN2at6native53_GLOBAL__N__3bfe7fd5_20_UpSampleNearest2d_cu_198c5ce228upsample_nearest2d_out_frameIN3c108BFloat16EXadL_ZNS0_37nearest_neighbor_compute_source_indexEfiiEEEEvPKT_PS5_mmmmmff,"",@"SHT_CUDA_INFO"
	.sectionflags	@""
	.align	4


	//----- nvinfo : EIATTR_CUDA_API_VERSION
	.align		4
        /*0000*/ 	.byte	0x04, 0x37
        /*0002*/ 	.short	(.L_1349 - .L_1348)
.L_1348:
        /*0004*/ 	.word	0x00000082


	//----- nvinfo : EIATTR_KPARAM_INFO
	.align		4
.L_1349:
        /*0008*/ 	.byte	0x04, 0x17
        /*000a*/ 	.short	(.L_1351 - .L_1350)
.L_1350:
        /*000c*/ 	.word	0x00000000
        /*0010*/ 	.short	0x0008
        /*0012*/ 	.short	0x003c
        /*0014*/ 	.byte	0x00, 0xf0, 0x11, 0x00


	//----- nvinfo : EIATTR_KPARAM_INFO
	.align		4
.L_1351:
        /*0018*/ 	.byte	0x04, 0x17
        /*001a*/ 	.short	(.L_1353 - .L_1352)
.L_1352:
        /*001c*/ 	.word	0x00000000
        /*0020*/ 	.short	0x0007
        /*0022*/ 	.short	0x0038
        /*0024*/ 	.byte	0x00, 0xf0, 0x11, 0x00


	//----- nvinfo : EIATTR_KPARAM_INFO
	.align		4
.L_1353:
        /*0028*/ 	.byte	0x04, 0x17
        /*002a*/ 	.short	(.L_1355 - .L_1354)
.L_1354:
        /*002c*/ 	.word	0x00000000
        /*0030*/ 	.short	0x0006
        /*0032*/ 	.short	0x0030
        /*0034*/ 	.byte	0x00, 0xf0, 0x21, 0x00


	//----- nvinfo : EIATTR_KPARAM_INFO
	.align		4
.L_1355:
        /*0038*/ 	.byte	0x04, 0x17
        /*003a*/ 	.short	(.L_1357 - .L_1356)
.L_1356:
        /*003c*/ 	.word	0x00000000
        /*0040*/ 	.short	0x0005
        /*0042*/ 	.short	0x0028
        /*0044*/ 	.byte	0x00, 0xf0, 0x21, 0x00


	//----- nvinfo : EIATTR_KPARAM_INFO
	.align		4
.L_1357:
        /*0048*/ 	.byte	0x04, 0x17
        /*004a*/ 	.short	(.L_1359 - .L_1358)
.L_1358:
        /*004c*/ 	.word	0x00000000
        /*0050*/ 	.short	0x0004
        /*0052*/ 	.short	0x0020
        /*0054*/ 	.byte	0x00, 0xf0, 0x21, 0x00


	//----- nvinfo : EIATTR_KPARAM_INFO
	.align		4
.L_1359:
        /*0058*/ 	.byte	0x04, 0x17
        /*005a*/ 	.short	(.L_1361 - .L_1360)
.L_1360:
        /*005c*/ 	.word	0x00000000
        /*0060*/ 	.short	0x0003
        /*0062*/ 	.short	0x0018
        /*0064*/ 	.byte	0x00, 0xf0, 0x21, 0x00


	//----- nvinfo : EIATTR_KPARAM_INFO
	.align		4
.L_1361:
        /*0068*/ 	.byte	0x04, 0x17
        /*006a*/ 	.short	(.L_1363 - .L_1362)
.L_1362:
        /*006c*/ 	.word	0x00000000
        /*0070*/ 	.short	0x0002
        /*0072*/ 	.short	0x0010
        /*0074*/ 	.byte	0x00, 0xf0, 0x21, 0x00


	//----- nvinfo : EIATTR_KPARAM_INFO
	.align		4
.L_1363:
        /*0078*/ 	.byte	0x04, 0x17
        /*007a*/ 	.short	(.L_1365 - .L_1364)
.L_1364:
        /*007c*/ 	.word	0x00000000
        /*0080*/ 	.short	0x0001
        /*0082*/ 	.short	0x0008
        /*0084*/ 	.byte	0x00, 0xf0, 0x21, 0x00


	//----- nvinfo : EIATTR_KPARAM_INFO
	.align		4
.L_1365:
        /*0088*/ 	.byte	0x04, 0x17
        /*008a*/ 	.short	(.L_1367 - .L_1366)
.L_1366:
        /*008c*/ 	.word	0x00000000
        /*0090*/ 	.short	0x0000
        /*0092*/ 	.short	0x0000
        /*0094*/ 	.byte	0x00, 0xf0, 0x21, 0x00


	//----- nvinfo : EIATTR_SPARSE_MMA_MASK
	.align		4
.L_1367:
        /*0098*/ 	.byte	0x03, 0x50
        /*009a*/ 	.short	0x0000


	//----- nvinfo : EIATTR_MAXREG_COUNT
	.align		4
        /*009c*/ 	.byte	0x03, 0x1b
        /*009e*/ 	.short	0x0040


	//----- nvinfo : EIATTR_MERCURY_ISA_VERSION
	.align		4
        /*00a0*/ 	.byte	0x03, 0x5f
        /*00a2*/ 	.short	0x0101


	//----- nvinfo : EIATTR_EXIT_INSTR_OFFSETS
	.align		4
        /*00a4*/ 	.byte	0x04, 0x1c
        /*00a6*/ 	.short	(.L_1369 - .L_1368)


	//   ....[0]....
.L_1368:
        /*00a8*/ 	.word	0x00000150


	//   ....[1]....
        /*00ac*/ 	.word	0x000003c0


	//   ....[2]....
        /*00b0*/ 	.word	0x00000670


	//----- nvinfo : EIATTR_MAX_THREADS
	.align		4
.L_1369:
        /*00b4*/ 	.byte	0x04, 0x05
        /*00b6*/ 	.short	(.L_1371 - .L_1370)
.L_1370:
        /*00b8*/ 	.word	0x00000400
        /*00bc*/ 	.word	0x00000001
        /*00c0*/ 	.word	0x00000001


	//----- nvinfo : EIATTR_CRS_STACK_SIZE
	.align		4
.L_1371:
        /*00c4*/ 	.byte	0x04, 0x1e
        /*00c6*/ 	.short	(.L_1373 - .L_1372)
.L_1372:
        /*00c8*/ 	.word	0x00000000


	//----- nvinfo : EIATTR_CBANK_PARAM_SIZE
	.align		4
.L_1373:
        /*00cc*/ 	.byte	0x03, 0x19
        /*00ce*/ 	.short	0x0040


	//----- nvinfo : EIATTR_PARAM_CBANK
	.align		4
        /*00d0*/ 	.byte	0x04, 0x0a
        /*00d2*/ 	.short	(.L_1375 - .L_1374)
	.align		4
.L_1374:
        /*00d4*/ 	.word	index@(.nv.constant0._ZN2at6native53_GLOBAL__N__3bfe7fd5_20_UpSampleNearest2d_cu_198c5ce228upsample_nearest2d_out_frameIN3c108BFloat16EXadL_ZNS0_37nearest_neighbor_compute_source_indexEfiiEEEEvPKT_PS5_mmmmmff)
        /*00d8*/ 	.short	0x0210
        /*00da*/ 	.short	0x0040


	//----- nvinfo : EIATTR_SW_WAR
	.align		4
.L_1375:
        /*00dc*/ 	.byte	0x04, 0x36
        /*00de*/ 	.short	(.L_1377 - .L_1376)
.L_1376:
        /*00e0*/ 	.word	0x00000008
.L_1377:


//--------------------- .nv.info._ZN2at6native53_GLOBAL__N__3bfe7fd5_20_UpSampleNearest2d_cu_198c5ce228upsample_nearest2d_out_frameIN3c104HalfEXadL_ZNS0_37nearest_neighbor_compute_source_indexEfiiEEEEvPKT_PS5_mmmmmff --------------------------
	.section	.nv.info._ZN2at6native53_GLOBAL__N__3bfe7fd5_20_UpSampleNearest2d_cu_198c5ce228upsample_nearest2d_out_frameIN3c104HalfEXadL_ZNS0_37nearest_neighbor_compute_source_indexEfiiEEEEvPKT_PS5_mmmmmff,"",@"SHT_CUDA_INFO"
	.sectionflags	@""
	.align	4


	//----- nvinfo : EIATTR_CUDA_API_VERSION
	.align		4
        /*0000*/ 	.byte	0x04, 0x37
        /*0002*/ 	.short	(.L_1379 - .L_1378)
.L_1378:
        /*0004*/ 	.word	0x00000082


	//----- nvinfo : EIATTR_KPARAM_INFO
	.align		4
.L_1379:
        /*0008*/ 	.byte	0x04, 0x17
        /*000a*/ 	.short	(.L_1381 - .L_1380)
.L_1380:
        /*000c*/ 	.word	0x00000000
        /*0010*/ 	.short	0x0008
        /*0012*/ 	.short	0x003c
        /*0014*/ 	.byte	0x00, 0xf0, 0x11, 0x00


	//----- nvinfo : EIATTR_KPARAM_INFO
	.align		4
.L_1381:
        /*0018*/ 	.byte	0x04, 0x17
        /*001a*/ 	.short	(.L_1383 - .L_1382)
.L_1382:
        /*001c*/ 	.word	0x00000000
        /*0020*/ 	.short	0x0007
        /*0022*/ 	.short	0x0038
        /*0024*/ 	.byte	0x00, 0xf0, 0x11, 0x00


	//----- nvinfo : EIATTR_KPARAM_INFO
	.align		4
.L_1383:
        /*0028*/ 	.byte	0x04, 0x17
        /*002a*/ 	.short	(.L_1385 - .L_1384)
.L_1384:
        /*002c*/ 	.word	0x00000000
        /*0030*/ 	.short	0x0006
        /*0032*/ 	.short	0x0030
        /*0034*/ 	.byte	0x00, 0xf0, 0x21, 0x00


	//----- nvinfo : EIATTR_KPARAM_INFO
	.align		4
.L_1385:
        /*0038*/ 	.byte	0x04, 0x17
        /*003a*/ 	.short	(.L_1387 - .L_1386)
.L_1386:
        /*003c*/ 	.word	0x00000000
        /*0040*/ 	.short	0x0005
        /*0042*/ 	.short	0x0028
        /*0044*/ 	.byte	0x00, 0xf0, 0x21, 0x00


	//----- nvinfo : EIATTR_KPARAM_INFO
	.align		4
.L_1387:
        /*0048*/ 	.byte	0x04, 0x17
        /*004a*/ 	.short	(.L_1389 - .L_1388)
.L_1388:
        /*004c*/ 	.word	0x00000000
        /*0050*/ 	.short	0x0004
        /*0052*/ 	.short	0x0020
        /*0054*/ 	.byte	0x00, 0xf0, 0x21, 0x00


	//----- nvinfo : EIATTR_KPARAM_INFO
	.align		4
.L_1389:
        /*0058*/ 	.byte	0x04, 0x17
        /*005a*/ 	.short	(.L_1391 - .L_1390)
.L_1390:
        /*005c*/ 	.word	0x00000000
        /*0060*/ 	.short	0x0003
        /*0062*/ 	.short	0x0018
        /*0064*/ 	.byte	0x00, 0xf0, 0x21, 0x00


	//----- nvinfo : EIATTR_KPARAM_INFO
	.align		4
.L_1391:
        /*0068*/ 	.byte	0x04, 0x17
        /*006a*/ 	.short	(.L_1393 - .L_1392)
.L_1392:
        /*006c*/ 	.word	0x00000000
        /*0070*/ 	.short	0x0002
        /*0072*/ 	.short	0x0010
        /*0074*/ 	.byte	0x00, 0xf0, 0x21, 0x00


	//----- nvinfo : EIATTR_KPARAM_INFO
	.align		4
.L_1393:
        /*0078*/ 	.byte	0x04, 0x17
        /*007a*/ 	.short	(.L_1395 - .L_1394)
.L_1394:
        /*007c*/ 	.word	0x00000000
        /*0080*/ 	.short	0x0001
        /*0082*/ 	.short	0x0008
        /*0084*/ 	.byte	0x00, 0xf0, 0x21, 0x00


	//----- nvinfo : EIATTR_KPARAM_INFO
	.align		4
.L_1395:
        /*0088*/ 	.byte	0x04, 0x17
        /*008a*/ 	.short	(.L_1397 - .L_1396)
.L_1396:
        /*008c*/ 	.word	0x00000000
        /*0090*/ 	.short	0x0000
        /*0092*/ 	.short	0x0000
        /*0094*/ 	.byte	0x00, 0xf0, 0x21, 0x00


	//----- nvinfo : EIATTR_SPARSE_MMA_MASK
	.align		4
.L_1397:
        /*0098*/ 	.byte	0x03, 0x50
        /*009a*/ 	.short	0x0000


	//----- nvinfo : EIATTR_MAXREG_COUNT
	.align		4
        /*009c*/ 	.byte	0x03, 0x1b
        /*009e*/ 	.short	0x0040


	//----- nvinfo : EIATTR_MERCURY_ISA_VERSION
	.align		4
        /*00a0*/ 	.byte	0x03, 0x5f
        /*00a2*/ 	.short	0x0101


	//----- nvinfo : EIATTR_EXIT_INSTR_OFFSETS
	.align		4
        /*00a4*/ 	.byte	0x04, 0x1c
        /*00a6*/ 	.short	(.L_1399 - .L_1398)


	//   ....[0]....
.L_1398:
        /*00a8*/ 	.word	0x00000150


	//   ....[1]....
        /*00ac*/ 	.word	0x000003c0


	//   ....[2]....
        /*00b0*/ 	.word	0x00000670


	//----- nvinfo : EIATTR_MAX_THREADS
	.align		4
.L_1399:
        /*00b4*/ 	.byte	0x04, 0x05
        /*00b6*/ 	.short	(.L_1401 - .L_1400)
.L_1400:
        /*00b8*/ 	.word	0x00000400
        /*00bc*/ 	.word	0x00000001
        /*00c0*/ 	.word	0x00000001


	//----- nvinfo : EIATTR_CRS_STACK_SIZE
	.align		4
.L_1401:
        /*00c4*/ 	.byte	0x04, 0x1e
        /*00c6*/ 	.short	(.L_1403 - .L_1402)
.L_1402:
        /*00c8*/ 	.word	0x00000000


	//----- nvinfo : EIATTR_CBANK_PARAM_SIZE
	.align		4
.L_1403:
        /*00cc*/ 	.byte	0x03, 0x19
        /*00ce*/ 	.short	0x0040


	//----- nvinfo : EIATTR_PARAM_CBANK
	.align		4
        /*00d0*/ 	.byte	0x04, 0x0a
        /*00d2*/ 	.short	(.L_1405 - .L_1404)
	.align		4
.L_1404:
        /*00d4*/ 	.word	index@(.nv.constant0._ZN2at6native53_GLOBAL__N__3bfe7fd5_20_UpSampleNearest2d_cu_198c5ce228upsample_nearest2d_out_frameIN3c104HalfEXadL_ZNS0_37nearest_neighbor_compute_source_indexEfiiEEEEvPKT_PS5_mmmmmff)
        /*00d8*/ 	.short	0x0210
        /*00da*/ 	.short	0x0040


	//----- nvinfo : EIATTR_SW_WAR
	.align		4
.L_1405:
        /*00dc*/ 	.byte	0x04, 0x36
        /*00de*/ 	.short	(.L_1407 - .L_1406)
.L_1406:
        /*00e0*/ 	.word	0x00000008
.L_1407:


//--------------------- .nv.info._ZN2at6native53_GLOBAL__N__3bfe7fd5_20_UpSampleNearest2d_cu_198c5ce228upsample_nearest2d_out_frameIfXadL_ZNS0_37nearest_neighbor_compute_source_indexEfiiEEEEvPKT_PS3_mmmmmff --------------------------
	.section	.nv.info._ZN2at6native53_GLOBAL__N__3bfe7fd5_20_UpSampleNearest2d_cu_198c5ce228upsample_nearest2d_out_frameIfXadL_ZNS0_37nearest_neighbor_compute_source_indexEfiiEEEEvPKT_PS3_mmmmmff,"",@"SHT_CUDA_INFO"
	.sectionflags	@""
	.align	4


	//----- nvinfo : EIATTR_CUDA_API_VERSION
	.align		4
        /*0000*/ 	.byte	0x04, 0x37
        /*0002*/ 	.short	(.L_1409 - .L_1408)
.L_1408:
        /*0004*/ 	.word	0x00000082


	//----- nvinfo : EIATTR_KPARAM_INFO
	.align		4
.L_1409:
        /*0008*/ 	.byte	0x04, 0x17
        /*000a*/ 	.short	(.L_1411 - .L_1410)
.L_1410:
        /*000c*/ 	.word	0x00000000
        /*0010*/ 	.short	0x0008
        /*0012*/ 	.short	0x003c
        /*0014*/ 	.byte	0x00, 0xf0, 0x11, 0x00


	//----- nvinfo : EIATTR_KPARAM_INFO
	.align		4
.L_1411:
        /*0018*/ 	.byte	0x04, 0x17
        /*001a*/ 	.short	(.L_1413 - .L_1412)
.L_1412:
        /*001c*/ 	.word	0x00000000
        /*0020*/ 	.short	0x0007
        /*0022*/ 	.short	0x0038
        /*0024*/ 	.byte	0x00, 0xf0, 0x11, 0x00


	//----- nvinfo : EIATTR_KPARAM_INFO
	.align		4
.L_1413:
        /*0028*/ 	.byte	0x04, 0x17
        /*002a*/ 	.short	(.L_1415 - .L_1414)
.L_1414:
        /*002c*/ 	.word	0x00000000
        /*0030*/ 	.short	0x0006
        /*0032*/ 	.short	0x0030
        /*0034*/ 	.byte	0x00, 0xf0, 0x21, 0x00


	//----- nvinfo : EIATTR_KPARAM_INFO
	.align		4
.L_1415:
        /*0038*/ 	.byte	0x04, 0x17
        /*003a*/ 	.short	(.L_1417 - .L_1416)
.L_1416:
        /*003c*/ 	.word	0x00000000
        /*0040*/ 	.short	0x0005
        /*0042*/ 	.short	0x0028
        /*0044*/ 	.byte	0x00, 0xf0, 0x21, 0x00


	//----- nvinfo : EIATTR_KPARAM_INFO
	.align		4
.L_1417:
        /*0048*/ 	.byte	0x04, 0x17
        /*004a*/ 	.short	(.L_1419 - .L_1418)
.L_1418:
        /*004c*/ 	.word	0x00000000
        /*0050*/ 	.short	0x0004
        /*0052*/ 	.short	0x0020
        /*0054*/ 	.byte	0x00, 0xf0, 0x21, 0x00


	//----- nvinfo : EIATTR_KPARAM_INFO
	.align		4
.L_1419:
        /*0058*/ 	.byte	0x04, 0x17
        /*005a*/ 	.short	(.L_1421 - .L_1420)
.L_1420:
        /*005c*/ 	.word	0x00000000
        /*0060*/ 	.short	0x0003
        /*0062*/ 	.short	0x0018
        /*0064*/ 	.byte	0x00, 0xf0, 0x21, 0x00


	//----- nvinfo : EIATTR_KPARAM_INFO
	.align		4
.L_1421:
        /*0068*/ 	.byte	0x04, 0x17
        /*006a*/ 	.short	(.L_1423 - .L_1422)
.L_1422:
        /*006c*/ 	.word	0x00000000
        /*0070*/ 	.short	0x0002
        /*0072*/ 	.short	0x0010
        /*0074*/ 	.byte	0x00, 0xf0, 0x21, 0x00


	//----- nvinfo : EIATTR_KPARAM_INFO
	.align		4
.L_1423:
        /*0078*/ 	.byte	0x04, 0x17
        /*007a*/ 	.short	(.L_1425 - .L_1424)
.L_1424:
        /*007c*/ 	.word	0x00000000
        /*0080*/ 	.short	0x0001
        /*0082*/ 	.short	0x0008
        /*0084*/ 	.byte	0x00, 0xf0, 0x21, 0x00


	//----- nvinfo : EIATTR_KPARAM_INFO
	.align		4
.L_1425:
        /*0088*/ 	.byte	0x04, 0x17
        /*008a*/ 	.short	(.L_1427 - .L_1426)
.L_1426:
        /*008c*/ 	.word	0x00000000
        /*0090*/ 	.short	0x0000
        /*0092*/ 	.short	0x0000
        /*0094*/ 	.byte	0x00, 0xf0, 0x21, 0x00


	//----- nvinfo : EIATTR_SPARSE_MMA_MASK
	.align		4
.L_1427:
        /*0098*/ 	.byte	0x03, 0x50
        /*009a*/ 	.short	0x0000


	//----- nvinfo : EIATTR_MAXREG_COUNT
	.align		4
        /*009c*/ 	.byte	0x03, 0x1b
        /*009e*/ 	.short	0x0040


	//----- nvinfo : EIATTR_MERCURY_ISA_VERSION
	.align		4
        /*00a0*/ 	.byte	0x03, 0x5f
        /*00a2*/ 	.short	0x0101


	//----- nvinfo : EIATTR_EXIT_INSTR_OFFSETS
	.align		4
        /*00a4*/ 	.byte	0x04, 0x1c
        /*00a6*/ 	.short	(.L_1429 - .L_1428)


	//   ....[0]....
.L_1428:
        /*00a8*/ 	.word	0x00000150


	//   ....[1]....
        /*00ac*/ 	.word	0x000003c0


	//   ....[2]....
        /*00b0*/ 	.word	0x00000670


	//----- nvinfo : EIATTR_MAX_THREADS
	.align		4
.L_1429:
        /*00b4*/ 	.byte	0x04, 0x05
        /*00b6*/ 	.short	(.L_1431 - .L_1430)
.L_1430:
        /*00b8*/ 	.word	0x00000400
        /*00bc*/ 	.word	0x00000001
        /*00c0*/ 	.word	0x00000001


	//----- nvinfo : EIATTR_CRS_STACK_SIZE
	.align		4
.L_1431:
        /*00c4*/ 	.byte	0x04, 0x1e
        /*00c6*/ 	.short	(.L_1433 - .L_1432)
.L_1432:
        /*00c8*/ 	.word	0x00000000


	//----- nvinfo : EIATTR_CBANK_PARAM_SIZE
	.align		4
.L_1433:
        /*00cc*/ 	.byte	0x03, 0x19
        /*00ce*/ 	.short	0x0040


	//----- nvinfo : EIATTR_PARAM_CBANK
	.align		4
        /*00d0*/ 	.byte	0x04, 0x0a
        /*00d2*/ 	.short	(.L_1435 - .L_1434)
	.align		4
.L_1434:
        /*00d4*/ 	.word	index@(.nv.constant0._ZN2at6native53_GLOBAL__N__3bfe7fd5_20_UpSampleNearest2d_cu_198c5ce228upsample_nearest2d_out_frameIfXadL_ZNS0_37nearest_neighbor_compute_source_indexEfiiEEEEvPKT_PS3_mmmmmff)
        /*00d8*/ 	.short	0x0210
        /*00da*/ 	.short	0x0040


	//----- nvinfo : EIATTR_SW_WAR
	.align		4
.L_1435:
        /*00dc*/ 	.byte	0x04, 0x36
        /*00de*/ 	.short	(.L_1437 - .L_1436)
.L_1436:
        /*00e0*/ 	.word	0x00000008
.L_1437:


//--------------------- .nv.info._ZN2at6native53_GLOBAL__N__3bfe7fd5_20_UpSampleNearest2d_cu_198c5ce228upsample_nearest2d_out_frameIdXadL_ZNS0_37nearest_neighbor_compute_source_indexEfiiEEEEvPKT_PS3_mmmmmff --------------------------
	.section	.nv.info._ZN2at6native53_GLOBAL__N__3bfe7fd5_20_UpSampleNearest2d_cu_198c5ce228upsample_nearest2d_out_frameIdXadL_ZNS0_37nearest_neighbor_compute_source_indexEfiiEEEEvPKT_PS3_mmmmmff,"",@"SHT_CUDA_INFO"
	.sectionflags	@""
	.align	4


	//----- nvinfo : EIATTR_CUDA_API_VERSION
	.align		4
        /*0000*/ 	.byte	0x04, 0x37
        /*0002*/ 	.short	(.L_1439 - .L_1438)
.L_1438:
        /*0004*/ 	.word	0x00000082


	//----- nvinfo : EIATTR_KPARAM_INFO
	.align		4
.L_1439:
        /*0008*/ 	.byte	0x04, 0x17
        /*000a*/ 	.short	(.L_1441 - .L_1440)
.L_1440:
        /*000c*/ 	.word	0x00000000
        /*0010*/ 	.short	0x0008
        /*0012*/ 	.short	0x003c
        /*0014*/ 	.byte	0x00, 0xf0, 0x11, 0x00


	//----- nvinfo : EIATTR_KPARAM_INFO
	.align		4
.L_1441:
        /*0018*/ 	.byte	0x04, 0x17
        /*001a*/ 	.short	(.L_1443 - .L_1442)
.L_1442:
        /*001c*/ 	.word	0x00000000
        /*0020*/ 	.short	0x0007
        /*0022*/ 	.short	0x0038
        /*0024*/ 	.byte	0x00, 0xf0, 0x11, 0x00


	//----- nvinfo : EIATTR_KPARAM_INFO
	.align		4
.L_1443:
        /*0028*/ 	.byte	0x04, 0x17
        /*002a*/ 	.short	(.L_1445 - .L_1444)
.L_1444:
        /*002c*/ 	.word	0x00000000
        /*0030*/ 	.short	0x0006
        /*0032*/ 	.short	0x0030
        /*0034*/ 	.byte	0x00, 0xf0, 0x21, 0x00


	//----- nvinfo : EIATTR_KPARAM_INFO
	.align		4
.L_1445:
        /*0038*/ 	.byte	0x04, 0x17
        /*003a*/ 	.short	(.L_1447 - .L_1446)
.L_1446:
        /*003c*/ 	.word	0x00000000
        /*0040*/ 	.short	0x0005
        /*0042*/ 	.short	0x0028
        /*0044*/ 	.byte	0x00, 0xf0, 0x21, 0x00


	//----- nvinfo : EIATTR_KPARAM_INFO
	.align		4
.L_1447:
        /*0048*/ 	.byte	0x04, 0x17
        /*004a*/ 	.short	(.L_1449 - .L_1448)
.L_1448:
        /*004c*/ 	.word	0x00000000
        /*0050*/ 	.short	0x0004
        /*0052*/ 	.short	0x0020
        /*0054*/ 	.byte	0x00, 0xf0, 0x21, 0x00


	//----- nvinfo : EIATTR_KPARAM_INFO
	.align		4
.L_1449:
        /*0058*/ 	.byte	0x04, 0x17
        /*005a*/ 	.short	(.L_1451 - .L_1450)
.L_1450:
        /*005c*/ 	.word	0x00000000
        /*0060*/ 	.short	0x0003
        /*0062*/ 	.short	0x0018
        /*0064*/ 	.byte	0x00, 0xf0, 0x21, 0x00


	//----- nvinfo : EIATTR_KPARAM_INFO
	.align		4
.L_1451:
        /*0068*/ 	.byte	0x04, 0x17
        /*006a*/ 	.short	(.L_1453 - .L_1452)
.L_1452:
        /*006c*/ 	.word	0x00000000
        /*0070*/ 	.short	0x0002
        /*0072*/ 	.short	0x0010
        /*0074*/ 	.byte	0x00, 0xf0, 0x21, 0x00


	//----- nvinfo : EIATTR_KPARAM_INFO
	.align		4
.L_1453:
        /*0078*/ 	.byte	0x04, 0x17
        /*007a*/ 	.short	(.L_1455 - .L_1454)
.L_1454:
        /*007c*/ 	.word	0x00000000
        /*0080*/ 	.short	0x0001
        /*0082*/ 	.short	0x0008
        /*0084*/ 	.byte	0x00, 0xf0, 0x21, 0x00


	//----- nvinfo : EIATTR_KPARAM_INFO
	.align		4
.L_1455:
        /*0088*/ 	.byte	0x04, 0x17
        /*008a*/ 	.short	(.L_1457 - .L_1456)
.L_1456:
        /*008c*/ 	.word	0x00000000
        /*0090*/ 	.short	0x0000
        /*0092*/ 	.short	0x0000
        /*0094*/ 	.byte	0x00, 0xf0, 0x21, 0x00


	//----- nvinfo : EIATTR_SPARSE_MMA_MASK
	.align		4
.L_1457:
        /*0098*/ 	.byte	0x03, 0x50
        /*009a*/ 	.short	0x0000


	//----- nvinfo : EIATTR_MAXREG_COUNT
	.align		4
        /*009c*/ 	.byte	0x03, 0x1b
        /*009e*/ 	.short	0x0040


	//----- nvinfo : EIATTR_MERCURY_ISA_VERSION
	.align		4
        /*00a0*/ 	.byte	0x03, 0x5f
        /*00a2*/ 	.short	0x0101


	//----- nvinfo : EIATTR_EXIT_INSTR_OFFSETS
	.align		4
        /*00a4*/ 	.byte	0x04, 0x1c
        /*00a6*/ 	.short	(.L_1459 - .L_1458)


	//   ....[0]....
.L_1458:
        /*00a8*/ 	.word	0x00000150


	//   ....[1]....
        /*00ac*/ 	.word	0x000003c0


	//   ....[2]....
        /*00b0*/ 	.word	0x00000640


	//----- nvinfo : EIATTR_MAX_THREADS
	.align		4
.L_1459:
        /*00b4*/ 	.byte	0x04, 0x05
        /*00b6*/ 	.short	(.L_1461 - .L_1460)
.L_1460:
        /*00b8*/ 	.word	0x00000400
        /*00bc*/ 	.word	0x00000001
        /*00c0*/ 	.word	0x00000001


	//----- nvinfo : EIATTR_CRS_STACK_SIZE
	.align		4
.L_1461:
        /*00c4*/ 	.byte	0x04, 0x1e
        /*00c6*/ 	.short	(.L_1463 - .L_1462)
.L_1462:
        /*00c8*/ 	.word	0x00000000


	//----- nvinfo : EIATTR_CBANK_PARAM_SIZE
	.align		4
.L_1463:
        /*00cc*/ 	.byte	0x03, 0x19
        /*00ce*/ 	.short	0x0040


	//----- nvinfo : EIATTR_PARAM_CBANK
	.align		4
        /*00d0*/ 	.byte	0x04, 0x0a
        /*00d2*/ 	.short	(.L_1465 - .L_1464)
	.align		4
.L_1464:
        /*00d4*/ 	.word	index@(.nv.constant0._ZN2at6native53_GLOBAL__N__3bfe7fd5_20_UpSampleNearest2d_cu_198c5ce228upsample_nearest2d_out_frameIdXadL_ZNS0_37nearest_neighbor_compute_source_indexEfiiEEEEvPKT_PS3_mmmmmff)
        /*00d8*/ 	.short	0x0210
        /*00da*/ 	.short	0x0040


	//----- nvinfo : EIATTR_SW_WAR
	.align		4
.L_1465:
        /*00dc*/ 	.byte	0x04, 0x36
        /*00de*/ 	.short	(.L_1467 - .L_1466)
.L_1466:
        /*00e0*/ 	.word	0x00000008
.L_1467:


//--------------------- .nv.info._ZN2at6native53_GLOBAL__N__3bfe7fd5_20_UpSampleNearest2d_cu_198c5ce233upsample_nearest2d_nhwc_out_frameIhXadL_ZNS0_37nearest_neighbor_compute_source_indexEfiiEEEEvPKT_PS3_mmmmmffm --------------------------
	.section	.nv.info._ZN2at6native53_GLOBAL__N__3bfe7fd5_20_UpSampleNearest2d_cu_198c5ce233upsample_nearest2d_nhwc_out_frameIhXadL_ZNS0_37nearest_neighbor_compute_source_indexEfiiEEEEvPKT_PS3_mmmmmffm,"",@"SHT_CUDA_INFO"
	.sectionflags	@""
	.align	4


	//----- nvinfo : EIATTR_CUDA_API_VERSION
	.align		4
        /*0000*/ 	.byte	0x04, 0x37
        /*0002*/ 	.short	(.L_1469 - .L_1468)
.L_1468:
        /*0004*/ 	.word	0x00000082


	//----- nvinfo : EIATTR_KPARAM_INFO
	.align		4
.L_1469:
        /*0008*/ 	.byte	0x04, 0x17
        /*000a*/ 	.short	(.L_1471 - .L_1470)
.L_1470:
        /*000c*/ 	.word	0x00000000
        /*0010*/ 	.short	0x0009
        /*0012*/ 	.short	0x0040
        /*0014*/ 	.byte	0x00, 0xf0, 0x21, 0x00


	//----- nvinfo : EIATTR_KPARAM_INFO
	.align		4
.L_1471:
        /*0018*/ 	.byte	0x04, 0x17
        /*001a*/ 	.short	(.L_1473 - .L_1472)
.L_1472:
        /*001c*/ 	.word	0x00000000
        /*0020*/ 	.short	0x0008
        /*0022*/ 	.short	0x003c
        /*0024*/ 	.byte	0x00, 0xf0, 0x11, 0x00


	//----- nvinfo : EIATTR_KPARAM_INFO
	.align		4
.L_1473:
        /*0028*/ 	.byte	0x04, 0x17
        /*002a*/ 	.short	(.L_1475 - .L_1474)
.L_1474:
        /*002c*/ 	.word	0x00000000
        /*0030*/ 	.short	0x0007
        /*0032*/ 	.short	0x0038
        /*0034*/ 	.byte	0x00, 0xf0, 0x11, 0x00


	//----- nvinfo : EIATTR_KPARAM_INFO
	.align		4
.L_1475:
        /*0038*/ 	.byte	0x04, 0x17
        /*003a*/ 	.short	(.L_1477 - .L_1476)
.L_1476:
        /*003c*/ 	.word	0x00000000
        /*0040*/ 	.short	0x0006
        /*0042*/ 	.short	0x0030
        /*0044*/ 	.byte	0x00, 0xf0, 0x21, 0x00


	//----- nvinfo : EIATTR_KPARAM_INFO
	.align		4
.L_1477:
        /*0048*/ 	.byte	0x04, 0x17
        /*004a*/ 	.short	(.L_1479 - .L_1478)
.L_1478:
        /*004c*/ 	.word	0x00000000
        /*0050*/ 	.short	0x0005
        /*0052*/ 	.short	0x0028
        /*0054*/ 	.byte	0x00, 0xf0, 0x21, 0x00


	//----- nvinfo : EIATTR_KPARAM_INFO
	.align		4
.L_1479:
        /*0058*/ 	.byte	0x04, 0x17
        /*005a*/ 	.short	(.L_1481 - .L_1480)
.L_1480:
        /*005c*/ 	.word	0x00000000
        /*0060*/ 	.short	0x0004
        /*0062*/ 	.short	0x0020
        /*0064*/ 	.byte	0x00, 0xf0, 0x21, 0x00


	//----- nvinfo : EIATTR_KPARAM_INFO
	.align		4
.L_1481:
        /*0068*/ 	.byte	0x04, 0x17
        /*006a*/ 	.short	(.L_1483 - .L_1482)
.L_1482:
        /*006c*/ 	.word	0x00000000
        /*0070*/ 	.short	0x0003
        /*0072*/ 	.short	0x0018
        /*0074*/ 	.byte	0x00, 0xf0, 0x21, 0x00


	//----- nvinfo : EIATTR_KPARAM_INFO
	.align		4
.L_1483:
        /*0078*/ 	.byte	0x04, 0x17
        /*007a*/ 	.short	(.L_1485 - .L_1484)
.L_1484:
        /*007c*/ 	.word	0x00000000
        /*0080*/ 	.short	0x0002
        /*0082*/ 	.short	0x0010
        /*0084*/ 	.byte	0x00, 0xf0, 0x21, 0x00


	//----- nvinfo : EIATTR_KPARAM_INFO
	.align		4
.L_1485:
        /*0088*/ 	.byte	0x04, 0x17
        /*008a*/ 	.short	(.L_1487 - .L_1486)
.L_1486:
        /*008c*/ 	.word	0x00000000
        /*0090*/ 	.short	0x0001
        /*0092*/ 	.short	0x0008
        /*0094*/ 	.byte	0x00, 0xf0, 0x21, 0x00


	//----- nvinfo : EIATTR_KPARAM_INFO
	.align		4
.L_1487:
        /*0098*/ 	.byte	0x04, 0x17
        /*009a*/ 	.short	(.L_1489 - .L_1488)
.L_1488:
        /*009c*/ 	.word	0x00000000
        /*00a0*/ 	.short	0x0000
        /*00a2*/ 	.short	0x0000
        /*00a4*/ 	.byte	0x00, 0xf0, 0x21, 0x00


	//----- nvinfo : EIATTR_SPARSE_MMA_MASK
	.align		4
.L_1489:
        /*00a8*/ 	.byte	0x03, 0x50
        /*00aa*/ 	.short	0x0000


	//----- nvinfo : EIATTR_MAXREG_COUNT
	.align		4
        /*00ac*/ 	.byte	0x03, 0x1b
        /*00ae*/ 	.short	0x0040


	//----- nvinfo : EIATTR_MERCURY_ISA_VERSION
	.align		4
        /*00b0*/ 	.byte	0x03, 0x5f
        /*00b2*/ 	.short	0x0101


	//----- nvinfo : EIATTR_EXIT_INSTR_OFFSETS
	.align		4
        /*00b4*/ 	.byte	0x04, 0x1c
        /*00b6*/ 	.short	(.L_1491 - .L_1490)


	//   ....[0]....
.L_1490:
        /*00b8*/ 	.word	0x00000090


	//   ....[1]....
        /*00bc*/ 	.word	0x00000c30


	//----- nvinfo : EIATTR_MAX_THREADS
	.align		4
.L_1491:
        /*00c0*/ 	.byte	0x04, 0x05
        /*00c2*/ 	.short	(.L_1493 - .L_1492)
.L_1492:
        /*00c4*/ 	.word	0x00000400
        /*00c8*/ 	.word	0x00000001
        /*00cc*/ 	.word	0x00000001


	//----- nvinfo : EIATTR_CRS_STACK_SIZE
	.align		4
.L_1493:
        /*00d0*/ 	.byte	0x04, 0x1e
        /*00d2*/ 	.short	(.L_1495 - .L_1494)
.L_1494:
        /*00d4*/ 	.word	0x00000000


	//----- nvinfo : EIATTR_CBANK_PARAM_SIZE
	.align		4
.L_1495:
        /*00d8*/ 	.byte	0x03, 0x19
        /*00da*/ 	.short	0x0048


	//----- nvinfo : EIATTR_PARAM_CBANK
	.align		4
        /*00dc*/ 	.byte	0x04, 0x0a
        /*00de*/ 	.short	(.L_1497 - .L_1496)
	.align		4
.L_1496:
        /*00e0*/ 	.word	index@(.nv.constant0._ZN2at6native53_GLOBAL__N__3bfe7fd5_20_UpSampleNearest2d_cu_198c5ce233upsample_nearest2d_nhwc_out_frameIhXadL_ZNS0_37nearest_neighbor_compute_source_indexEfiiEEEEvPKT_PS3_mmmmmffm)
        /*00e4*/ 	.short	0x0210
        /*00e6*/ 	.short	0x0048


	//----- nvinfo : EIATTR_SW_WAR
	.align		4
.L_1497:
        /*00e8*/ 	.byte	0x04, 0x36
        /*00ea*/ 	.short	(.L_1499 - .L_1498)
.L_1498:
        /*00ec*/ 	.word	0x00000008
.L_1499:


//--------------------- .nv.info._ZN2at6native53_GLOBAL__N__3bfe7fd5_20_UpSampleNearest2d_cu_198c5ce233upsample_nearest2d_nhwc_out_frameIN3c108BFloat16EXadL_ZNS0_37nearest_neighbor_compute_source_indexEfiiEEEEvPKT_PS5_mmmmmffm --------------------------
	.section	.nv.info._ZN2at6native53_GLOBAL__N__3bfe7fd5_20_UpSampleNearest2d_cu_198c5ce233upsample_nearest2d_nhwc_out_frameIN3c108BFloat16EXadL_ZNS0_37nearest_neighbor_compute_source_indexEfiiEEEEvPKT_PS5_mmmmmffm,"",@"SHT_CUDA_INFO"
	.sectionflags	@""
	.align	4


	//----- nvinfo : EIATTR_CUDA_API_VERSION
	.align		4
        /*0000*/ 	.byte	0x04, 0x37
        /*0002*/ 	.short	(.L_1501 - .L_1500)
.L_1500:
        /*0004*/ 	.word	0x00000082


	//----- nvinfo : EIATTR_KPARAM_INFO
	.align		4
.L_1501:
        /*0008*/ 	.byte	0x04, 0x17
        /*000a*/ 	.short	(.L_1503 - .L_1502)
.L_1502:
        /*000c*/ 	.word	0x00000000
        /*0010*/ 	.short	0x0009
        /*0012*/ 	.short	0x0040
        /*0014*/ 	.byte	0x00, 0xf0, 0x21, 0x00


	//----- nvinfo : EIATTR_KPARAM_INFO
	.align		4
.L_1503:
        /*0018*/ 	.byte	0x04, 0x17
        /*001a*/ 	.short	(.L_1505 - .L_1504)
.L_1504:
        /*001c*/ 	.word	0x00000000
        /*0020*/ 	.short	0x0008
        /*0022*/ 	.short	0x003c
        /*0024*/ 	.byte	0x00, 0xf0, 0x11, 0x00


	//----- nvinfo : EIATTR_KPARAM_INFO
	.align		4
.L_1505:
        /*0028*/ 	.byte	0x04, 0x17
        /*002a*/ 	.short	(.L_1507 - .L_1506)
.L_1506:
        /*002c*/ 	.word	0x00000000
        /*0030*/ 	.short	0x0007
        /*0032*/ 	.short	0x0038
        /*0034*/ 	.byte	0x00, 0xf0, 0x11, 0x00


	//----- nvinfo : EIATTR_KPARAM_INFO
	.align		4
.L_1507:
        /*0038*/ 	.byte	0x04, 0x17
        /*003a*/ 	.short	(.L_1509 - .L_1508)
.L_1508:
        /*003c*/ 	.word	0x00000000
        /*0040*/ 	.short	0x0006
        /*0042*/ 	.short	0x0030
        /*0044*/ 	.byte	0x00, 0xf0, 0x21, 0x00


	//----- nvinfo : EIATTR_KPARAM_INFO
	.align		4
.L_1509:
        /*0048*/ 	.byte	0x04, 0x17
        /*004a*/ 	.short	(.L_1511 - .L_1510)
.L_1510:
        /*004c*/ 	.word	0x00000000
        /*0050*/ 	.short	0x0005
        /*0052*/ 	.short	0x0028
        /*0054*/ 	.byte	0x00, 0xf0, 0x21, 0x00


	//----- nvinfo : EIATTR_KPARAM_INFO
	.align		4
.L_1511:
        /*0058*/ 	.byte	0x04, 0x17
        /*005a*/ 	.short	(.L_1513 - .L_1512)
.L_1512:
        /*005c*/ 	.word	0x00000000
        /*0060*/ 	.short	0x0004
        /*0062*/ 	.short	0x0020
        /*0064*/ 	.byte	0x00, 0xf0, 0x21, 0x00


	//----- nvinfo : EIATTR_KPARAM_INFO
	.align		4
.L_1513:
        /*0068*/ 	.byte	0x04, 0x17
        /*006a*/ 	.short	(.L_1515 - .L_1514)
.L_1514:
        /*006c*/ 	.word	0x00000000
        /*0070*/ 	.short	0x0003
        /*0072*/ 	.short	0x0018
        /*0074*/ 	.byte	0x00, 0xf0, 0x21, 0x00


	//----- nvinfo : EIATTR_KPARAM_INFO
	.align		4
.L_1515:
        /*0078*/ 	.byte	0x04, 0x17
        /*007a*/ 	.short	(.L_1517 - .L_1516)
.L_1516:
        /*007c*/ 	.word	0x00000000
        /*0080*/ 	.short	0x0002
        /*0082*/ 	.short	0x0010
        /*0084*/ 	.byte	0x00, 0xf0, 0x21, 0x00


	//----- nvinfo : EIATTR_KPARAM_INFO
	.align		4
.L_1517:
        /*0088*/ 	.byte	0x04, 0x17
        /*008a*/ 	.short	(.L_1519 - .L_1518)
.L_1518:
        /*008c*/ 	.word	0x00000000
        /*0090*/ 	.short	0x0001
        /*0092*/ 	.short	0x0008
        /*0094*/ 	.byte	0x00, 0xf0, 0x21, 0x00


	//----- nvinfo : EIATTR_KPARAM_INFO
	.align		4
.L_1519:
        /*0098*/ 	.byte	0x04, 0x17
        /*009a*/ 	.short	(.L_1521 - .L_1520)
.L_1520:
        /*009c*/ 	.word	0x00000000
        /*00a0*/ 	.short	0x0000
        /*00a2*/ 	.short	0x0000
        /*00a4*/ 	.byte	0x00, 0xf0, 0x21, 0x00


	//----- nvinfo : EIATTR_SPARSE_MMA_MASK
	.align		4
.L_1521:
        /*00a8*/ 	.byte	0x03, 0x50
        /*00aa*/ 	.short	0x0000


	//----- nvinfo : EIATTR_MAXREG_COUNT
	.align		4
        /*00ac*/ 	.byte	0x03, 0x1b
        /*00ae*/ 	.short	0x0040


	//----- nvinfo : EIATTR_MERCURY_ISA_VERSION
	.align		4
        /*00b0*/ 	.byte	0x03, 0x5f
        /*00b2*/ 	.short	0x0101


	//----- nvinfo : EIATTR_EXIT_INSTR_OFFSETS
	.align		4
        /*00b4*/ 	.byte	0x04, 0x1c
        /*00b6*/ 	.short	(.L_1523 - .L_1522)


	//   ....[0]....
.L_1522:
        /*00b8*/ 	.word	0x00000090


	//   ....[1]....
        /*00bc*/ 	.word	0x00000c40


	//----- nvinfo : EIATTR_MAX_THREADS
	.align		4
.L_1523:
        /*00c0*/ 	.byte	0x04, 0x05
        /*00c2*/ 	.short	(.L_1525 - .L_1524)
.L_1524:
        /*00c4*/ 	.word	0x00000400
        /*00c8*/ 	.word	0x00000001
        /*00cc*/ 	.word	0x00000001


	//----- nvinfo : EIATTR_CRS_STACK_SIZE
	.align		4
.L_1525:
        /*00d0*/ 	.byte	0x04, 0x1e
        /*00d2*/ 	.short	(.L_1527 - .L_1526)
.L_1526:
        /*00d4*/ 	.word	0x00000000


	//----- nvinfo : EIATTR_CBANK_PARAM_SIZE
	.align		4
.L_1527:
        /*00d8*/ 	.byte	0x03, 0x19
        /*00da*/ 	.short	0x0048


	//----- nvinfo : EIATTR_PARAM_CBANK
	.align		4
        /*00dc*/ 	.byte	0x04, 0x0a
        /*00de*/ 	.short	(.L_1529 - .L_1528)
	.align		4
.L_1528:
        /*00e0*/ 	.word	index@(.nv.constant0._ZN2at6native53_GLOBAL__N__3bfe7fd5_20_UpSampleNearest2d_cu_198c5ce233upsample_nearest2d_nhwc_out_frameIN3c108BFloat16EXadL_ZNS0_37nearest_neighbor_compute_source_indexEfiiEEEEvPKT_PS5_mmmmmffm)
        /*00e4*/ 	.short	0x0210
        /*00e6*/ 	.short	0x0048


	//----- nvinfo : EIATTR_SW_WAR
	.align		4
.L_1529:
        /*00e8*/ 	.byte	0x04, 0x36
        /*00ea*/ 	.short	(.L_1531 - .L_1530)
.L_1530:
        /*00ec*/ 	.word	0x00000008
.L_1531:


//--------------------- .nv.info._ZN2at6native53_GLOBAL__N__3bfe7fd5_20_UpSampleNearest2d_cu_198c5ce233upsample_nearest2d_nhwc_out_frameIN3c104HalfEXadL_ZNS0_37nearest_neighbor_compute_source_indexEfiiEEEEvPKT_PS5_mmmmmffm --------------------------
	.section	.nv.info._ZN2at6native53_GLOBAL__N__3bfe7fd5_20_UpSampleNearest2d_cu_198c5ce233upsample_nearest2d_nhwc_out_frameIN3c104HalfEXadL_ZNS0_37nearest_neighbor_compute_source_indexEfiiEEEEvPKT_PS5_mmmmmffm,"",@"SHT_CUDA_INFO"
	.sectionflags	@""
	.align	4


	//----- nvinfo : EIATTR_CUDA_API_VERSION
	.align		4
        /*0000*/ 	.byte	0x04, 0x37
        /*0002*/ 	.short	(.L_1533 - .L_1532)
.L_1532:
        /*0004*/ 	.word	0x00000082


	//----- nvinfo : EIATTR_KPARAM_INFO
	.align		4
.L_1533:
        /*0008*/ 	.byte	0x04, 0x17
        /*000a*/ 	.short	(.L_1535 - .L_1534)
.L_1534:
        /*000c*/ 	.word	0x00000000
        /*0010*/ 	.short	0x0009
        /*0012*/ 	.short	0x0040
        /*0014*/ 	.byte	0x00, 0xf0, 0x21, 0x00


	//----- nvinfo : EIATTR_KPARAM_INFO
	.align		4
.L_1535:
        /*0018*/ 	.byte	0x04, 0x17
        /*001a*/ 	.short	(.L_1537 - .L_1536)
.L_1536:
        /*001c*/ 	.word	0x00000000
        /*0020*/ 	.short	0x0008
        /*0022*/ 	.short	0x003c
        /*0024*/ 	.byte	0x00, 0xf0, 0x11, 0x00


	//----- nvinfo : EIATTR_KPARAM_INFO
	.align		4
.L_1537:
        /*0028*/ 	.byte	0x04, 0x17
        /*002a*/ 	.short	(.L_1539 - .L_1538)
.L_1538:
        /*002c*/ 	.word	0x00000000
        /*0030*/ 	.short	0x0007
        /*0032*/ 	.short	0x0038
        /*0034*/ 	.byte	0x00, 0xf0, 0x11, 0x00


	//----- nvinfo : EIATTR_KPARAM_INFO
	.align		4
.L_1539:
        /*0038*/ 	.byte	0x04, 0x17
        /*003a*/ 	.short	(.L_1541 - .L_1540)
.L_1540:
        /*003c*/ 	.word	0x00000000
        /*0040*/ 	.short	0x0006
        /*0042*/ 	.short	0x0030
        /*0044*/ 	.byte	0x00, 0xf0, 0x21, 0x00


	//----- nvinfo : EIATTR_KPARAM_INFO
	.align		4
.L_1541:
        /*0048*/ 	.byte	0x04, 0x17
        /*004a*/ 	.short	(.L_1543 - .L_1542)
.L_1542:
        /*004c*/ 	.word	0x00000000
        /*0050*/ 	.short	0x0005
        /*0052*/ 	.short	0x0028
        /*0054*/ 	.byte	0x00, 0xf0, 0x21, 0x00


	//----- nvinfo : EIATTR_KPARAM_INFO
	.align		4
.L_1543:
        /*0058*/ 	.byte	0x04, 0x17
        /*005a*/ 	.short	(.L_1545 - .L_1544)
.L_1544:
        /*005c*/ 	.word	0x00000000
        /*0060*/ 	.short	0x0004
        /*0062*/ 	.short	0x0020
        /*0064*/ 	.byte	0x00, 0xf0, 0x21, 0x00


	//----- nvinfo : EIATTR_KPARAM_INFO
	.align		4
.L_1545:
        /*0068*/ 	.byte	0x04, 0x17
        /*006a*/ 	.short	(.L_1547 - .L_1546)
.L_1546:
        /*006c*/ 	.word	0x00000000
        /*0070*/ 	.short	0x0003
        /*0072*/ 	.short	0x0018
        /*0074*/ 	.byte	0x00, 0xf0, 0x21, 0x00


	//----- nvinfo : EIATTR_KPARAM_INFO
	.align		4
.L_1547:
        /*0078*/ 	.byte	0x04, 0x17
        /*007a*/ 	.short	(.L_1549 - .L_1548)
.L_1548:
        /*007c*/ 	.word	0x00000000
        /*0080*/ 	.short	0x0002
        /*0082*/ 	.short	0x0010
        /*0084*/ 	.byte	0x00, 0xf0, 0x21, 0x00


	//----- nvinfo : EIATTR_KPARAM_INFO
	.align		4
.L_1549:
        /*0088*/ 	.byte	0x04, 0x17
        /*008a*/ 	.short	(.L_1551 - .L_1550)
.L_1550:
        /*008c*/ 	.word	0x00000000
        /*0090*/ 	.short	0x0001
        /*0092*/ 	.short	0x0008
        /*0094*/ 	.byte	0x00, 0xf0, 0x21, 0x00


	//----- nvinfo : EIATTR_KPARAM_INFO
	.align		4
.L_1551:
        /*0098*/ 	.byte	0x04, 0x17
        /*009a*/ 	.short	(.L_1553 - .L_1552)
.L_1552:
        /*009c*/ 	.word	0x00000000
        /*00a0*/ 	.short	0x0000
        /*00a2*/ 	.short	0x0000
        /*00a4*/ 	.byte	0x00, 0xf0, 0x21, 0x00


	//----- nvinfo : EIATTR_SPARSE_MMA_MASK
	.align		4
.L_1553:
        /*00a8*/ 	.byte	0x03, 0x50
        /*00aa*/ 	.short	0x0000


	//----- nvinfo : EIATTR_MAXREG_COUNT
	.align		4
        /*00ac*/ 	.byte	0x03, 0x1b
        /*00ae*/ 	.short	0x0040


	//----- nvinfo : EIATTR_MERCURY_ISA_VERSION
	.align		4
        /*00b0*/ 	.byte	0x03, 0x5f
        /*00b2*/ 	.short	0x0101


	//----- nvinfo : EIATTR_EXIT_INSTR_OFFSETS
	.align		4
        /*00b4*/ 	.byte	0x04, 0x1c
        /*00b6*/ 	.short	(.L_1555 - .L_1554)


	//   ....[0]....
.L_1554:
        /*00b8*/ 	.word	0x00000090


	//   ....[1]....
        /*00bc*/ 	.word	0x00000c40


	//----- nvinfo : EIATTR_MAX_THREADS
	.align		4
.L_1555:
        /*00c0*/ 	.byte	0x04, 0x05
        /*00c2*/ 	.short	(.L_1557 - .L_1556)
.L_1556:
        /*00c4*/ 	.word	0x00000400
        /*00c8*/ 	.word	0x00000001
        /*00cc*/ 	.word	0x00000001


	//----- nvinfo : EIATTR_CRS_STACK_SIZE
	.align		4
.L_1557:
        /*00d0*/ 	.byte	0x04, 0x1e
        /*00d2*/ 	.short	(.L_1559 - .L_1558)
.L_1558:
        /*00d4*/ 	.word	0x00000000


	//----- nvinfo : EIATTR_CBANK_PARAM_SIZE
	.align		4
.L_1559:
        /*00d8*/ 	.byte	0x03, 0x19
        /*00da*/ 	.short	0x0048


	//----- nvinfo : EIATTR_PARAM_CBANK
	.align		4
        /*00dc*/ 	.byte	0x04, 0x0a
        /*00de*/ 	.short	(.L_1561 - .L_1560)
	.align		4
.L_1560:
        /*00e0*/ 	.word	index@(.nv.constant0._ZN2at6native53_GLOBAL__N__3bfe7fd5_20_UpSampleNearest2d_cu_198c5ce233upsample_nearest2d_nhwc_out_frameIN3c104HalfEXadL_ZNS0_37nearest_neighbor_compute_source_indexEfiiEEEEvPKT_PS5_mmmmmffm)
        /*00e4*/ 	.short	0x0210
        /*00e6*/ 	.short	0x0048


	//----- nvinfo : EIATTR_SW_WAR
	.align		4
.L_1561:
        /*00e8*/ 	.byte	0x04, 0x36
        /*00ea*/ 	.short	(.L_1563 - .L_1562)
.L_1562:
        /*00ec*/ 	.word	0x00000008
.L_1563:


//--------------------- .nv.info._ZN2at6native53_GLOBAL__N__3bfe7fd5_20_UpSampleNearest2d_cu_198c5ce233upsample_nearest2d_nhwc_out_frameIfXadL_ZNS0_37nearest_neighbor_compute_source_indexEfiiEEEEvPKT_PS3_mmmmmffm --------------------------
	.section	.nv.info._ZN2at6native53_GLOBAL__N__3bfe7fd5_20_UpSampleNearest2d_cu_198c5ce233upsample_nearest2d_nhwc_out_frameIfXadL_ZNS0_37nearest_neighbor_compute_source_indexEfiiEEEEvPKT_PS3_mmmmmffm,"",@"SHT_CUDA_INFO"
	.sectionflags	@""
	.align	4


	//----- nvinfo : EIATTR_CUDA_API_VERSION
	.align		4
        /*0000*/ 	.byte	0x04, 0x37
        /*0002*/ 	.short	(.L_1565 - .L_1564)
.L_1564:
        /*0004*/ 	.word	0x00000082


	//----- nvinfo : EIATTR_KPARAM_INFO
	.align		4
.L_1565:
        /*0008*/ 	.byte	0x04, 0x17
        /*000a*/ 	.short	(.L_1567 - .L_1566)
.L_1566:
        /*000c*/ 	.word	0x00000000
        /*0010*/ 	.short	0x0009
        /*0012*/ 	.short	0x0040
        /*0014*/ 	.byte	0x00, 0xf0, 0x21, 0x00


	//----- nvinfo : EIATTR_KPARAM_INFO
	.align		4
.L_1567:
        /*0018*/ 	.byte	0x04, 0x17
        /*001a*/ 	.short	(.L_1569 - .L_1568)
.L_1568:
        /*001c*/ 	.word	0x00000000
        /*0020*/ 	.short	0x0008
        /*0022*/ 	.short	0x003c
        /*0024*/ 	.byte	0x00, 0xf0, 0x11, 0x00


	//----- nvinfo : EIATTR_KPARAM_INFO
	.align		4
.L_1569:
        /*0028*/ 	.byte	0x04, 0x17
        /*002a*/ 	.short	(.L_1571 - .L_1570)
.L_1570:
        /*002c*/ 	.word	0x00000000
        /*0030*/ 	.short	0x0007
        /*0032*/ 	.short	0x0038
        /*0034*/ 	.byte	0x00, 0xf0, 0x11, 0x00


	//----- nvinfo : EIATTR_KPARAM_INFO
	.align		4
.L_1571:
        /*0038*/ 	.byte	0x04, 0x17
        /*003a*/ 	.short	(.L_1573 - .L_1572)
.L_1572:
        /*003c*/ 	.word	0x00000000
        /*0040*/ 	.short	0x0006
        /*0042*/ 	.short	0x0030
        /*0044*/ 	.byte	0x00, 0xf0, 0x21, 0x00


	//----- nvinfo : EIATTR_KPARAM_INFO
	.align		4
.L_1573:
        /*0048*/ 	.byte	0x04, 0x17
        /*004a*/ 	.short	(.L_1575 - .L_1574)
.L_1574:
        /*004c*/ 	.word	0x00000000
        /*0050*/ 	.short	0x0005
        /*0052*/ 	.short	0x0028
        /*0054*/ 	.byte	0x00, 0xf0, 0x21, 0x00


	//----- nvinfo : EIATTR_KPARAM_INFO
	.align		4
.L_1575:
        /*0058*/ 	.byte	0x04, 0x17
        /*005a*/ 	.short	(.L_1577 - .L_1576)
.L_1576:
        /*005c*/ 	.word	0x00000000
        /*0060*/ 	.short	0x0004
        /*0062*/ 	.short	0x0020
        /*0064*/ 	.byte	0x00, 0xf0, 0x21, 0x00


	//----- nvinfo : EIATTR_KPARAM_INFO
	.align		4
.L_1577:
        /*0068*/ 	.byte	0x04, 0x17
        /*006a*/ 	.short	(.L_1579 - .L_1578)
.L_1578:
        /*006c*/ 	.word	0x00000000
        /*0070*/ 	.short	0x0003
        /*0072*/ 	.short	0x0018
        /*0074*/ 	.byte	0x00, 0xf0, 0x21, 0x00


	//----- nvinfo : EIATTR_KPARAM_INFO
	.align		4
.L_1579:
        /*0078*/ 	.byte	0x04, 0x17
        /*007a*/ 	.short	(.L_1581 - .L_1580)
.L_1580:
        /*007c*/ 	.word	0x00000000
        /*0080*/ 	.short	0x0002
        /*0082*/ 	.short	0x0010
        /*0084*/ 	.byte	0x00, 0xf0, 0x21, 0x00


	//----- nvinfo : EIATTR_KPARAM_INFO
	.align		4
.L_1581:
        /*0088*/ 	.byte	0x04, 0x17
        /*008a*/ 	.short	(.L_1583 - .L_1582)
.L_1582:
        /*008c*/ 	.word	0x00000000
        /*0090*/ 	.short	0x0001
        /*0092*/ 	.short	0x0008
        /*0094*/ 	.byte	0x00, 0xf0, 0x21, 0x00


	//----- nvinfo : EIATTR_KPARAM_INFO
	.align		4
.L_1583:
        /*0098*/ 	.byte	0x04, 0x17
        /*009a*/ 	.short	(.L_1585 - .L_1584)
.L_1584:
        /*009c*/ 	.word	0x00000000
        /*00a0*/ 	.short	0x0000
        /*00a2*/ 	.short	0x0000
        /*00a4*/ 	.byte	0x00, 0xf0, 0x21, 0x00


	//----- nvinfo : EIATTR_SPARSE_MMA_MASK
	.align		4
.L_1585:
        /*00a8*/ 	.byte	0x03, 0x50
        /*00aa*/ 	.short	0x0000


	//----- nvinfo : EIATTR_MAXREG_COUNT
	.align		4
        /*00ac*/ 	.byte	0x03, 0x1b
        /*00ae*/ 	.short	0x0040


	//----- nvinfo : EIATTR_MERCURY_ISA_VERSION
	.align		4
        /*00b0*/ 	.byte	0x03, 0x5f
        /*00b2*/ 	.short	0x0101


	//----- nvinfo : EIATTR_EXIT_INSTR_OFFSETS
	.align		4
        /*00b4*/ 	.byte	0x04, 0x1c
        /*00b6*/ 	.short	(.L_1587 - .L_1586)


	//   ....[0]....
.L_1586:
        /*00b8*/ 	.word	0x00000090


	//   ....[1]....
        /*00bc*/ 	.word	0x00000c40


	//----- nvinfo : EIATTR_MAX_THREADS
	.align		4
.L_1587:
        /*00c0*/ 	.byte	0x04, 0x05
        /*00c2*/ 	.short	(.L_1589 - .L_1588)
.L_1588:
        /*00c4*/ 	.word	0x00000400
        /*00c8*/ 	.word	0x00000001
        /*00cc*/ 	.word	0x00000001


	//----- nvinfo : EIATTR_CRS_STACK_SIZE
	.align		4
.L_1589:
        /*00d0*/ 	.byte	0x04, 0x1e
        /*00d2*/ 	.short	(.L_1591 - .L_1590)
.L_1590:
        /*00d4*/ 	.word	0x00000000


	//----- nvinfo : EIATTR_CBANK_PARAM_SIZE
	.align		4
.L_1591:
        /*00d8*/ 	.byte	0x03, 0x19
        /*00da*/ 	.short	0x0048


	//----- nvinfo : EIATTR_PARAM_CBANK
	.align		4
        /*00dc*/ 	.byte	0x04, 0x0a
        /*00de*/ 	.short	(.L_1593 - .L_1592)
	.align		4
.L_1592:
        /*00e0*/ 	.word	index@(.nv.constant0._ZN2at6native53_GLOBAL__N__3bfe7fd5_20_UpSampleNearest2d_cu_198c5ce233upsample_nearest2d_nhwc_out_frameIfXadL_ZNS0_37nearest_neighbor_compute_source_indexEfiiEEEEvPKT_PS3_mmmmmffm)
        /*00e4*/ 	.short	0x0210
        /*00e6*/ 	.short	0x0048


	//----- nvinfo : EIATTR_SW_WAR
	.align		4
.L_1593:
        /*00e8*/ 	.byte	0x04, 0x36
        /*00ea*/ 	.short	(.L_1595 - .L_1594)
.L_1594:
        /*00ec*/ 	.word	0x00000008
.L_1595:


//--------------------- .nv.info._ZN2at6native53_GLOBAL__N__3bfe7fd5_20_UpSampleNearest2d_cu_198c5ce233upsample_nearest2d_nhwc_out_frameIdXadL_ZNS0_37nearest_neighbor_compute_source_indexEfiiEEEEvPKT_PS3_mmmmmffm --------------------------
	.section	.nv.info._ZN2at6native53_GLOBAL__N__3bfe7fd5_20_UpSampleNearest2d_cu_198c5ce233upsample_nearest2d_nhwc_out_frameIdXadL_ZNS0_37nearest_neighbor_compute_source_indexEfiiEEEEvPKT_PS3_mmmmmffm,"",@"SHT_CUDA_INFO"
	.sectionflags	@""
	.align	4


	//----- nvinfo : EIATTR_CUDA_API_VERSION
	.align		4
        /*0000*/ 	.byte	0x04, 0x37
        /*0002*/ 	.short	(.L_1597 - .L_1596)
.L_1596:
        /*0004*/ 	.word	0x00000082


	//----- nvinfo : EIATTR_KPARAM_INFO
	.align		4
.L_1597:
        /*0008*/ 	.byte	0x04, 0x17
        /*000a*/ 	.short	(.L_1599 - .L_1598)
.L_1598:
        /*000c*/ 	.word	0x00000000
        /*0010*/ 	.short	0x0009
        /*0012*/ 	.short	0x0040
        /*0014*/ 	.byte	0x00, 0xf0, 0x21, 0x00


	//----- nvinfo : EIATTR_KPARAM_INFO
	.align		4
.L_1599:
        /*0018*/ 	.byte	0x04, 0x17
        /*001a*/ 	.short	(.L_1601 - .L_1600)
.L_1600:
        /*001c*/ 	.word	0x00000000
        /*0020*/ 	.short	0x0008
        /*0022*/ 	.short	0x003c
        /*0024*/ 	.byte	0x00, 0xf0, 0x11, 0x00


	//----- nvinfo : EIATTR_KPARAM_INFO
	.align		4
.L_1601:
        /*0028*/ 	.byte	0x04, 0x17
        /*002a*/ 	.short	(.L_1603 - .L_1602)
.L_1602:
        /*002c*/ 	.word	0x00000000
        /*0030*/ 	.short	0x0007
        /*0032*/ 	.short	0x0038
        /*0034*/ 	.byte	0x00, 0xf0, 0x11, 0x00


	//----- nvinfo : EIATTR_KPARAM_INFO
	.align		4
.L_1603:
        /*0038*/ 	.byte	0x04, 0x17
        /*003a*/ 	.short	(.L_1605 - .L_1604)
.L_1604:
        /*003c*/ 	.word	0x00000000
        /*0040*/ 	.short	0x0006
        /*0042*/ 	.short	0x0030
        /*0044*/ 	.byte	0x00, 0xf0, 0x21, 0x00


	//----- nvinfo : EIATTR_KPARAM_INFO
	.align		4
.L_1605:
        /*0048*/ 	.byte	0x04, 0x17
        /*004a*/ 	.short	(.L_1607 - .L_1606)
.L_1606:
        /*004c*/ 	.word	0x00000000
        /*0050*/ 	.short	0x0005
        /*0052*/ 	.short	0x0028
        /*0054*/ 	.byte	0x00, 0xf0, 0x21, 0x00


	//----- nvinfo : EIATTR_KPARAM_INFO
	.align		4
.L_1607:
        /*0058*/ 	.byte	0x04, 0x17
        /*005a*/ 	.short	(.L_1609 - .L_1608)
.L_1608:
        /*005c*/ 	.word	0x00000000
        /*0060*/ 	.short	0x0004
        /*0062*/ 	.short	0x0020
        /*0064*/ 	.byte	0x00, 0xf0, 0x21, 0x00


	//----- nvinfo : EIATTR_KPARAM_INFO
	.align		4
.L_1609:
        /*0068*/ 	.byte	0x04, 0x17
        /*006a*/ 	.short	(.L_1611 - .L_1610)
.L_1610:
        /*006c*/ 	.word	0x00000000
        /*0070*/ 	.short	0x0003
        /*0072*/ 	.short	0x0018
        /*0074*/ 	.byte	0x00, 0xf0, 0x21, 0x00


	//----- nvinfo : EIATTR_KPARAM_INFO
	.align		4
.L_1611:
        /*0078*/ 	.byte	0x04, 0x17
        /*007a*/ 	.short	(.L_1613 - .L_1612)
.L_1612:
        /*007c*/ 	.word	0x00000000
        /*0080*/ 	.short	0x0002
        /*0082*/ 	.short	0x0010
        /*0084*/ 	.byte	0x00, 0xf0, 0x21, 0x00


	//----- nvinfo : EIATTR_KPARAM_INFO
	.align		4
.L_1613:
        /*0088*/ 	.byte	0x04, 0x17
        /*008a*/ 	.short	(.L_1615 - .L_1614)
.L_1614:
        /*008c*/ 	.word	0x00000000
        /*0090*/ 	.short	0x0001
        /*0092*/ 	.short	0x0008
        /*0094*/ 	.byte	0x00, 0xf0, 0x21, 0x00


	//----- nvinfo : EIATTR_KPARAM_INFO
	.align		4
.L_1615:
        /*0098*/ 	.byte	0x04, 0x17
        /*009a*/ 	.short	(.L_1617 - .L_1616)
.L_1616:
        /*009c*/ 	.word	0x00000000
        /*00a0*/ 	.short	0x0000
        /*00a2*/ 	.short	0x0000
        /*00a4*/ 	.byte	0x00, 0xf0, 0x21, 0x00


	//----- nvinfo : EIATTR_SPARSE_MMA_MASK
	.align		4
.L_1617:
        /*00a8*/ 	.byte	0x03, 0x50
        /*00aa*/ 	.short	0x0000


	//----- nvinfo : EIATTR_MAXREG_COUNT
	.align		4
        /*00ac*/ 	.byte	0x03, 0x1b
        /*00ae*/ 	.short	0x0040


	//----- nvinfo : EIATTR_MERCURY_ISA_VERSION
	.align		4
        /*00b0*/ 	.byte	0x03, 0x5f
        /*00b2*/ 	.short	0x0101


	//----- nvinfo : EIATTR_EXIT_INSTR_OFFSETS
	.align		4
        /*00b4*/ 	.byte	0x04, 0x1c
        /*00b6*/ 	.short	(.L_1619 - .L_1618)


	//   ....[0]....
.L_1618:
        /*00b8*/ 	.word	0x00000090


	//   ....[1]....
        /*00bc*/ 	.word	0x00000c40


	//----- nvinfo : EIATTR_MAX_THREADS
	.align		4
.L_1619:
        /*00c0*/ 	.byte	0x04, 0x05
        /*00c2*/ 	.short	(.L_1621 - .L_1620)
.L_1620:
        /*00c4*/ 	.word	0x00000400
        /*00c8*/ 	.word	0x00000001
        /*00cc*/ 	.word	0x00000001


	//----- nvinfo : EIATTR_CRS_STACK_SIZE
	.align		4
.L_1621:
        /*00d0*/ 	.byte	0x04, 0x1e
        /*00d2*/ 	.short	(.L_1623 - .L_1622)
.L_1622:
        /*00d4*/ 	.word	0x00000000


	//----- nvinfo : EIATTR_CBANK_PARAM_SIZE
	.align		4
.L_1623:
        /*00d8*/ 	.byte	0x03, 0x19
        /*00da*/ 	.short	0x0048


	//----- nvinfo : EIATTR_PARAM_CBANK
	.align		4
        /*00dc*/ 	.byte	0x04, 0x0a
        /*00de*/ 	.short	(.L_1625 - .L_1624)
	.align		4
.L_1624:
        /*00e0*/ 	.word	index@(.nv.constant0._ZN2at6native53_GLOBAL__N__3bfe7fd5_20_UpSampleNearest2d_cu_198c5ce233upsample_nearest2d_nhwc_out_frameIdXadL_ZNS0_37nearest_neighbor_compute_source_indexEfiiEEEEvPKT_PS3_mmmmmffm)
        /*00e4*/ 	.short	0x0210
        /*00e6*/ 	.short	0x0048


	//----- nvinfo : EIATTR_SW_WAR
	.align		4
.L_1625:
        /*00e8*/ 	.byte	0x04, 0x36
        /*00ea*/ 	.short	(.L_1627 - .L_1626)
.L_1626:
        /*00ec*/ 	.word	0x00000008
.L_1627:


//--------------------- .nv.callgraph             --------------------------
	.section	.nv.callgraph,"",@"SHT_CUDA_CALLGRAPH"
	.align	4
	.sectionentsize	8
	.align		4
        /*0000*/ 	.word	0x00000000
	.align		4
        /*0004*/ 	.word	0xffffffff
	.align		4
        /*0008*/ 	.word	0x00000000
	.align		4
        /*000c*/ 	.word	0xfffffffe
	.align		4
        /*0010*/ 	.word	0x00000000
	.align		4
        /*0014*/ 	.word	0xfffffffd
	.align		4
        /*0018*/ 	.word	0x00000000
	.align		4
        /*001c*/ 	.word	0xfffffffc


//--------------------- .nv.constant4             --------------------------
	.section	.nv.constant4,"a",@progbits
	.align	8
	.align		8
.nv.constant4:
        /*0000*/ 	.dword	_ZN51_INTERNAL_3bfe7fd5_20_UpSampleNearest2d_cu_198c5ce24cuda3std3__45__cpo5beginE
	.align		8
        /*0008*/ 	.dword	_ZN51_INTERNAL_3bfe7fd5_20_UpSampleNearest2d_cu_198c5ce24cuda3std3__45__cpo3endE
	.align		8
        /*0010*/ 	.dword	_ZN51_INTERNAL_3bfe7fd5_20_UpSampleNearest2d_cu_198c5ce24cuda3std3__45__cpo6cbeginE
	.align		8
        /*0018*/ 	.dword	_ZN51_INTERNAL_3bfe7fd5_20_UpSampleNearest2d_cu_198c5ce24cuda3std3__45__cpo4cendE
	.align		8
        /*0020*/ 	.dword	_ZN51_INTERNAL_3bfe7fd5_20_UpSampleNearest2d_cu_198c5ce24cuda3std3__45__cpo6rbeginE
	.align		8
        /*0028*/ 	.dword	_ZN51_INTERNAL_3bfe7fd5_20_UpSampleNearest2d_cu_198c5ce24cuda3std3__45__cpo4rendE
	.align		8
        /*0030*/ 	.dword	_ZN51_INTERNAL_3bfe7fd5_20_UpSampleNearest2d_cu_198c5ce24cuda3std3__45__cpo7crbeginE
	.align		8
        /*0038*/ 	.dword	_ZN51_INTERNAL_3bfe7fd5_20_UpSampleNearest2d_cu_198c5ce24cuda3std3__45__cpo5crendE
	.align		8
        /*0040*/ 	.dword	_ZN51_INTERNAL_3bfe7fd5_20_UpSampleNearest2d_cu_198c5ce24cuda3std3__453_GLOBAL__N__3bfe7fd5_20_UpSampleNearest2d_cu_198c5ce26ignoreE
	.align		8
        /*0048*/ 	.dword	_ZN51_INTERNAL_3bfe7fd5_20_UpSampleNearest2d_cu_198c5ce24cuda3std3__419piecewise_constructE
	.align		8
        /*0050*/ 	.dword	_ZN51_INTERNAL_3bfe7fd5_20_UpSampleNearest2d_cu_198c5ce24cuda3std3__48in_placeE
	.align		8
        /*0058*/ 	.dword	_ZN51_INTERNAL_3bfe7fd5_20_UpSampleNearest2d_cu_198c5ce24cuda3std3__420unreachable_sentinelE
	.align		8
        /*0060*/ 	.dword	_ZN51_INTERNAL_3bfe7fd5_20_UpSampleNearest2d_cu_198c5ce24cuda3std6ranges3__45__cpo4swapE
	.align		8
        /*0068*/ 	.dword	_ZN51_INTERNAL_3bfe7fd5_20_UpSampleNearest2d_cu_198c5ce24cuda3std6ranges3__45__cpo9iter_moveE
	.align		8
        /*0070*/ 	.dword	_ZN51_INTERNAL_3bfe7fd5_20_UpSampleNearest2d_cu_198c5ce24cuda3std6ranges3__45__cpo5beginE
	.align		8
        /*0078*/ 	.dword	_ZN51_INTERNAL_3bfe7fd5_20_UpSampleNearest2d_cu_198c5ce24cuda3std6ranges3__45__cpo3endE
	.align		8
        /*0080*/ 	.dword	_ZN51_INTERNAL_3bfe7fd5_20_UpSampleNearest2d_cu_198c5ce24cuda3std6ranges3__45__cpo6cbeginE
	.align		8
        /*0088*/ 	.dword	_ZN51_INTERNAL_3bfe7fd5_20_UpSampleNearest2d_cu_198c5ce24cuda3std6ranges3__45__cpo4cendE
	.align		8
        /*0090*/ 	.dword	_ZN51_INTERNAL_3bfe7fd5_20_UpSampleNearest2d_cu_198c5ce24cuda3std6ranges3__45__cpo7advanceE
	.align		8
        /*0098*/ 	.dword	_ZN51_INTERNAL_3bfe7fd5_20_UpSampleNearest2d_cu_198c5ce24cuda3std6ranges3__45__cpo9iter_swapE
	.align		8
        /*00a0*/ 	.dword	_ZN51_INTERNAL_3bfe7fd5_20_UpSampleNearest2d_cu_198c5ce24cuda3std6ranges3__45__cpo4nextE
	.align		8
        /*00a8*/ 	.dword	_ZN51_INTERNAL_3bfe7fd5_20_UpSampleNearest2d_cu_198c5ce24cuda3std6ranges3__45__cpo4prevE
	.align		8
        /*00b0*/ 	.dword	_ZN51_INTERNAL_3bfe7fd5_20_UpSampleNearest2d_cu_198c5ce24cuda3std6ranges3__45__cpo4dataE
	.align		8
        /*00b8*/ 	.dword	_ZN51_INTERNAL_3bfe7fd5_20_UpSampleNearest2d_cu_198c5ce24cuda3std6ranges3__45__cpo5cdataE
	.align		8
        /*00c0*/ 	.dword	_ZN51_INTERNAL_3bfe7fd5_20_UpSampleNearest2d_cu_198c5ce24cuda3std6ranges3__45__cpo4sizeE
	.align		8
        /*00c8*/ 	.dword	_ZN51_INTERNAL_3bfe7fd5_20_UpSampleNearest2d_cu_198c5ce24cuda3std6ranges3__45__cpo5ssizeE
	.align		8
        /*00d0*/ 	.dword	_ZN51_INTERNAL_3bfe7fd5_20_UpSampleNearest2d_cu_198c5ce24cuda3std6ranges3__45__cpo8distanceE
	.align		8
        /*00d8*/ 	.dword	_ZN51_INTERNAL_3bfe7fd5_20_UpSampleNearest2d_cu_198c5ce26thrust23THRUST_300001_SM_900_NS6system6detail10sequential3seqE


//--------------------- .text._ZN2at6native53_GLOBAL__N__3bfe7fd5_20_UpSampleNearest2d_cu_198c5ce237upsample_nearest2d_backward_out_frameIhlXadL_ZNS0_46nearest_neighbor_exact_bw_compute_source_indexEfiiEEEEvPKT_mmmmmmPS3_ff --------------------------
	.section	.text._ZN2at6native53_GLOBAL__N__3bfe7fd5_20_UpSampleNearest2d_cu_198c5ce237upsample_nearest2d_backward_out_frameIhlXadL_ZNS0_46nearest_neighbor_exact_bw_compute_source_indexEfiiEEEEvPKT_mmmmmmPS3_ff,"ax",@progbits
	.align	128
.text._ZN2at6native53_GLOBAL__N__3bfe7fd5_20_UpSampleNearest2d_cu_198c5ce237upsample_nearest2d_backward_out_frameIhlXadL_ZNS0_46nearest_neighbor_exact_bw_compute_source_indexEfiiEEEEvPKT_mmmmmmPS3_ff:
        .type           _ZN2at6native53_GLOBAL__N__3bfe7fd5_20_UpSampleNearest2d_cu_198c5ce237upsample_nearest2d_backward_out_frameIhlXadL_ZNS0_46nearest_neighbor_exact_bw_compute_source_indexEfiiEEEEvPKT_mmmmmmPS3_ff,@function
        .size           _ZN2at6native53_GLOBAL__N__3bfe7fd5_20_UpSampleNearest2d_cu_198c5ce237upsample_nearest2d_backward_out_frameIhlXadL_ZNS0_46nearest_neighbor_exact_bw_compute_source_indexEfiiEEEEvPKT_mmmmmmPS3_ff,(.L_x_620 - _ZN2at6native53_GLOBAL__N__3bfe7fd5_20_UpSampleNearest2d_cu_198c5ce237upsample_nearest2d_backward_out_frameIhlXadL_ZNS0_46nearest_neighbor_exact_bw_compute_source_indexEfiiEEEEvPKT_mmmmmmPS3_ff)
        .other          _ZN2at6native53_GLOBAL__N__3bfe7fd5_20_UpSampleNearest2d_cu_198c5ce237upsample_nearest2d_backward_out_frameIhlXadL_ZNS0_46nearest_neighbor_exact_bw_compute_source_indexEfiiEEEEvPKT_mmmmmmPS3_ff,@"STO_CUDA_ENTRY STV_DEFAULT"
_ZN2at6native53_GLOBAL__N__3bfe7fd5_20_UpSampleNearest2d_cu_198c5ce237upsample_nearest2d_backward_out_frameIhlXadL_ZNS0_46nearest_neighbor_exact_bw_compute_source_indexEfiiEEEEvPKT_mmmmmmPS3_ff:
[----:B------:R-:W-:Y:S01]  /*0000*/  LDC R1, c[0x0][0x28] ;  /* 0x00000a00ff017b82 */ /* 0x000fe20000000800 */
[----:B------:R-:W0:Y:S07]  /*0010*/  S2R R2, SR_TID.X ;  /* 0x0000000000027919 */ /* 0x000e2e0000002100 */
[----:B------:R-:W0:Y:S01]  /*0020*/  S2UR UR7, SR_CTAID.X ;  /* 0x00000000000779c3 */ /* 0x000e220000002500 */
[----:B------:R-:W-:Y:S01]  /*0030*/  ULDC.64 UR8, c[0x0][0x238] ;  /* 0x00008e0000087ab9 */ /* 0x000fe20000000a00 */
[----:B------:R-:W-:Y:S01]  /*0040*/  ULDC.64 UR10, c[0x0][0x220] ;  /* 0x00008800000a7ab9 */ /* 0x000fe20000000a00 */
[----:B------:R-:W-:Y:S01]  /*0050*/  IMAD.MOV.U32 R3, RZ, RZ, RZ ;  /* 0x000000ffff037224 */ /* 0x000fe200078e00ff */
[----:B------:R-:W-:-:S02]  /*0060*/  UIMAD UR6, UR9, UR10, URZ ;  /* 0x0000000a090672a4 */ /* 0x000fc4000f8e023f */
[----:B------:R-:W-:Y:S02]  /*0070*/  UIMAD.WIDE.U32 UR4, UR8, UR10, URZ ;  /* 0x0000000a080472a5 */ /* 0x000fe4000f8e003f */
[----:B------:R-:W0:Y:S01]  /*0080*/  LDC R5, c[0x0][RZ] ;  /* 0x00000000ff057b82 */ /* 0x000e220000000800 */
[----:B------:R-:W-:-:S03]  /*0090*/  UIMAD UR6, UR8, UR11, UR6 ;  /* 0x0000000b080672a4 */ /* 0x000fc6000f8e0206 */
[----:B------:R-:W-:Y:S01]  /*00a0*/  ULDC.64 UR10, c[0x0][0x240] ;  /* 0x00009000000a7ab9 */ /* 0x000fe20000000a00 */
[----:B------:R-:W-:Y:S02]  /*00b0*/  UIADD3 UR5, UR5, UR6, URZ ;  /* 0x0000000605057290 */ /* 0x000fe4000fffe03f */
[----:B------:R-:W-:Y:S02]  /*00c0*/  UIMAD.WIDE.U32 UR12, UR4, UR10, URZ ;  /* 0x0000000a040c72a5 */ /* 0x000fe4000f8e003f */
[----:B------:R-:W-:-:S04]  /*00d0*/  UIMAD UR5, UR5, UR10, URZ ;  /* 0x0000000a050572a4 */ /* 0x000fc8000f8e023f */
[----:B------:R-:W-:-:S04]  /*00e0*/  UIMAD UR4, UR4, UR11, UR5 ;  /* 0x0000000b040472a4 */ /* 0x000fc8000f8e0205 */
[----:B------:R-:W-:Y:S01]  /*00f0*/  UIADD3 UR4, UR13, UR4, URZ ;  /* 0x000000040d047290 */ /* 0x000fe2000fffe03f */
[----:B0-----:R-:W-:-:S03]  /*0100*/  IMAD.WIDE.U32 R2, R5, UR7, R2 ;  /* 0x0000000705027c25 */ /* 0x001fc6000f8e0002 */
[----:B------:R-:W-:-:S04]  /*0110*/  ISETP.GE.U32.AND P0, PT, R2, UR12, PT ;  /* 0x0000000c02007c0c */ /* 0x000fc8000bf06070 */
[----:B------:R-:W-:-:S13]  /*0120*/  ISETP.GE.U32.AND.EX P0, PT, R3, UR4, PT, P0 ;  /* 0x0000000403007c0c */ /* 0x000fda000bf06100 */
[----:B------:R-:W-:Y:S05]  /*0130*/  @P0 EXIT ;  /* 0x000000000000094d */ /* 0x000fea0003800000 */
[----:B------:R-:W-:Y:S01]  /*0140*/  UIMAD UR4, UR11, UR8, URZ ;  /* 0x000000080b0472a4 */ /* 0x000fe2000f8e023f */
[----:B------:R-:W-:Y:S01]  /*0150*/  BSSY B0, `(.L_x_0) ;  /* 0x000001f000007945 */ /* 0x000fe20003800000 */
[----:B------:R-:W-:Y:S02]  /*0160*/  UIMAD.WIDE.U32 UR6, UR10, UR8, URZ ;  /* 0x000000080a0672a5 */ /* 0x000fe4000f8e003f */
[----:B------:R-:W-:-:S04]  /*0170*/  UIMAD UR4, UR9, UR10, UR4 ;  /* 0x0000000a090472a4 */ /* 0x000fc8000f8e0204 */
[----:B------:R-:W-:-:S06]  /*0180*/  UIADD3 UR8, UR7, UR4, URZ ;  /* 0x0000000407087290 */ /* 0x000fcc000fffe03f */
[----:B------:R-:W-:-:S04]  /*0190*/  LOP3.LUT R0, R3, UR8, RZ, 0xfc, !PT ;  /* 0x0000000803007c12 */ /* 0x000fc8000f8efcff */
[----:B------:R-:W-:-:S13]  /*01a0*/  ISETP.NE.U32.AND P0, PT, R0, RZ, PT ;  /* 0x000000ff0000720c */ /* 0x000fda0003f05070 */
[----:B------:R-:W-:Y:S05]  /*01b0*/  @!P0 BRA `(.L_x_1) ;  /* 0x0000000000148947 */ /* 0x000fea0003800000 */
[----:B------:R-:W-:-:S07]  /*01c0*/  MOV R0, 0x1e0 ;  /* 0x000001e000007802 */ /* 0x000fce0000000f00 */
[----:B------:R-:W-:Y:S05]  /*01d0*/  CALL.REL.NOINC `($__internal_0_$__cuda_sm20_div_s64) ;  /* 0x0000001400707944 */ /* 0x000fea0003c00000 */
[----:B------:R-:W-:Y:S02]  /*01e0*/  IMAD.MOV.U32 R4, RZ, RZ, R6 ;  /* 0x000000ffff047224 */ /* 0x000fe400078e0006 */
[----:B------:R-:W-:Y:S01]  /*01f0*/  IMAD.MOV.U32 R5, RZ, RZ, R7 ;  /* 0x000000ffff057224 */ /* 0x000fe200078e0007 */
[----:B------:R-:W-:Y:S06]  /*0200*/  BRA `(.L_x_2) ;  /* 0x00000000004c7947 */ /* 0x000fec0003800000 */
.L_x_1:
[----:B------:R-:W0:Y:S01]  /*0210*/  I2F.U32.RP R0, UR6 ;  /* 0x0000000600007d06 */ /* 0x000e220008209000 */
[----:B------:R-:W-:-:S07]  /*0220*/  ISETP.NE.U32.AND P2, PT, RZ, UR6, PT ;  /* 0x00000006ff007c0c */ /* 0x000fce000bf45070 */
[----:B0-----:R-:W0:Y:S02]  /*0230*/  MUFU.RCP R0, R0 ;  /* 0x0000000000007308 */ /* 0x001e240000001000 */
[----:B0-----:R-:W-:-:S06]  /*0240*/  IADD3 R4, R0, 0xffffffe, RZ ;  /* 0x0ffffffe00047810 */ /* 0x001fcc0007ffe0ff */
[----:B------:R0:W1:Y:S02]  /*0250*/  F2I.FTZ.U32.TRUNC.NTZ R5, R4 ;  /* 0x0000000400057305 */ /* 0x000064000021f000 */
[----:B0-----:R-:W-:Y:S02]  /*0260*/  IMAD.MOV.U32 R4, RZ, RZ, RZ ;  /* 0x000000ffff047224 */ /* 0x001fe400078e00ff */
[----:B-1----:R-:W-:-:S04]  /*0270*/  IMAD.MOV R7, RZ, RZ, -R5 ;  /* 0x000000ffff077224 */ /* 0x002fc800078e0a05 */
[----:B------:R-:W-:-:S04]  /*0280*/  IMAD R7, R7, UR6, RZ ;  /* 0x0000000607077c24 */ /* 0x000fc8000f8e02ff */
[----:B------:R-:W-:-:S06]  /*0290*/  IMAD.HI.U32 R5, R5, R7, R4 ;  /* 0x0000000705057227 */ /* 0x000fcc00078e0004 */
[----:B------:R-:W-:-:S04]  /*02a0*/  IMAD.HI.U32 R4, R5, R2, RZ ;  /* 0x0000000205047227 */ /* 0x000fc800078e00ff */
[----:B------:R-:W-:-:S04]  /*02b0*/  IMAD.MOV R5, RZ, RZ, -R4 ;  /* 0x000000ffff057224 */ /* 0x000fc800078e0a04 */
[----:B------:R-:W-:-:S05]  /*02c0*/  IMAD R5, R5, UR6, R2 ;  /* 0x0000000605057c24 */ /* 0x000fca000f8e0202 */
[----:B------:R-:W-:-:S13]  /*02d0*/  ISETP.GE.U32.AND P0, PT, R5, UR6, PT ;  /* 0x0000000605007c0c */ /* 0x000fda000bf06070 */
[----:B------:R-:W-:Y:S01]  /*02e0*/  @P0 IADD3 R5, R5, -UR6, RZ ;  /* 0x8000000605050c10 */ /* 0x000fe2000fffe0ff */
[----:B------:R-:W-:-:S03]  /*02f0*/  @P0 VIADD R4, R4, 0x1 ;  /* 0x0000000104040836 */ /* 0x000fc60000000000 */
[----:B------:R-:W-:Y:S01]  /*0300*/  ISETP.GE.U32.AND P1, PT, R5, UR6, PT ;  /* 0x0000000605007c0c */ /* 0x000fe2000bf26070 */
[----:B------:R-:W-:-:S12]  /*0310*/  IMAD.MOV.U32 R5, RZ, RZ, RZ ;  /* 0x000000ffff057224 */ /* 0x000fd800078e00ff */
[----:B------:R-:W-:Y:S01]  /*0320*/  @P1 VIADD R4, R4, 0x1 ;  /* 0x0000000104041836 */ /* 0x000fe20000000000 */
[----:B------:R-:W-:-:S07]  /*0330*/  @!P2 LOP3.LUT R4, RZ, UR6, RZ, 0x33, !PT ;  /* 0x00000006ff04ac12 */ /* 0x000fce000f8e33ff */
.L_x_2:
[----:B------:R-:W-:Y:S05]  /*0340*/  BSYNC B0 ;  /* 0x0000000000007941 */ /* 0x000fea0003800000 */
.L_x_0:
[----:B------:R-:W-:Y:S01]  /*0350*/  ULDC UR4, c[0x0][0x224] ;  /* 0x0000890000047ab9 */ /* 0x000fe20000000800 */
[----:B------:R-:W-:Y:S01]  /*0360*/  BSSY B0, `(.L_x_3) ;  /* 0x000001e000007945 */ /* 0x000fe20003800000 */
[----:B------:R-:W-:-:S04]  /*0370*/  LOP3.LUT R0, R5, UR4, RZ, 0xfc, !PT ;  /* 0x0000000405007c12 */ /* 0x000fc8000f8efcff */
[----:B------:R-:W-:-:S13]  /*0380*/  ISETP.NE.U32.AND P0, PT, R0, RZ, PT ;  /* 0x000000ff0000720c */ /* 0x000fda0003f05070 */
[----:B------:R-:W-:Y:S05]  /*0390*/  @!P0 BRA `(.L_x_4) ;  /* 0x0000000000208947 */ /* 0x000fea0003800000 */
[----:B------:R-:W-:Y:S01]  /*03a0*/  ULDC.64 UR4, c[0x0][0x220] ;  /* 0x0000880000047ab9 */ /* 0x000fe20000000a00 */
[----:B------:R-:W-:Y:S01]  /*03b0*/  MOV R6, R4 ;  /* 0x0000000400067202 */ /* 0x000fe20000000f00 */
[----:B------:R-:W-:Y:S01]  /*03c0*/  IMAD.U32 R10, RZ, RZ, UR4 ;  /* 0x00000004ff0a7e24 */ /* 0x000fe2000f8e00ff */
[----:B------:R-:W-:Y:S01]  /*03d0*/  MOV R8, 0x400 ;  /* 0x0000040000087802 */ /* 0x000fe20000000f00 */
[----:B------:R-:W-:-:S07]  /*03e0*/  IMAD.U32 R11, RZ, RZ, UR5 ;  /* 0x00000005ff0b7e24 */ /* 0x000fce000f8e00ff */
[----:B------:R-:W-:Y:S05]  /*03f0*/  CALL.REL.NOINC `($__internal_2_$__cuda_sm20_rem_u64) ;  /* 0x0000001c004c7944 */ /* 0x000fea0003c00000 */
[----:B------:R-:W-:Y:S01]  /*0400*/  IMAD.MOV.U32 R0, RZ, RZ, R5 ;  /* 0x000000ffff007224 */ /* 0x000fe200078e0005 */
[----:B------:R-:W-:Y:S06]  /*0410*/  BRA `(.L_x_5) ;  /* 0x0000000000487947 */ /* 0x000fec0003800000 */
.L_x_4:
[----:B------:R-:W-:Y:S02]  /*0420*/  ULDC UR4, c[0x0][0x220] ;  /* 0x0000880000047ab9 */ /* 0x000fe40000000800 */
        /* <DEDUP_REMOVED lines=13> */
[----:B------:R-:W-:-:S04]  /*0500*/  @P0 IADD3 R0, R0, -UR4, RZ ;  /* 0x8000000400000c10 */ /* 0x000fc8000fffe0ff */
[----:B------:R-:W-:-:S13]  /*0510*/  ISETP.GE.U32.AND P0, PT, R0, UR4, PT ;  /* 0x0000000400007c0c */ /* 0x000fda000bf06070 */
[----:B------:R-:W-:Y:S01]  /*0520*/  @P0 VIADD R0, R0, -UR4 ;  /* 0x8000000400000c36 */ /* 0x000fe20008000000 */
[----:B------:R-:W-:-:S07]  /*0530*/  @!P1 LOP3.LUT R0, RZ, UR4, RZ, 0x33, !PT ;  /* 0x00000004ff009c12 */ /* 0x000fce000f8e33ff */
.L_x_5:
[----:B------:R-:W-:Y:S05]  /*0540*/  BSYNC B0 ;  /* 0x0000000000007941 */ /* 0x000fea0003800000 */
.L_x_3:
[----:B------:R-:W-:Y:S01]  /*0550*/  ULDC UR4, c[0x0][0x244] ;  /* 0x0000910000047ab9 */ /* 0x000fe20000000800 */
[----:B------:R-:W-:Y:S01]  /*0560*/  BSSY B0, `(.L_x_6) ;  /* 0x0000023000007945 */ /* 0x000fe20003800000 */
[----:B------:R-:W-:-:S04]  /*0570*/  LOP3.LUT R4, R3, UR4, RZ, 0xfc, !PT ;  /* 0x0000000403047c12 */ /* 0x000fc8000f8efcff */
[----:B------:R-:W-:-:S13]  /*0580*/  ISETP.NE.U32.AND P0, PT, R4, RZ, PT ;  /* 0x000000ff0400720c */ /* 0x000fda0003f05070 */
[----:B------:R-:W-:Y:S05]  /*0590*/  @!P0 BRA `(.L_x_7) ;  /* 0x0000000000208947 */ /* 0x000fea0003800000 */
[----:B------:R-:W-:-:S07]  /*05a0*/  MOV R6, 0x5c0 ;  /* 0x000005c000067802 */ /* 0x000fce0000000f00 */
[----:B------:R-:W-:Y:S05]  /*05b0*/  CALL.REL.NOINC `($__internal_1_$__cuda_sm20_div_u64) ;  /* 0x0000001400c87944 */ /* 0x000fea0003c00000 */
[--C-:B------:R-:W-:Y:S01]  /*05c0*/  IMAD.MOV R7, RZ, RZ, -R5.reuse ;  /* 0x000000ffff077224 */ /* 0x100fe200078e0a05 */
[----:B------:R-:W-:Y:S01]  /*05d0*/  ULDC UR4, c[0x0][0x240] ;  /* 0x0000900000047ab9 */ /* 0x000fe20000000800 */
[----:B------:R-:W-:Y:S02]  /*05e0*/  IMAD.MOV.U32 R6, RZ, RZ, R5 ;  /* 0x000000ffff067224 */ /* 0x000fe400078e0005 */
[----:B------:R-:W-:Y:S01]  /*05f0*/  IMAD R4, R7, UR4, R2 ;  /* 0x0000000407047c24 */ /* 0x000fe2000f8e0202 */
[----:B------:R-:W-:Y:S01]  /*0600*/  MOV R7, R8 ;  /* 0x0000000800077202 */ /* 0x000fe20000000f00 */
[----:B------:R-:W-:Y:S06]  /*0610*/  BRA `(.L_x_8) ;  /* 0x00000000005c7947 */ /* 0x000fec0003800000 */
.L_x_7:
[----:B------:R-:W-:Y:S02]  /*0620*/  ULDC UR4, c[0x0][0x240] ;  /* 0x0000900000047ab9 */ /* 0x000fe40000000800 */
[----:B------:R-:W0:Y:S01]  /*0630*/  I2F.U32.RP R6, UR4 ;  /* 0x0000000400067d06 */ /* 0x000e220008209000 */
[----:B------:R-:W-:-:S07]  /*0640*/  ISETP.NE.U32.AND P2, PT, RZ, UR4, PT ;  /* 0x00000004ff007c0c */ /* 0x000fce000bf45070 */
[----:B0-----:R-:W0:Y:S02]  /*0650*/  MUFU.RCP R6, R6 ;  /* 0x0000000600067308 */ /* 0x001e240000001000 */
[----:B0-----:R-:W-:-:S06]  /*0660*/  VIADD R4, R6, 0xffffffe ;  /* 0x0ffffffe06047836 */ /* 0x001fcc0000000000 */
[----:B------:R0:W1:Y:S02]  /*0670*/  F2I.FTZ.U32.TRUNC.NTZ R5, R4 ;  /* 0x0000000400057305 */ /* 0x000064000021f000 */
[----:B0-----:R-:W-:Y:S02]  /*0680*/  IMAD.MOV.U32 R4, RZ, RZ, RZ ;  /* 0x000000ffff047224 */ /* 0x001fe400078e00ff */
[----:B-1----:R-:W-:-:S04]  /*0690*/  IMAD.MOV R7, RZ, RZ, -R5 ;  /* 0x000000ffff077224 */ /* 0x002fc800078e0a05 */
[----:B------:R-:W-:-:S04]  /*06a0*/  IMAD R7, R7, UR4, RZ ;  /* 0x0000000407077c24 */ /* 0x000fc8000f8e02ff */
[----:B------:R-:W-:-:S06]  /*06b0*/  IMAD.HI.U32 R5, R5, R7, R4 ;  /* 0x0000000705057227 */ /* 0x000fcc00078e0004 */
[----:B------:R-:W-:-:S05]  /*06c0*/  IMAD.HI.U32 R5, R5, R2, RZ ;  /* 0x0000000205057227 */ /* 0x000fca00078e00ff */
[----:B------:R-:W-:-:S05]  /*06d0*/  IADD3 R7, -R5, RZ, RZ ;  /* 0x000000ff05077210 */ /* 0x000fca0007ffe1ff */
[----:B------:R-:W-:-:S05]  /*06e0*/  IMAD R7, R7, UR4, R2 ;  /* 0x0000000407077c24 */ /* 0x000fca000f8e0202 */
[----:B------:R-:W-:-:S13]  /*06f0*/  ISETP.GE.U32.AND P0, PT, R7, UR4, PT ;  /* 0x0000000407007c0c */ /* 0x000fda000bf06070 */
[----:B------:R-:W-:Y:S02]  /*0700*/  @P0 VIADD R7, R7, -UR4 ;  /* 0x8000000407070c36 */ /* 0x000fe40008000000 */
[----:B------:R-:W-:-:S03]  /*0710*/  @P0 VIADD R5, R5, 0x1 ;  /* 0x0000000105050836 */ /* 0x000fc60000000000 */
[----:B------:R-:W-:-:S13]  /*0720*/  ISETP.GE.U32.AND P1, PT, R7, UR4, PT ;  /* 0x0000000407007c0c */ /* 0x000fda000bf26070 */
[----:B------:R-:W-:Y:S01]  /*0730*/  @P1 VIADD R5, R5, 0x1 ;  /* 0x0000000105051836 */ /* 0x000fe20000000000 */
[----:B------:R-:W-:-:S04]  /*0740*/  @!P2 LOP3.LUT R5, RZ, UR4, RZ, 0x33, !PT ;  /* 0x00000004ff05ac12 */ /* 0x000fc8000f8e33ff */
[----:B------:R-:W-:Y:S01]  /*0750*/  IADD3 R7, -R5, RZ, RZ ;  /* 0x000000ff05077210 */ /* 0x000fe20007ffe1ff */
[----:B------:R-:W-:-:S04]  /*0760*/  IMAD.MOV.U32 R6, RZ, RZ, R5 ;  /* 0x000000ffff067224 */ /* 0x000fc800078e0005 */
[----:B------:R-:W-:Y:S02]  /*0770*/  IMAD R4, R7, UR4, R2 ;  /* 0x0000000407047c24 */ /* 0x000fe4000f8e0202 */
[----:B------:R-:W-:-:S07]  /*0780*/  IMAD.MOV.U32 R7, RZ, RZ, RZ ;  /* 0x000000ffff077224 */ /* 0x000fce00078e00ff */
.L_x_8:
[----:B------:R-:W-:Y:S05]  /*0790*/  BSYNC B0 ;  /* 0x0000000000007941 */ /* 0x000fea0003800000 */
.L_x_6:
[----:B------:R-:W-:Y:S01]  /*07a0*/  ULDC UR4, c[0x0][0x23c] ;  /* 0x00008f0000047ab9 */ /* 0x000fe20000000800 */
[----:B------:R-:W-:Y:S01]  /*07b0*/  BSSY B0, `(.L_x_9) ;  /* 0x000001d000007945 */ /* 0x000fe20003800000 */
[----:B------:R-:W-:-:S04]  /*07c0*/  LOP3.LUT R5, R7, UR4, RZ, 0xfc, !PT ;  /* 0x0000000407057c12 */ /* 0x000fc8000f8efcff */
[----:B------:R-:W-:-:S13]  /*07d0*/  ISETP.NE.U32.AND P0, PT, R5, RZ, PT ;  /* 0x000000ff0500720c */ /* 0x000fda0003f05070 */
[----:B------:R-:W-:Y:S05]  /*07e0*/  @!P0 BRA `(.L_x_10) ;  /* 0x00000000001c8947 */ /* 0x000fea0003800000 */
[----:B------:R-:W-:Y:S01]  /*07f0*/  ULDC.64 UR4, c[0x0][0x238] ;  /* 0x00008e0000047ab9 */ /* 0x000fe20000000a00 */
[----:B------:R-:W-:Y:S01]  /*0800*/  IMAD.MOV.U32 R5, RZ, RZ, R7 ;  /* 0x000000ffff057224 */ /* 0x000fe200078e0007 */
[----:B------:R-:W-:Y:S01]  /*0810*/  MOV R10, UR4 ;  /* 0x00000004000a7c02 */ /* 0x000fe20008000f00 */
[----:B------:R-:W-:Y:S01]  /*0820*/  IMAD.U32 R11, RZ, RZ, UR5 ;  /* 0x00000005ff0b7e24 */ /* 0x000fe2000f8e00ff */
[----:B------:R-:W-:-:S07]  /*0830*/  MOV R8, 0x850 ;  /* 0x0000085000087802 */ /* 0x000fce0000000f00 */
[----:B------:R-:W-:Y:S05]  /*0840*/  CALL.REL.NOINC `($__internal_2_$__cuda_sm20_rem_u64) ;  /* 0x0000001800387944 */ /* 0x000fea0003c00000 */
[----:B------:R-:W-:Y:S05]  /*0850*/  BRA `(.L_x_11) ;  /* 0x0000000000487947 */ /* 0x000fea0003800000 */
.L_x_10:
[----:B------:R-:W-:Y:S02]  /*0860*/  ULDC UR4, c[0x0][0x238] ;  /* 0x00008e0000047ab9 */ /* 0x000fe40000000800 */
[----:B------:R-:W0:Y:S01]  /*0870*/  I2F.U32.RP R5, UR4 ;  /* 0x0000000400057d06 */ /* 0x000e220008209000 */
[----:B------:R-:W-:-:S07]  /*0880*/  ISETP.NE.U32.AND P1, PT, RZ, UR4, PT ;  /* 0x00000004ff007c0c */ /* 0x000fce000bf25070 */
[----:B0-----:R-:W0:Y:S02]  /*0890*/  MUFU.RCP R5, R5 ;  /* 0x0000000500057308 */ /* 0x001e240000001000 */
[----:B0-----:R-:W-:-:S06]  /*08a0*/  VIADD R8, R5, 0xffffffe ;  /* 0x0ffffffe05087836 */ /* 0x001fcc0000000000 */
[----:B------:R0:W1:Y:S02]  /*08b0*/  F2I.FTZ.U32.TRUNC.NTZ R9, R8 ;  /* 0x0000000800097305 */ /* 0x000064000021f000 */
[----:B0-----:R-:W-:Y:S01]  /*08c0*/  HFMA2.MMA R8, -RZ, RZ, 0, 0 ;  /* 0x00000000ff087435 */ /* 0x001fe200000001ff */
[----:B-1----:R-:W-:-:S04]  /*08d0*/  IMAD.MOV R7, RZ, RZ, -R9 ;  /* 0x000000ffff077224 */ /* 0x002fc800078e0a09 */
[----:B------:R-:W-:-:S05]  /*08e0*/  IMAD R7, R7, UR4, RZ ;  /* 0x0000000407077c24 */ /* 0x000fca000f8e02ff */
[----:B------:R-:W-:-:S06]  /*08f0*/  IMAD.HI.U32 R9, R9, R7, R8 ;  /* 0x0000000709097227 */ /* 0x000fcc00078e0008 */
[----:B------:R-:W-:-:S04]  /*0900*/  IMAD.HI.U32 R9, R9, R6, RZ ;  /* 0x0000000609097227 */ /* 0x000fc800078e00ff */
[----:B------:R-:W-:-:S04]  /*0910*/  IMAD.MOV R9, RZ, RZ, -R9 ;  /* 0x000000ffff097224 */ /* 0x000fc800078e0a09 */
[----:B------:R-:W-:-:S05]  /*0920*/  IMAD R5, R9, UR4, R6 ;  /* 0x0000000409057c24 */ /* 0x000fca000f8e0206 */
[----:B------:R-:W-:-:S13]  /*0930*/  ISETP.GE.U32.AND P0, PT, R5, UR4, PT ;  /* 0x0000000405007c0c */ /* 0x000fda000bf06070 */
[----:B------:R-:W-:-:S05]  /*0940*/  @P0 VIADD R5, R5, -UR4 ;  /* 0x8000000405050c36 */ /* 0x000fca0008000000 */
[----:B------:R-:W-:-:S13]  /*0950*/  ISETP.GE.U32.AND P0, PT, R5, UR4, PT ;  /* 0x0000000405007c0c */ /* 0x000fda000bf06070 */
[----:B------:R-:W-:Y:S01]  /*0960*/  @P0 VIADD R5, R5, -UR4 ;  /* 0x8000000405050c36 */ /* 0x000fe20008000000 */
[----:B------:R-:W-:-:S07]  /*0970*/  @!P1 LOP3.LUT R5, RZ, UR4, RZ, 0x33, !PT ;  /* 0x00000004ff059c12 */ /* 0x000fce000f8e33ff */
.L_x_11:
[----:B------:R-:W-:Y:S05]  /*0980*/  BSYNC B0 ;  /* 0x0000000000007941 */ /* 0x000fea0003800000 */
.L_x_9:
[----:B------:R-:W0:Y:S01]  /*0990*/  LDC.64 R6, c[0x0][0x250] ;  /* 0x00009400ff067b82 */ /* 0x000e220000000a00 */
[----:B------:R-:W-:Y:S01]  /*09a0*/  I2FP.F32.S32 R8, R4 ;  /* 0x0000000400087245 */ /* 0x000fe20000201400 */
[----:B------:R-:W-:Y:S01]  /*09b0*/  ULDC.64 UR4, c[0x0][0x218] ;  /* 0x0000860000047ab9 */ /* 0x000fe20000000a00 */
[----:B------:R-:W-:Y:S02]  /*09c0*/  IADD3 R4, R4, 0x1, RZ ;  /* 0x0000000104047810 */ /* 0x000fe40007ffe0ff */
[----:B------:R-:W-:Y:S01]  /*09d0*/  ISETP.NE.U32.AND P0, PT, RZ, UR4, PT ;  /* 0x00000004ff007c0c */ /* 0x000fe2000bf05070 */
[----:B------:R-:W-:Y:S01]  /*09e0*/  ULDC UR4, c[0x0][0x230] ;  /* 0x00008c0000047ab9 */ /* 0x000fe20000000800 */
[----:B------:R-:W-:Y:S02]  /*09f0*/  I2FP.F32.S32 R4, R4 ;  /* 0x0000000400047245 */ /* 0x000fe40000201400 */
[----:B------:R-:W-:Y:S01]  /*0a00*/  ISETP.NE.AND.EX P0, PT, RZ, UR5, PT, P0 ;  /* 0x00000005ff007c0c */ /* 0x000fe2000bf05300 */
[----:B0-----:R-:W-:-:S02]  /*0a10*/  FFMA.FTZ R8, R8, R7, -0.5 ;  /* 0xbf00000008087423 */ /* 0x001fc40000010007 */
[----:B------:R-:W-:Y:S01]  /*0a20*/  FFMA.FTZ R4, R4, R7, -0.5 ;  /* 0xbf00000004047423 */ /* 0x000fe20000010007 */
[----:B------:R-:W-:Y:S01]  /*0a30*/  I2FP.F32.S32 R7, R5 ;  /* 0x0000000500077245 */ /* 0x000fe20000201400 */
[----:B------:R-:W-:Y:S02]  /*0a40*/  VIADD R5, R5, 0x1 ;  /* 0x0000000105057836 */ /* 0x000fe40000000000 */
[----:B------:R-:W0:Y:S02]  /*0a50*/  F2I.FTZ.CEIL.NTZ R8, R8 ;  /* 0x0000000800087305 */ /* 0x000e24000021b100 */
[----:B------:R-:W-:Y:S01]  /*0a60*/  FFMA.FTZ R7, R7, R6, -0.5 ;  /* 0xbf00000007077423 */ /* 0x000fe20000010006 */
[----:B------:R-:W-:-:S05]  /*0a70*/  I2FP.F32.S32 R9, R5 ;  /* 0x0000000500097245 */ /* 0x000fca0000201400 */
[----:B------:R-:W-:Y:S01]  /*0a80*/  FFMA.FTZ R9, R9, R6, -0.5 ;  /* 0xbf00000009097423 */ /* 0x000fe20000010006 */
[----:B------:R-:W1:Y:S01]  /*0a90*/  F2I.FTZ.CEIL.NTZ R4, R4 ;  /* 0x0000000400047305 */ /* 0x000e62000021b100 */
[----:B0-----:R-:W-:-:S07]  /*0aa0*/  VIMNMX R12, R8, UR4, PT ;  /* 0x00000004080c7c48 */ /* 0x001fce000bfe0100 */
[----:B------:R0:W2:Y:S01]  /*0ab0*/  F2I.FTZ.CEIL.NTZ R5, R7 ;  /* 0x0000000700057305 */ /* 0x0000a2000021b100 */
[----:B-1----:R-:W-:-:S07]  /*0ac0*/  VIMNMX R4, R4, UR4, PT ;  /* 0x0000000404047c48 */ /* 0x002fce000bfe0100 */
[----:B------:R0:W1:Y:S01]  /*0ad0*/  F2I.FTZ.CEIL.NTZ R6, R9 ;  /* 0x0000000900067305 */ /* 0x000062000021b100 */
[----:B------:R-:W-:Y:S05]  /*0ae0*/  @!P0 EXIT ;  /* 0x000000000000894d */ /* 0x000fea0003800000 */
[----:B0-----:R-:W-:Y:S01]  /*0af0*/  LOP3.LUT R7, RZ, R4, RZ, 0x33, !PT ;  /* 0x00000004ff077212 */ /* 0x001fe200078e33ff */
[----:B------:R-:W-:Y:S01]  /*0b00*/  ULDC UR4, c[0x0][0x228] ;  /* 0x00008a0000047ab9 */ /* 0x000fe20000000800 */
[----:B------:R-:W-:Y:S01]  /*0b10*/  ULDC.64 UR10, c[0x0][0x208] ;  /* 0x00008200000a7ab9 */ /* 0x000fe20000000a00 */
[----:B--2---:R-:W-:Y:S02]  /*0b20*/  VIMNMX R5, R5, UR4, PT ;  /* 0x0000000405057c48 */ /* 0x004fe4000bfe0100 */
[--C-:B------:R-:W-:Y:S02]  /*0b30*/  IADD3 R7, -R7, -0x2, -R12.reuse ;  /* 0xfffffffe07077810 */ /* 0x100fe40007ffe90c */
[----:B-1----:R-:W-:Y:S01]  /*0b40*/  VIMNMX R6, R6, UR4, PT ;  /* 0x0000000406067c48 */ /* 0x002fe2000bfe0100 */
[----:B------:R-:W-:Y:S01]  /*0b50*/  UMOV UR4, URZ ;  /* 0x0000003f00047c82 */ /* 0x000fe20008000000 */
[----:B------:R-:W-:Y:S01]  /*0b60*/  ISETP.GE.U32.AND P1, PT, R7, 0x3, PT ;  /* 0x000000030700780c */ /* 0x000fe20003f26070 */
[----:B------:R-:W-:-:S05]  /*0b70*/  IMAD.IADD R7, R4, 0x1, -R12 ;  /* 0x0000000104077824 */ /* 0x000fca00078e0a0c */
[----:B------:R-:W-:-:S07]  /*0b80*/  LOP3.LUT R7, R7, 0x3, RZ, 0xc0, !PT ;  /* 0x0000000307077812 */ /* 0x000fce00078ec0ff */
.L_x_24:
[----:B------:R-:W-:Y:S01]  /*0b90*/  ISETP.GE.AND P0, PT, R5, R6, PT ;  /* 0x000000060500720c */ /* 0x000fe20003f06270 */
[----:B------:R-:W-:Y:S01]  /*0ba0*/  BSSY B1, `(.L_x_12) ;  /* 0x00000b0000017945 */ /* 0x000fe20003800000 */
[----:B------:R-:W-:-:S11]  /*0bb0*/  IMAD.MOV.U32 R20, RZ, RZ, RZ ;  /* 0x000000ffff147224 */ /* 0x000fd600078e00ff */
[----:B------:R-:W-:Y:S05]  /*0bc0*/  @P0 BRA `(.L_x_13) ;  /* 0x0000000800b40947 */ /* 0x000fea0003800000 */
[----:B------:R-:W-:Y:S01]  /*0bd0*/  HFMA2.MMA R20, -RZ, RZ, 0, 0 ;  /* 0x00000000ff147435 */ /* 0x000fe200000001ff */
[----:B------:R-:W-:-:S10]  /*0be0*/  IMAD.MOV.U32 R10, RZ, RZ, R5 ;  /* 0x000000ffff0a7224 */ /* 0x000fd400078e0005 */
.L_x_23:
[----:B------:R-:W-:Y:S01]  /*0bf0*/  ISETP.GT.AND P0, PT, R4, R12, PT ;  /* 0x0000000c0400720c */ /* 0x000fe20003f04270 */
[----:B------:R-:W-:-:S12]  /*0c00*/  BSSY B0, `(.L_x_14) ;  /* 0x00000a6000007945 */ /* 0x000fd80003800000 */
[----:B------:R-:W-:Y:S05]  /*0c10*/  @!P0 BRA `(.L_x_15) ;  /* 0x0000000800908947 */ /* 0x000fea0003800000 */
[----:B------:R-:W-:Y:S01]  /*0c20*/  ISETP.NE.AND P0, PT, R7, RZ, PT ;  /* 0x000000ff0700720c */ /* 0x000fe20003f05270 */
[----:B------:R-:W-:Y:S01]  /*0c30*/  BSSY B2, `(.L_x_16) ;  /* 0x0000026000027945 */ /* 0x000fe20003800000 */
[----:B------:R-:W-:Y:S01]  /*0c40*/  SHF.R.S32.HI R17, RZ, 0x1f, R0 ;  /* 0x0000001fff117819 */ /* 0x000fe20000011400 */
[----:B------:R-:W-:-:S10]  /*0c50*/  IMAD.MOV.U32 R11, RZ, RZ, R12 ;  /* 0x000000ffff0b7224 */ /* 0x000fd400078e000c */
[----:B------:R-:W-:Y:S05]  /*0c60*/  @!P0 BRA `(.L_x_17) ;  /* 0x0000000000888947 */ /* 0x000fea0003800000 */
[----:B------:R-:W0:Y:S01]  /*0c70*/  LDC.64 R14, c[0x0][0x220] ;  /* 0x00008800ff0e7b82 */ /* 0x000e220000000a00 */
[----:B------:R-:W-:Y:S01]  /*0c80*/  USHF.R.S32.HI UR5, URZ, 0x1f, UR4 ;  /* 0x0000001f3f057899 */ /* 0x000fe20008011404 */
[----:B------:R-:W-:Y:S01]  /*0c90*/  IMAD.MOV.U32 R16, RZ, RZ, R0 ;  /* 0x000000ffff107224 */ /* 0x000fe200078e0000 */
[----:B------:R-:W-:Y:S01]  /*0ca0*/  ULDC.64 UR12, c[0x0][0x228] ;  /* 0x00008a00000c7ab9 */ /* 0x000fe20000000a00 */
[----:B------:R-:W-:Y:S01]  /*0cb0*/  SHF.R.S32.HI R11, RZ, 0x1f, R10 ;  /* 0x0000001fff0b7819 */ /* 0x000fe2000001140a */
[----:B------:R-:W-:Y:S01]  /*0cc0*/  ULDC.64 UR14, c[0x0][0x230] ;  /* 0x00008c00000e7ab9 */ /* 0x000fe20000000a00 */
[----:B------:R-:W-:Y:S01]  /*0cd0*/  SHF.R.S32.HI R13, RZ, 0x1f, R12 ;  /* 0x0000001fff0d7819 */ /* 0x000fe2000001140c */
[C---:B0-----:R-:W-:Y:S02]  /*0ce0*/  IMAD R18, R14.reuse, UR5, RZ ;  /* 0x000000050e127c24 */ /* 0x041fe4000f8e02ff */
[----:B------:R-:W-:-:S04]  /*0cf0*/  IMAD.WIDE.U32 R8, R14, UR4, R16 ;  /* 0x000000040e087c25 */ /* 0x000fc8000f8e0010 */
[----:B------:R-:W-:-:S05]  /*0d00*/  IMAD R15, R15, UR4, R18 ;  /* 0x000000040f0f7c24 */ /* 0x000fca000f8e0212 */
[----:B------:R-:W-:Y:S01]  /*0d10*/  IADD3 R9, R9, R15, RZ ;  /* 0x0000000f09097210 */ /* 0x000fe20007ffe0ff */
[----:B------:R-:W-:-:S04]  /*0d20*/  IMAD.WIDE.U32 R14, R8, UR12, R10 ;  /* 0x0000000c080e7c25 */ /* 0x000fc8000f8e000a */
[----:B------:R-:W-:-:S04]  /*0d30*/  IMAD R9, R9, UR12, RZ ;  /* 0x0000000c09097c24 */ /* 0x000fc8000f8e02ff */
[----:B------:R-:W-:Y:S01]  /*0d40*/  IMAD R9, R8, UR13, R9 ;  /* 0x0000000d08097c24 */ /* 0x000fe2000f8e0209 */
[----:B------:R-:W-:-:S03]  /*0d50*/  ULDC.64 UR12, c[0x0][0x210] ;  /* 0x00008400000c7ab9 */ /* 0x000fc60000000a00 */
[----:B------:R-:W-:Y:S02]  /*0d60*/  IMAD.IADD R11, R15, 0x1, R9 ;  /* 0x000000010f0b7824 */ /* 0x000fe400078e0209 */
[----:B------:R-:W-:-:S04]  /*0d70*/  IMAD.WIDE.U32 R8, R14, UR14, R12 ;  /* 0x0000000e0e087c25 */ /* 0x000fc8000f8e000c */
[----:B------:R-:W-:Y:S01]  /*0d80*/  IMAD R11, R11, UR14, RZ ;  /* 0x0000000e0b0b7c24 */ /* 0x000fe2000f8e02ff */
[----:B------:R-:W-:-:S03]  /*0d90*/  IADD3 R8, P0, R8, UR12, RZ ;  /* 0x0000000c08087c10 */ /* 0x000fc6000ff1e0ff */
[----:B------:R-:W-:-:S05]  /*0da0*/  IMAD R11, R14, UR15, R11 ;  /* 0x0000000f0e0b7c24 */ /* 0x000fca000f8e020b */
[----:B------:R-:W-:-:S05]  /*0db0*/  IADD3.X R9, R9, UR13, R11, P0, !PT ;  /* 0x0000000d09097c10 */ /* 0x000fca00087fe40b */
[----:B------:R-:W2:Y:S01]  /*0dc0*/  LDG.E.U8 R15, desc[UR10][R8.64] ;  /* 0x0000000a080f7981 */ /* 0x000ea2000c1e1100 */
[----:B------:R-:W-:Y:S01]  /*0dd0*/  ISETP.NE.AND P0, PT, R7, 0x1, PT ;  /* 0x000000010700780c */ /* 0x000fe20003f05270 */
[----:B------:R-:W-:Y:S02]  /*0de0*/  VIADD R11, R12, 0x1 ;  /* 0x000000010c0b7836 */ /* 0x000fe40000000000 */
[----:B--2---:R-:W-:-:S10]  /*0df0*/  IMAD.IADD R20, R15, 0x1, R20 ;  /* 0x000000010f147824 */ /* 0x004fd400078e0214 */
[----:B------:R-:W-:Y:S05]  /*0e00*/  @!P0 BRA `(.L_x_17) ;  /* 0x0000000000208947 */ /* 0x000fea0003800000 */
[----:B------:R-:W-:Y:S01]  /*0e10*/  ISETP.NE.AND P0, PT, R7, 0x2, PT ;  /* 0x000000020700780c */ /* 0x000fe20003f05270 */
[----:B------:R-:W2:-:S12]  /*0e20*/  LDG.E.U8 R15, desc[UR10][R8.64+0x1] ;  /* 0x0000010a080f7981 */ /* 0x000e98000c1e1100 */
[----:B------:R-:W3:Y:S01]  /*0e30*/  @P0 LDG.E.U8 R19, desc[UR10][R8.64+0x2] ;  /* 0x0000020a08130981 */ /* 0x000ee2000c1e1100 */
[C---:B------:R-:W-:Y:S01]  /*0e40*/  VIADD R14, R12.reuse, 0x3 ;  /* 0x000000030c0e7836 */ /* 0x040fe20000000000 */
[----:B------:R-:W-:-:S03]  /*0e50*/  IADD3 R11, R12, 0x2, RZ ;  /* 0x000000020c0b7810 */ /* 0x000fc60007ffe0ff */
[----:B------:R-:W-:Y:S02]  /*0e60*/  @P0 IMAD.MOV.U32 R11, RZ, RZ, R14 ;  /* 0x000000ffff0b0224 */ /* 0x000fe400078e000e */
[----:B--2---:R-:W-:-:S05]  /*0e70*/  IMAD.IADD R20, R15, 0x1, R20 ;  /* 0x000000010f147824 */ /* 0x004fca00078e0214 */
[----:B---3--:R-:W-:-:S07]  /*0e80*/  @P0 IADD3 R20, R19, R20, RZ ;  /* 0x0000001413140210 */ /* 0x008fce0007ffe0ff */
.L_x_17:
[----:B------:R-:W-:Y:S05]  /*0e90*/  BSYNC B2 ;  /* 0x0000000000027941 */ /* 0x000fea0003800000 */
.L_x_16:
[----:B------:R-:W-:Y:S05]  /*0ea0*/  @!P1 BRA `(.L_x_15) ;  /* 0x0000000400ec9947 */ /* 0x000fea0003800000 */
[----:B------:R-:W0:Y:S01]  /*0eb0*/  LDC.64 R14, c[0x0][0x220] ;  /* 0x00008800ff0e7b82 */ /* 0x000e220000000a00 */
[----:B------:R-:W-:Y:S01]  /*0ec0*/  USHF.R.S32.HI UR5, URZ, 0x1f, UR4 ;  /* 0x0000001f3f057899 */ /* 0x000fe20008011404 */
[----:B------:R-:W-:Y:S01]  /*0ed0*/  IMAD.MOV.U32 R16, RZ, RZ, R0 ;  /* 0x000000ffff107224 */ /* 0x000fe200078e0000 */
[----:B------:R-:W-:Y:S01]  /*0ee0*/  ULDC.64 UR12, c[0x0][0x228] ;  /* 0x00008a00000c7ab9 */ /* 0x000fe20000000a00 */
[----:B------:R-:W-:Y:S01]  /*0ef0*/  BSSY B2, `(.L_x_18) ;  /* 0x0000044000027945 */ /* 0x000fe20003800000 */
[----:B------:R-:W-:Y:S02]  /*0f00*/  PLOP3.LUT P0, PT, PT, PT, PT, 0x80, 0x0 ;  /* 0x000000000000781c */ /* 0x000fe40003f0f070 */
[C---:B0-----:R-:W-:Y:S02]  /*0f10*/  IMAD R18, R14.reuse, UR5, RZ ;  /* 0x000000050e127c24 */ /* 0x041fe4000f8e02ff */
[----:B------:R-:W-:-:S04]  /*0f20*/  IMAD.WIDE.U32 R8, R14, UR4, R16 ;  /* 0x000000040e087c25 */ /* 0x000fc8000f8e0010 */
[----:B------:R-:W-:Y:S02]  /*0f30*/  IMAD.IADD R14, R4, 0x1, -R11 ;  /* 0x00000001040e7824 */ /* 0x000fe400078e0a0b */
[----:B------:R-:W-:-:S03]  /*0f40*/  IMAD R15, R15, UR4, R18 ;  /* 0x000000040f0f7c24 */ /* 0x000fc6000f8e0212 */
[----:B------:R-:W-:Y:S01]  /*0f50*/  ISETP.GT.AND P2, PT, R14, 0xc, PT ;  /* 0x0000000c0e00780c */ /* 0x000fe20003f44270 */
[----:B------:R-:W-:Y:S01]  /*0f60*/  IMAD.IADD R9, R9, 0x1, R15 ;  /* 0x0000000109097824 */ /* 0x000fe200078e020f */
[----:B------:R-:W-:Y:S02]  /*0f70*/  SHF.R.S32.HI R15, RZ, 0x1f, R10 ;  /* 0x0000001fff0f7819 */ /* 0x000fe4000001140a */
[----:B------:R-:W-:Y:S01]  /*0f80*/  MOV R14, R10 ;  /* 0x0000000a000e7202 */ /* 0x000fe20000000f00 */
[----:B------:R-:W-:-:S04]  /*0f90*/  IMAD R9, R9, UR12, RZ ;  /* 0x0000000c09097c24 */ /* 0x000fc8000f8e02ff */
[----:B------:R-:W-:-:S04]  /*0fa0*/  IMAD.WIDE.U32 R14, R8, UR12, R14 ;  /* 0x0000000c080e7c25 */ /* 0x000fc8000f8e000e */
[----:B------:R-:W-:-:S04]  /*0fb0*/  IMAD R9, R8, UR13, R9 ;  /* 0x0000000d08097c24 */ /* 0x000fc8000f8e0209 */
[----:B------:R-:W-:Y:S01]  /*0fc0*/  IMAD.IADD R9, R9, 0x1, R15 ;  /* 0x0000000109097824 */ /* 0x000fe200078e020f */
[----:B------:R-:W-:Y:S06]  /*0fd0*/  @!P2 BRA `(.L_x_19) ;  /* 0x0000000000d4a947 */ /* 0x000fec0003800000 */
[----:B------:R-:W-:Y:S01]  /*0fe0*/  PLOP3.LUT P0, PT, PT, PT, PT, 0x8, 0x0 ;  /* 0x000000000000781c */ /* 0x000fe20003f0e170 */
[----:B------:R-:W-:-:S12]  /*0ff0*/  VIADD R8, R4, 0xfffffff4 ;  /* 0xfffffff404087836 */ /* 0x000fd80000000000 */
.L_x_20:
[--C-:B------:R-:W-:Y:S01]  /*1000*/  SHF.R.S32.HI R17, RZ, 0x1f, R11.reuse ;  /* 0x0000001fff117819 */ /* 0x100fe2000001140b */
[----:B------:R-:W-:Y:S01]  /*1010*/  IMAD.MOV.U32 R16, RZ, RZ, R11 ;  /* 0x000000ffff107224 */ /* 0x000fe200078e000b */
[----:B------:R-:W-:Y:S01]  /*1020*/  ULDC.64 UR12, c[0x0][0x230] ;  /* 0x00008c00000c7ab9 */ /* 0x000fe20000000a00 */
[----:B------:R-:W-:Y:S01]  /*1030*/  ULDC.64 UR14, c[0x0][0x210] ;  /* 0x00008400000e7ab9 */ /* 0x000fe20000000a00 */
[----:B------:R-:W-:Y:S02]  /*1040*/  IMAD R25, R9, UR12, RZ ;  /* 0x0000000c09197c24 */ /* 0x000fe4000f8e02ff */
[----:B------:R-:W-:-:S04]  /*1050*/  IMAD.WIDE.U32 R16, R14, UR12, R16 ;  /* 0x0000000c0e107c25 */ /* 0x000fc8000f8e0010 */
[----:B------:R-:W-:Y:S01]  /*1060*/  IMAD R25, R14, UR13, R25 ;  /* 0x0000000d0e197c24 */ /* 0x000fe2000f8e0219 */
[----:B------:R-:W-:Y:S02]  /*1070*/  IADD3 R26, P2, R16, UR14, RZ ;  /* 0x0000000e101a7c10 */ /* 0x000fe4000ff5e0ff */
[----:B------:R-:W-:Y:S02]  /*1080*/  IADD3 R16, R11, 0x4, RZ ;  /* 0x000000040b107810 */ /* 0x000fe40007ffe0ff */
[----:B------:R-:W-:-:S05]  /*1090*/  IADD3.X R27, R17, UR15, R25, P2, !PT ;  /* 0x0000000f111b7c10 */ /* 0x000fca00097fe419 */
[----:B------:R-:W2:Y:S04]  /*10a0*/  LDG.E.U8 R21, desc[UR10][R26.64] ;  /* 0x0000000a1a157981 */ /* 0x000ea8000c1e1100 */
[----:B------:R-:W2:Y:S01]  /*10b0*/  LDG.E.U8 R18, desc[UR10][R26.64+0x1] ;  /* 0x0000010a1a127981 */ /* 0x000ea2000c1e1100 */
[----:B------:R-:W-:-:S03]  /*10c0*/  SHF.R.S32.HI R17, RZ, 0x1f, R16 ;  /* 0x0000001fff117819 */ /* 0x000fc60000011410 */
[----:B------:R-:W3:Y:S04]  /*10d0*/  LDG.E.U8 R24, desc[UR10][R26.64+0x2] ;  /* 0x0000020a1a187981 */ /* 0x000ee8000c1e1100 */
[----:B------:R-:W3:Y:S01]  /*10e0*/  LDG.E.U8 R19, desc[UR10][R26.64+0x3] ;  /* 0x0000030a1a137981 */ /* 0x000ee2000c1e1100 */
[----:B------:R-:W-:-:S03]  /*10f0*/  IMAD.WIDE.U32 R16, R14, UR12, R16 ;  /* 0x0000000c0e107c25 */ /* 0x000fc6000f8e0010 */
[----:B------:R-:W-:-:S04]  /*1100*/  IADD3 R16, P2, R16, UR14, RZ ;  /* 0x0000000e10107c10 */ /* 0x000fc8000ff5e0ff */
[----:B------:R-:W-:-:S05]  /*1110*/  IADD3.X R17, R25, UR15, R17, P2, !PT ;  /* 0x0000000f19117c10 */ /* 0x000fca00097fe411 */
[----:B------:R-:W4:Y:S04]  /*1120*/  LDG.E.U8 R22, desc[UR10][R16.64] ;  /* 0x0000000a10167981 */ /* 0x000f28000c1e1100 */
[----:B------:R-:W4:Y:S04]  /*1130*/  LDG.E.U8 R23, desc[UR10][R16.64+0x1] ;  /* 0x0000010a10177981 */ /* 0x000f28000c1e1100 */
[----:B------:R-:W5:Y:S01]  /*1140*/  LDG.E.U8 R26, desc[UR10][R16.64+0x3] ;  /* 0x0000030a101a7981 */ /* 0x000f62000c1e1100 */
[----:B--2---:R-:W-:Y:S01]  /*1150*/  IADD3 R21, R18, R20, R21 ;  /* 0x0000001412157210 */ /* 0x004fe20007ffe015 */
[----:B------:R-:W-:-:S02]  /*1160*/  VIADD R20, R11, 0x8 ;  /* 0x000000080b147836 */ /* 0x000fc40000000000 */
[----:B------:R-:W-:Y:S01]  /*1170*/  VIADD R18, R11, 0xc ;  /* 0x0000000c0b127836 */ /* 0x000fe20000000000 */
[----:B---3--:R-:W-:Y:S02]  /*1180*/  IADD3 R24, R19, R21, R24 ;  /* 0x0000001513187210 */ /* 0x008fe40007ffe018 */
[----:B------:R-:W-:Y:S02]  /*1190*/  SHF.R.S32.HI R21, RZ, 0x1f, R20 ;  /* 0x0000001fff157819 */ /* 0x000fe40000011414 */
[----:B------:R-:W-:Y:S01]  /*11a0*/  SHF.R.S32.HI R19, RZ, 0x1f, R18 ;  /* 0x0000001fff137819 */ /* 0x000fe20000011412 */
[----:B------:R-:W-:-:S04]  /*11b0*/  IMAD.WIDE.U32 R20, R14, UR12, R20 ;  /* 0x0000000c0e147c25 */ /* 0x000fc8000f8e0014 */
[----:B------:R-:W-:Y:S01]  /*11c0*/  IMAD.WIDE.U32 R18, R14, UR12, R18 ;  /* 0x0000000c0e127c25 */ /* 0x000fe2000f8e0012 */
[----:B------:R-:W-:Y:S02]  /*11d0*/  IADD3 R20, P2, R20, UR14, RZ ;  /* 0x0000000e14147c10 */ /* 0x000fe4000ff5e0ff */
[----:B------:R-:W-:Y:S02]  /*11e0*/  IADD3 R18, P3, R18, UR14, RZ ;  /* 0x0000000e12127c10 */ /* 0x000fe4000ff7e0ff */
[C---:B------:R-:W-:Y:S02]  /*11f0*/  IADD3.X R21, R25.reuse, UR15, R21, P2, !PT ;  /* 0x0000000f19157c10 */ /* 0x040fe400097fe415 */
[----:B------:R-:W-:Y:S02]  /*1200*/  IADD3.X R19, R25, UR15, R19, P3, !PT ;  /* 0x0000000f19137c10 */ /* 0x000fe40009ffe413 */
[----:B------:R-:W5:Y:S01]  /*1210*/  LDG.E.U8 R25, desc[UR10][R16.64+0x2] ;  /* 0x0000020a10197981 */ /* 0x000f62000c1e1100 */
[----:B----4-:R-:W-:-:S03]  /*1220*/  IADD3 R23, R23, R24, R22 ;  /* 0x0000001817177210 */ /* 0x010fc60007ffe016 */
[----:B------:R-:W2:Y:S04]  /*1230*/  LDG.E.U8 R27, desc[UR10][R20.64] ;  /* 0x0000000a141b7981 */ /* 0x000ea8000c1e1100 */
[----:B------:R-:W2:Y:S04]  /*1240*/  LDG.E.U8 R24, desc[UR10][R20.64+0x1] ;  /* 0x0000010a14187981 */ /* 0x000ea8000c1e1100 */
[----:B------:R-:W3:Y:S04]  /*1250*/  LDG.E.U8 R22, desc[UR10][R20.64+0x2] ;  /* 0x0000020a14167981 */ /* 0x000ee8000c1e1100 */
[----:B------:R-:W4:Y:S04]  /*1260*/  LDG.E.U8 R16, desc[UR10][R18.64] ;  /* 0x0000000a12107981 */ /* 0x000f28000c1e1100 */
[----:B------:R-:W4:Y:S04]  /*1270*/  LDG.E.U8 R29, desc[UR10][R18.64+0x1] ;  /* 0x0000010a121d7981 */ /* 0x000f28000c1e1100 */
[----:B------:R-:W3:Y:S04]  /*1280*/  LDG.E.U8 R21, desc[UR10][R20.64+0x3] ;  /* 0x0000030a14157981 */ /* 0x000ee8000c1e1100 */
[----:B------:R-:W4:Y:S04]  /*1290*/  LDG.E.U8 R28, desc[UR10][R18.64+0x2] ;  /* 0x0000020a121c7981 */ /* 0x000f28000c1e1100 */
[----:B------:R-:W4:Y:S01]  /*12a0*/  LDG.E.U8 R17, desc[UR10][R18.64+0x3] ;  /* 0x0000030a12117981 */ /* 0x000f22000c1e1100 */
[----:B------:R-:W-:-:S05]  /*12b0*/  VIADD R11, R11, 0x10 ;  /* 0x000000100b0b7836 */ /* 0x000fca0000000000 */
[----:B------:R-:W-:Y:S02]  /*12c0*/  ISETP.GE.AND P2, PT, R11, R8, PT ;  /* 0x000000080b00720c */ /* 0x000fe40003f46270 */
[----:B-----5:R-:W-:-:S04]  /*12d0*/  IADD3 R23, R26, R23, R25 ;  /* 0x000000171a177210 */ /* 0x020fc80007ffe019 */
[----:B--2---:R-:W-:-:S04]  /*12e0*/  IADD3 R24, R24, R23, R27 ;  /* 0x0000001718187210 */ /* 0x004fc80007ffe01b */
[----:B---3--:R-:W-:-:S04]  /*12f0*/  IADD3 R22, R21, R24, R22 ;  /* 0x0000001815167210 */ /* 0x008fc80007ffe016 */
[----:B----4-:R-:W-:-:S04]  /*1300*/  IADD3 R16, R29, R22, R16 ;  /* 0x000000161d107210 */ /* 0x010fc80007ffe010 */
[----:B------:R-:W-:Y:S01]  /*1310*/  IADD3 R20, R17, R16, R28 ;  /* 0x0000001011147210 */ /* 0x000fe20007ffe01c */
[----:B------:R-:W-:Y:S06]  /*1320*/  @!P2 BRA `(.L_x_20) ;  /* 0xfffffffc0034a947 */ /* 0x000fec000383ffff */
.L_x_19:
[----:B------:R-:W-:Y:S05]  /*1330*/  BSYNC B2 ;  /* 0x0000000000027941 */ /* 0x000fea0003800000 */
.L_x_18:
[----:B------:R-:W-:Y:S01]  /*1340*/  IADD3 R8, R4, -R11, RZ ;  /* 0x8000000b04087210 */ /* 0x000fe20007ffe0ff */
[----:B------:R-:W-:Y:S03]  /*1350*/  BSSY B2, `(.L_x_21) ;  /* 0x000001f000027945 */ /* 0x000fe60003800000 */
[----:B------:R-:W-:-:S13]  /*1360*/  ISETP.GT.AND P2, PT, R8, 0x4, PT ;  /* 0x000000040800780c */ /* 0x000fda0003f44270 */
[----:B------:R-:W-:Y:S05]  /*1370*/  @!P2 BRA `(.L_x_22) ;  /* 0x000000000070a947 */ /* 0x000fea0003800000 */
[--C-:B------:R-:W-:Y:S01]  /*1380*/  SHF.R.S32.HI R19, RZ, 0x1f, R11.reuse ;  /* 0x0000001fff137819 */ /* 0x100fe2000001140b */
[----:B------:R-:W-:Y:S01]  /*1390*/  IMAD.MOV.U32 R18, RZ, RZ, R11 ;  /* 0x000000ffff127224 */ /* 0x000fe200078e000b */
[----:B------:R-:W-:Y:S01]  /*13a0*/  ULDC.64 UR12, c[0x0][0x230] ;  /* 0x00008c00000c7ab9 */ /* 0x000fe20000000a00 */
[----:B------:R-:W-:Y:S01]  /*13b0*/  VIADD R16, R11, 0x4 ;  /* 0x000000040b107836 */ /* 0x000fe20000000000 */
[----:B------:R-:W-:Y:S01]  /*13c0*/  ULDC.64 UR14, c[0x0][0x210] ;  /* 0x00008400000e7ab9 */ /* 0x000fe20000000a00 */
[----:B------:R-:W-:Y:S02]  /*13d0*/  IMAD R21, R9, UR12, RZ ;  /* 0x0000000c09157c24 */ /* 0x000fe4000f8e02ff */
[----:B------:R-:W-:Y:S01]  /*13e0*/  IMAD.WIDE.U32 R18, R14, UR12, R18 ;  /* 0x0000000c0e127c25 */ /* 0x000fe2000f8e0012 */
[----:B------:R-:W-:-:S03]  /*13f0*/  SHF.R.S32.HI R17, RZ, 0x1f, R16 ;  /* 0x0000001fff117819 */ /* 0x000fc60000011410 */
[----:B------:R-:W-:Y:S01]  /*1400*/  IMAD R23, R14, UR13, R21 ;  /* 0x0000000d0e177c24 */ /* 0x000fe2000f8e0215 */
[----:B------:R-:W-:Y:S01]  /*1410*/  IADD3 R18, P0, R18, UR14, RZ ;  /* 0x0000000e12127c10 */ /* 0x000fe2000ff1e0ff */
[----:B------:R-:W-:-:S03]  /*1420*/  IMAD.WIDE.U32 R16, R14, UR12, R16 ;  /* 0x0000000c0e107c25 */ /* 0x000fc6000f8e0010 */
[----:B------:R-:W-:Y:S02]  /*1430*/  IADD3.X R19, R23, UR15, R19, P0, !PT ;  /* 0x0000000f17137c10 */ /* 0x000fe400087fe413 */
[----:B------:R-:W-:-:S03]  /*1440*/  IADD3 R16, P0, R16, UR14, RZ ;  /* 0x0000000e10107c10 */ /* 0x000fc6000ff1e0ff */
[----:B------:R-:W2:Y:S01]  /*1450*/  LDG.E.U8 R21, desc[UR10][R18.64] ;  /* 0x0000000a12157981 */ /* 0x000ea2000c1e1100 */
[----:B------:R-:W-:-:S03]  /*1460*/  IADD3.X R17, R23, UR15, R17, P0, !PT ;  /* 0x0000000f17117c10 */ /* 0x000fc600087fe411 */
[----:B------:R-:W2:Y:S04]  /*1470*/  LDG.E.U8 R8, desc[UR10][R18.64+0x1] ;  /* 0x0000010a12087981 */ /* 0x000ea8000c1e1100 */
[----:B------:R-:W3:Y:S04]  /*1480*/  LDG.E.U8 R22, desc[UR10][R18.64+0x2] ;  /* 0x0000020a12167981 */ /* 0x000ee8000c1e1100 */
[----:B------:R-:W3:Y:S04]  /*1490*/  LDG.E.U8 R23, desc[UR10][R18.64+0x3] ;  /* 0x0000030a12177981 */ /* 0x000ee8000c1e1100 */
[----:B------:R-:W4:Y:S04]  /*14a0*/  LDG.E.U8 R24, desc[UR10][R16.64] ;  /* 0x0000000a10187981 */ /* 0x000f28000c1e1100 */
[----:B------:R-:W4:Y:S04]  /*14b0*/  LDG.E.U8 R25, desc[UR10][R16.64+0x1] ;  /* 0x0000010a10197981 */ /* 0x000f28000c1e1100 */
[----:B------:R-:W5:Y:S04]  /*14c0*/  LDG.E.U8 R26, desc[UR10][R16.64+0x2] ;  /* 0x0000020a101a7981 */ /* 0x000f68000c1e1100 */
[----:B------:R-:W5:Y:S01]  /*14d0*/  LDG.E.U8 R27, desc[UR10][R16.64+0x3] ;  /* 0x0000030a101b7981 */ /* 0x000f62000c1e1100 */
[----:B------:R-:W-:-:S02]  /*14e0*/  PLOP3.LUT P0, PT, PT, PT, PT, 0x8, 0x0 ;  /* 0x000000000000781c */ /* 0x000fc40003f0e170 */
[----:B------:R-:W-:Y:S02]  /*14f0*/  IADD3 R11, R11, 0x8, RZ ;  /* 0x000000080b0b7810 */ /* 0x000fe40007ffe0ff */
[----:B--2---:R-:W-:-:S04]  /*1500*/  IADD3 R8, R8, R20, R21 ;  /* 0x0000001408087210 */ /* 0x004fc80007ffe015 */
[----:B---3--:R-:W-:-:S04]  /*1510*/  IADD3 R22, R23, R8, R22 ;  /* 0x0000000817167210 */ /* 0x008fc80007ffe016 */
[----:B----4-:R-:W-:-:S04]  /*1520*/  IADD3 R24, R25, R22, R24 ;  /* 0x0000001619187210 */ /* 0x010fc80007ffe018 */
[----:B-----5:R-:W-:-:S07]  /*1530*/  IADD3 R20, R27, R24, R26 ;  /* 0x000000181b147210 */ /* 0x020fce0007ffe01a */
.L_x_22:
[----:B------:R-:W-:Y:S05]  /*1540*/  BSYNC B2 ;  /* 0x0000000000027941 */ /* 0x000fea0003800000 */
.L_x_21:
[----:B------:R-:W-:-:S13]  /*1550*/  ISETP.LT.OR P0, PT, R11, R4, P0 ;  /* 0x000000040b00720c */ /* 0x000fda0000701670 */
[----:B------:R-:W-:Y:S05]  /*1560*/  @!P0 BRA `(.L_x_15) ;  /* 0x00000000003c8947 */ /* 0x000fea0003800000 */
[--C-:B------:R-:W-:Y:S01]  /*1570*/  SHF.R.S32.HI R17, RZ, 0x1f, R11.reuse ;  /* 0x0000001fff117819 */ /* 0x100fe2000001140b */
[----:B------:R-:W-:Y:S01]  /*1580*/  IMAD.MOV.U32 R16, RZ, RZ, R11 ;  /* 0x000000ffff107224 */ /* 0x000fe200078e000b */
[----:B------:R-:W-:Y:S01]  /*1590*/  ULDC.64 UR12, c[0x0][0x230] ;  /* 0x00008c00000c7ab9 */ /* 0x000fe20000000a00 */
[----:B------:R-:W-:Y:S01]  /*15a0*/  ULDC.64 UR14, c[0x0][0x210] ;  /* 0x00008400000e7ab9 */ /* 0x000fe20000000a00 */
[----:B------:R-:W-:Y:S02]  /*15b0*/  IMAD R9, R9, UR12, RZ ;  /* 0x0000000c09097c24 */ /* 0x000fe4000f8e02ff */
[----:B------:R-:W-:-:S04]  /*15c0*/  IMAD.WIDE.U32 R16, R14, UR12, R16 ;  /* 0x0000000c0e107c25 */ /* 0x000fc8000f8e0010 */
[----:B------:R-:W-:Y:S01]  /*15d0*/  IMAD R9, R14, UR13, R9 ;  /* 0x0000000d0e097c24 */ /* 0x000fe2000f8e0209 */
[----:B------:R-:W-:-:S04]  /*15e0*/  IADD3 R8, P0, R16, UR14, RZ ;  /* 0x0000000e10087c10 */ /* 0x000fc8000ff1e0ff */
[----:B------:R-:W-:-:S05]  /*15f0*/  IADD3.X R9, R9, UR15, R17, P0, !PT ;  /* 0x0000000f09097c10 */ /* 0x000fca00087fe411 */
[----:B------:R-:W2:Y:S04]  /*1600*/  LDG.E.U8 R11, desc[UR10][R8.64] ;  /* 0x0000000a080b7981 */ /* 0x000ea8000c1e1100 */
[----:B------:R-:W2:Y:S04]  /*1610*/  LDG.E.U8 R14, desc[UR10][R8.64+0x1] ;  /* 0x0000010a080e7981 */ /* 0x000ea8000c1e1100 */
[----:B------:R-:W3:Y:S04]  /*1620*/  LDG.E.U8 R15, desc[UR10][R8.64+0x2] ;  /* 0x0000020a080f7981 */ /* 0x000ee8000c1e1100 */
[----:B------:R-:W3:Y:S01]  /*1630*/  LDG.E.U8 R16, desc[UR10][R8.64+0x3] ;  /* 0x0000030a08107981 */ /* 0x000ee2000c1e1100 */
[----:B--2---:R-:W-:-:S04]  /*1640*/  IADD3 R11, R14, R20, R11 ;  /* 0x000000140e0b7210 */ /* 0x004fc80007ffe00b */
[----:B---3--:R-:W-:-:S07]  /*1650*/  IADD3 R20, R16, R11, R15 ;  /* 0x0000000b10147210 */ /* 0x008fce0007ffe00f */
.L_x_15:
[----:B------:R-:W-:Y:S05]  /*1660*/  BSYNC B0 ;  /* 0x0000000000007941 */ /* 0x000fea0003800000 */
.L_x_14:
[----:B------:R-:W-:-:S05]  /*1670*/  VIADD R10, R10, 0x1 ;  /* 0x000000010a0a7836 */ /* 0x000fca0000000000 */
[----:B------:R-:W-:-:S13]  /*1680*/  ISETP.GE.AND P0, PT, R10, R6, PT ;  /* 0x000000060a00720c */ /* 0x000fda0003f06270 */
[----:B------:R-:W-:Y:S05]  /*1690*/  @!P0 BRA `(.L_x_23) ;  /* 0xfffffff400548947 */ /* 0x000fea000383ffff */
.L_x_13:
[----:B------:R-:W-:Y:S05]  /*16a0*/  BSYNC B1 ;  /* 0x0000000000017941 */ /* 0x000fea0003800000 */
.L_x_12:
[----:B------:R-:W0:Y:S01]  /*16b0*/  LDC.64 R14, c[0x0][0x218] ;  /* 0x00008600ff0e7b82 */ /* 0x000e220000000a00 */
[----:B------:R-:W-:Y:S01]  /*16c0*/  ULDC.64 UR12, c[0x0][0x248] ;  /* 0x00009200000c7ab9 */ /* 0x000fe20000000a00 */
[----:B------:R-:W-:Y:S01]  /*16d0*/  UIADD3 UR4, UR4, 0x1, URZ ;  /* 0x0000000104047890 */ /* 0x000fe2000fffe03f */
[----:B------:R-:W-:-:S04]  /*16e0*/  IADD3 R10, P0, R2, UR12, RZ ;  /* 0x0000000c020a7c10 */ /* 0x000fc8000ff1e0ff */
[----:B------:R-:W-:Y:S01]  /*16f0*/  IADD3.X R11, R3, UR13, RZ, P0, !PT ;  /* 0x0000000d030b7c10 */ /* 0x000fe200087fe4ff */
[----:B------:R-:W1:Y:S04]  /*1700*/  LDC.64 R8, c[0x0][0x220] ;  /* 0x00008800ff087b82 */ /* 0x000e680000000a00 */
[----:B------:R2:W-:Y:S01]  /*1710*/  STG.E.U8 desc[UR10][R10.64], R20 ;  /* 0x000000140a007986 */ /* 0x0005e2000c10110a */
[----:B0-----:R-:W-:-:S04]  /*1720*/  ISETP.LE.U32.AND P0, PT, R14, UR4, PT ;  /* 0x000000040e007c0c */ /* 0x001fc8000bf03070 */
[----:B------:R-:W-:Y:S01]  /*1730*/  ISETP.GE.U32.AND.EX P0, PT, RZ, R15, PT, P0 ;  /* 0x0000000fff00720c */ /* 0x000fe20003f06100 */
[C---:B-1----:R-:W-:Y:S02]  /*1740*/  IMAD R14, R8.reuse, UR8, RZ ;  /* 0x00000008080e7c24 */ /* 0x042fe4000f8e02ff */
[----:B------:R-:W-:-:S04]  /*1750*/  IMAD.WIDE.U32 R2, R8, UR6, R2 ;  /* 0x0000000608027c25 */ /* 0x000fc8000f8e0002 */
[----:B------:R-:W-:-:S05]  /*1760*/  IMAD R9, R9, UR6, R14 ;  /* 0x0000000609097c24 */ /* 0x000fca000f8e020e */
[----:B------:R-:W-:Y:S01]  /*1770*/  IADD3 R3, R3, R9, RZ ;  /* 0x0000000903037210 */ /* 0x000fe20007ffe0ff */
[----:B--2---:R-:W-:Y:S06]  /*1780*/  @!P0 BRA `(.L_x_24) ;  /* 0xfffffff400008947 */ /* 0x004fec000383ffff */
[----:B------:R-:W-:Y:S05]  /*1790*/  EXIT ;  /* 0x000000000000794d */ /* 0x000fea0003800000 */
        .weak           $__internal_0_$__cuda_sm20_div_s64
        .type           $__internal_0_$__cuda_sm20_div_s64,@function
        .size           $__internal_0_$__cuda_sm20_div_s64,($__internal_1_$__cuda_sm20_div_u64 - $__internal_0_$__cuda_sm20_div_s64)
$__internal_0_$__cuda_sm20_div_s64:
[----:B------:R-:W-:Y:S01]  /*17a0*/  UIADD3 UR4, UP1, URZ, -UR6, URZ ;  /* 0x800000063f047290 */ /* 0x000fe2000ff3e03f */
[----:B------:R-:W-:Y:S01]  /*17b0*/  ISETP.GE.AND P3, PT, R3, RZ, PT ;  /* 0x000000ff0300720c */ /* 0x000fe20003f66270 */
[----:B------:R-:W-:Y:S02]  /*17c0*/  UISETP.GE.AND UP0, UPT, UR8, URZ, UPT ;  /* 0x0000003f0800728c */ /* 0x000fe4000bf06270 */
[----:B------:R-:W-:Y:S02]  /*17d0*/  UIADD3.X UR5, URZ, ~UR8, URZ, UP1, !UPT ;  /* 0x800000083f057290 */ /* 0x000fe40008ffe43f */
[----:B------:R-:W-:Y:S02]  /*17e0*/  USEL UR4, UR4, UR6, !UP0 ;  /* 0x0000000604047287 */ /* 0x000fe4000c000000 */
[----:B------:R-:W-:-:S09]  /*17f0*/  USEL UR5, UR5, UR8, !UP0 ;  /* 0x0000000805057287 */ /* 0x000fd2000c000000 */
[----:B------:R-:W0:Y:S08]  /*1800*/  I2F.U64.RP R8, UR4 ;  /* 0x0000000400087d12 */ /* 0x000e300008309000 */
[----:B0-----:R-:W0:Y:S02]  /*1810*/  MUFU.RCP R8, R8 ;  /* 0x0000000800087308 */ /* 0x001e240000001000 */
[----:B0-----:R-:W-:-:S06]  /*1820*/  VIADD R4, R8, 0x1ffffffe ;  /* 0x1ffffffe08047836 */ /* 0x001fcc0000000000 */
[----:B------:R-:W0:Y:S02]  /*1830*/  F2I.U64.TRUNC R4, R4 ;  /* 0x0000000400047311 */ /* 0x000e24000020d800 */
[----:B0-----:R-:W-:-:S04]  /*1840*/  IMAD.WIDE.U32 R6, R4, UR4, RZ ;  /* 0x0000000404067c25 */ /* 0x001fc8000f8e00ff */
[----:B------:R-:W-:Y:S01]  /*1850*/  IMAD R7, R4, UR5, R7 ;  /* 0x0000000504077c24 */ /* 0x000fe2000f8e0207 */
[----:B------:R-:W-:-:S03]  /*1860*/  IADD3 R9, P0, RZ, -R6, RZ ;  /* 0x80000006ff097210 */ /* 0x000fc60007f1e0ff */
[----:B------:R-:W-:Y:S02]  /*1870*/  IMAD R7, R5, UR4, R7 ;  /* 0x0000000405077c24 */ /* 0x000fe4000f8e0207 */
[----:B------:R-:W-:-:S04]  /*1880*/  IMAD.HI.U32 R6, R4, R9, RZ ;  /* 0x0000000904067227 */ /* 0x000fc800078e00ff */
[----:B------:R-:W-:Y:S01]  /*1890*/  IMAD.X R11, RZ, RZ, ~R7, P0 ;  /* 0x000000ffff0b7224 */ /* 0x000fe200000e0e07 */
[----:B------:R-:W-:-:S03]  /*18a0*/  MOV R7, R4 ;  /* 0x0000000400077202 */ /* 0x000fc60000000f00 */
[-C--:B------:R-:W-:Y:S02]  /*18b0*/  IMAD R13, R5, R11.reuse, RZ ;  /* 0x0000000b050d7224 */ /* 0x080fe400078e02ff */
[----:B------:R-:W-:-:S04]  /*18c0*/  IMAD.WIDE.U32 R6, P0, R4, R11, R6 ;  /* 0x0000000b04067225 */ /* 0x000fc80007800006 */
[----:B------:R-:W-:-:S04]  /*18d0*/  IMAD.HI.U32 R11, R5, R11, RZ ;  /* 0x0000000b050b7227 */ /* 0x000fc800078e00ff */
[----:B------:R-:W-:-:S05]  /*18e0*/  IMAD.HI.U32 R6, P1, R5, R9, R6 ;  /* 0x0000000905067227 */ /* 0x000fca0007820006 */
[----:B------:R-:W-:Y:S01]  /*18f0*/  IADD3 R7, P2, R13, R6, RZ ;  /* 0x000000060d077210 */ /* 0x000fe20007f5e0ff */
[----:B------:R-:W-:-:S04]  /*1900*/  IMAD.X R6, R11, 0x1, R5, P0 ;  /* 0x000000010b067824 */ /* 0x000fc800000e0605 */
[----:B------:R-:W-:Y:S01]  /*1910*/  IMAD.WIDE.U32 R4, R7, UR4, RZ ;  /* 0x0000000407047c25 */ /* 0x000fe2000f8e00ff */
[----:B------:R-:W-:-:S03]  /*1920*/  IADD3.X R9, RZ, RZ, R6, P2, P1 ;  /* 0x000000ffff097210 */ /* 0x000fc600017e2406 */
[----:B------:R-:W-:Y:S01]  /*1930*/  IMAD R6, R7, UR5, R5 ;  /* 0x0000000507067c24 */ /* 0x000fe2000f8e0205 */
[----:B------:R-:W-:Y:S02]  /*1940*/  IADD3 R11, P0, RZ, -R4, RZ ;  /* 0x80000004ff0b7210 */ /* 0x000fe40007f1e0ff */
[-C--:B------:R-:W-:Y:S01]  /*1950*/  IADD3 R5, P4, RZ, -R2.reuse, RZ ;  /* 0x80000002ff057210 */ /* 0x080fe20007f9e0ff */
[----:B------:R-:W-:Y:S02]  /*1960*/  IMAD R4, R9, UR4, R6 ;  /* 0x0000000409047c24 */ /* 0x000fe4000f8e0206 */
[----:B------:R-:W-:Y:S01]  /*1970*/  IMAD.HI.U32 R6, R7, R11, RZ ;  /* 0x0000000b07067227 */ /* 0x000fe200078e00ff */
[----:B------:R-:W-:Y:S02]  /*1980*/  SEL R8, R5, R2, !P3 ;  /* 0x0000000205087207 */ /* 0x000fe40005800000 */
[----:B------:R-:W-:Y:S01]  /*1990*/  IADD3.X R10, RZ, ~R3, RZ, P4, !PT ;  /* 0x80000003ff0a7210 */ /* 0x000fe200027fe4ff */
[----:B------:R-:W-:-:S02]  /*19a0*/  IMAD.X R4, RZ, RZ, ~R4, P0 ;  /* 0x000000ffff047224 */ /* 0x000fc400000e0e04 */
[----:B------:R-:W-:Y:S01]  /*19b0*/  IMAD.MOV.U32 R5, RZ, RZ, RZ ;  /* 0x000000ffff057224 */ /* 0x000fe200078e00ff */
[----:B------:R-:W-:Y:S01]  /*19c0*/  SEL R10, R10, R3, !P3 ;  /* 0x000000030a0a7207 */ /* 0x000fe20005800000 */
[----:B------:R-:W-:-:S04]  /*19d0*/  IMAD.WIDE.U32 R6, P0, R7, R4, R6 ;  /* 0x0000000407067225 */ /* 0x000fc80007800006 */
[----:B------:R-:W-:-:S04]  /*19e0*/  IMAD.HI.U32 R7, P1, R9, R11, R6 ;  /* 0x0000000b09077227 */ /* 0x000fc80007820006 */
[CC--:B------:R-:W-:Y:S02]  /*19f0*/  IMAD R6, R9.reuse, R4.reuse, RZ ;  /* 0x0000000409067224 */ /* 0x0c0fe400078e02ff */
[----:B------:R-:W-:-:S03]  /*1a00*/  IMAD.HI.U32 R4, R9, R4, RZ ;  /* 0x0000000409047227 */ /* 0x000fc600078e00ff */
[----:B------:R-:W-:Y:S01]  /*1a10*/  IADD3 R7, P2, R6, R7, RZ ;  /* 0x0000000706077210 */ /* 0x000fe20007f5e0ff */
[----:B------:R-:W-:-:S04]  /*1a20*/  IMAD.X R9, R4, 0x1, R9, P0 ;  /* 0x0000000104097824 */ /* 0x000fc800000e0609 */
[----:B------:R-:W-:Y:S01]  /*1a30*/  IMAD.HI.U32 R4, R7, R8, RZ ;  /* 0x0000000807047227 */ /* 0x000fe200078e00ff */
[----:B------:R-:W-:-:S03]  /*1a40*/  IADD3.X R9, RZ, RZ, R9, P2, P1 ;  /* 0x000000ffff097210 */ /* 0x000fc600017e2409 */
[----:B------:R-:W-:-:S04]  /*1a50*/  IMAD.WIDE.U32 R4, R7, R10, R4 ;  /* 0x0000000a07047225 */ /* 0x000fc800078e0004 */
[C---:B------:R-:W-:Y:S02]  /*1a60*/  IMAD R7, R9.reuse, R10, RZ ;  /* 0x0000000a09077224 */ /* 0x040fe400078e02ff */
[----:B------:R-:W-:-:S04]  /*1a70*/  IMAD.HI.U32 R4, P0, R9, R8, R4 ;  /* 0x0000000809047227 */ /* 0x000fc80007800004 */
[----:B------:R-:W-:Y:S01]  /*1a80*/  IMAD.HI.U32 R6, R9, R10, RZ ;  /* 0x0000000a09067227 */ /* 0x000fe200078e00ff */
[----:B------:R-:W-:-:S04]  /*1a90*/  IADD3 R7, P1, R7, R4, RZ ;  /* 0x0000000407077210 */ /* 0x000fc80007f3e0ff */
[----:B------:R-:W-:Y:S01]  /*1aa0*/  IADD3.X R6, R6, RZ, RZ, P0, !PT ;  /* 0x000000ff06067210 */ /* 0x000fe200007fe4ff */
[----:B------:R-:W-:-:S04]  /*1ab0*/  IMAD.WIDE.U32 R4, R7, UR4, RZ ;  /* 0x0000000407047c25 */ /* 0x000fc8000f8e00ff */
[----:B------:R-:W-:Y:S01]  /*1ac0*/  IMAD.X R6, RZ, RZ, R6, P1 ;  /* 0x000000ffff067224 */ /* 0x000fe200008e0606 */
[----:B------:R-:W-:Y:S01]  /*1ad0*/  IADD3 R9, P1, -R4, R8, RZ ;  /* 0x0000000804097210 */ /* 0x000fe20007f3e1ff */
[C---:B------:R-:W-:Y:S01]  /*1ae0*/  IMAD R5, R7.reuse, UR5, R5 ;  /* 0x0000000507057c24 */ /* 0x040fe2000f8e0205 */
[----:B------:R-:W-:Y:S02]  /*1af0*/  IADD3 R4, P2, R7, 0x1, RZ ;  /* 0x0000000107047810 */ /* 0x000fe40007f5e0ff */
[----:B------:R-:W-:Y:S01]  /*1b00*/  ISETP.GE.U32.AND P0, PT, R9, UR4, PT ;  /* 0x0000000409007c0c */ /* 0x000fe2000bf06070 */
[----:B------:R-:W-:-:S04]  /*1b10*/  IMAD R5, R6, UR4, R5 ;  /* 0x0000000406057c24 */ /* 0x000fc8000f8e0205 */
[----:B------:R-:W-:Y:S01]  /*1b20*/  IMAD.X R5, R10, 0x1, ~R5, P1 ;  /* 0x000000010a057824 */ /* 0x000fe200008e0e05 */
[----:B------:R-:W-:-:S04]  /*1b30*/  IADD3 R8, P1, R9, -UR4, RZ ;  /* 0x8000000409087c10 */ /* 0x000fc8000ff3e0ff */
[C---:B------:R-:W-:Y:S02]  /*1b40*/  ISETP.GE.U32.AND.EX P0, PT, R5.reuse, UR5, PT, P0 ;  /* 0x0000000505007c0c */ /* 0x040fe4000bf06100 */
[----:B------:R-:W-:Y:S02]  /*1b50*/  IADD3.X R10, R5, ~UR5, RZ, P1, !PT ;  /* 0x80000005050a7c10 */ /* 0x000fe40008ffe4ff */
[----:B------:R-:W-:Y:S02]  /*1b60*/  SEL R8, R8, R9, P0 ;  /* 0x0000000908087207 */ /* 0x000fe40000000000 */
[----:B------:R-:W-:Y:S02]  /*1b70*/  IADD3.X R9, RZ, R6, RZ, P2, !PT ;  /* 0x00000006ff097210 */ /* 0x000fe400017fe4ff */
[----:B------:R-:W-:Y:S02]  /*1b80*/  SEL R10, R10, R5, P0 ;  /* 0x000000050a0a7207 */ /* 0x000fe40000000000 */
[----:B------:R-:W-:-:S02]  /*1b90*/  SEL R5, R4, R7, P0 ;  /* 0x0000000704057207 */ /* 0x000fc40000000000 */
[----:B------:R-:W-:Y:S02]  /*1ba0*/  ISETP.GE.U32.AND P1, PT, R8, UR4, PT ;  /* 0x0000000408007c0c */ /* 0x000fe4000bf26070 */
[----:B------:R-:W-:Y:S02]  /*1bb0*/  SEL R4, R9, R6, P0 ;  /* 0x0000000609047207 */ /* 0x000fe40000000000 */
[----:B------:R-:W-:Y:S02]  /*1bc0*/  IADD3 R6, P2, R5, 0x1, RZ ;  /* 0x0000000105067810 */ /* 0x000fe40007f5e0ff */
[----:B------:R-:W-:Y:S02]  /*1bd0*/  ISETP.GE.U32.AND.EX P0, PT, R10, UR5, PT, P1 ;  /* 0x000000050a007c0c */ /* 0x000fe4000bf06110 */
[----:B------:R-:W-:Y:S01]  /*1be0*/  LOP3.LUT R8, R3, UR8, RZ, 0x3c, !PT ;  /* 0x0000000803087c12 */ /* 0x000fe2000f8e3cff */
[----:B------:R-:W-:Y:S01]  /*1bf0*/  IMAD.X R7, RZ, RZ, R4, P2 ;  /* 0x000000ffff077224 */ /* 0x000fe200010e0604 */
[----:B------:R-:W-:-:S02]  /*1c00*/  SEL R6, R6, R5, P0 ;  /* 0x0000000506067207 */ /* 0x000fc40000000000 */
[----:B------:R-:W-:Y:S02]  /*1c10*/  ISETP.GE.AND P1, PT, R8, RZ, PT ;  /* 0x000000ff0800720c */ /* 0x000fe40003f26270 */
[----:B------:R-:W-:Y:S02]  /*1c20*/  SEL R7, R7, R4, P0 ;  /* 0x0000000407077207 */ /* 0x000fe40000000000 */
[-C--:B------:R-:W-:Y:S02]  /*1c30*/  IADD3 R5, P2, RZ, -R6.reuse, RZ ;  /* 0x80000006ff057210 */ /* 0x080fe40007f5e0ff */
[----:B------:R-:W-:Y:S02]  /*1c40*/  ISETP.NE.U32.AND P0, PT, RZ, UR6, PT ;  /* 0x00000006ff007c0c */ /* 0x000fe4000bf05070 */
[----:B------:R-:W-:Y:S01]  /*1c50*/  SEL R6, R5, R6, !P1 ;  /* 0x0000000605067207 */ /* 0x000fe20004800000 */
[----:B------:R-:W-:Y:S01]  /*1c60*/  IMAD.X R4, RZ, RZ, ~R7, P2 ;  /* 0x000000ffff047224 */ /* 0x000fe200010e0e07 */
[----:B------:R-:W-:Y:S01]  /*1c70*/  ISETP.NE.AND.EX P0, PT, RZ, UR8, PT, P0 ;  /* 0x00000008ff007c0c */ /* 0x000fe2000bf05300 */
[----:B------:R-:W-:-:S03]  /*1c80*/  IMAD.MOV.U32 R5, RZ, RZ, 0x0 ;  /* 0x00000000ff057424 */ /* 0x000fc600078e00ff */
[----:B------:R-:W-:Y:S02]  /*1c90*/  SEL R7, R4, R7, !P1 ;  /* 0x0000000704077207 */ /* 0x000fe40004800000 */
[----:B------:R-:W-:Y:S02]  /*1ca0*/  MOV R4, R0 ;  /* 0x0000000000047202 */ /* 0x000fe40000000f00 */
[----:B------:R-:W-:Y:S02]  /*1cb0*/  SEL R6, R6, 0xffffffff, P0 ;  /* 0xffffffff06067807 */ /* 0x000fe40000000000 */
[----:B------:R-:W-:Y:S01]  /*1cc0*/  SEL R7, R7, 0xffffffff, P0 ;  /* 0xffffffff07077807 */ /* 0x000fe20000000000 */
[----:B------:R-:W-:Y:S06]  /*1cd0*/  RET.REL.NODEC R4 `(_ZN2at6native53_GLOBAL__N__3bfe7fd5_20_UpSampleNearest2d_cu_198c5ce237upsample_nearest2d_backward_out_frameIhlXadL_ZNS0_46nearest_neighbor_exact_bw_compute_source_indexEfiiEEEEvPKT_mmmmmmPS3_ff) ;  /* 0xffffffe004c87950 */ /* 0x000fec0003c3ffff */
        .weak           $__internal_1_$__cuda_sm20_div_u64
        .type           $__internal_1_$__cuda_sm20_div_u64,@function
        .size           $__internal_1_$__cuda_sm20_div_u64,($__internal_2_$__cuda_sm20_rem_u64 - $__internal_1_$__cuda_sm20_div_u64)
$__internal_1_$__cuda_sm20_div_u64:
[----:B------:R-:W-:Y:S01]  /*1ce0*/  ULDC.64 UR4, c[0x0][0x240] ;  /* 0x0000900000047ab9 */ /* 0x000fe20000000a00 */
[----:B------:R-:W0:Y:S01]  /*1cf0*/  LDC.64 R4, c[0x0][0x240] ;  /* 0x00009000ff047b82 */ /* 0x000e220000000a00 */
[----:B------:R-:W1:Y:S08]  /*1d00*/  I2F.U64.RP R7, UR4 ;  /* 0x0000000400077d12 */ /* 0x000e700008309000 */
[----:B-1----:R-:W1:Y:S02]  /*1d10*/  MUFU.RCP R7, R7 ;  /* 0x0000000700077308 */ /* 0x002e640000001000 */
[----:B-1----:R-:W-:-:S06]  /*1d20*/  VIADD R8, R7, 0x1ffffffe ;  /* 0x1ffffffe07087836 */ /* 0x002fcc0000000000 */
[----:B------:R-:W0:Y:S02]  /*1d30*/  F2I.U64.TRUNC R8, R8 ;  /* 0x0000000800087311 */ /* 0x000e24000020d800 */
[----:B0-----:R-:W-:-:S04]  /*1d40*/  IMAD.WIDE.U32 R10, R8, R4, RZ ;  /* 0x00000004080a7225 */ /* 0x001fc800078e00ff */
[----:B------:R-:W-:Y:S01]  /*1d50*/  IMAD R11, R8, R5, R11 ;  /* 0x00000005080b7224 */ /* 0x000fe200078e020b */
[----:B------:R-:W-:-:S03]  /*1d60*/  IADD3 R13, P0, RZ, -R10, RZ ;  /* 0x8000000aff0d7210 */ /* 0x000fc60007f1e0ff */
[----:B------:R-:W-:Y:S02]  /*1d70*/  IMAD R11, R9, R4, R11 ;  /* 0x00000004090b7224 */ /* 0x000fe400078e020b */
[----:B------:R-:W-:-:S03]  /*1d80*/  IMAD.HI.U32 R10, R8, R13, RZ ;  /* 0x0000000d080a7227 */ /* 0x000fc600078e00ff */
[----:B------:R-:W-:Y:S01]  /*1d90*/  IADD3.X R15, RZ, ~R11, RZ, P0, !PT ;  /* 0x8000000bff0f7210 */ /* 0x000fe200007fe4ff */
[----:B------:R-:W-:-:S04]  /*1da0*/  IMAD.MOV.U32 R11, RZ, RZ, R8 ;  /* 0x000000ffff0b7224 */ /* 0x000fc800078e0008 */
[----:B------:R-:W-:-:S04]  /*1db0*/  IMAD.WIDE.U32 R10, P0, R8, R15, R10 ;  /* 0x0000000f080a7225 */ /* 0x000fc8000780000a */
[C---:B------:R-:W-:Y:S02]  /*1dc0*/  IMAD R17, R9.reuse, R15, RZ ;  /* 0x0000000f09117224 */ /* 0x040fe400078e02ff */
[----:B------:R-:W-:-:S04]  /*1dd0*/  IMAD.HI.U32 R10, P1, R9, R13, R10 ;  /* 0x0000000d090a7227 */ /* 0x000fc8000782000a */
[----:B------:R-:W-:Y:S01]  /*1de0*/  IMAD.HI.U32 R7, R9, R15, RZ ;  /* 0x0000000f09077227 */ /* 0x000fe200078e00ff */
[----:B------:R-:W-:-:S03]  /*1df0*/  IADD3 R11, P2, R17, R10, RZ ;  /* 0x0000000a110b7210 */ /* 0x000fc60007f5e0ff */
[----:B------:R-:W-:Y:S02]  /*1e00*/  IMAD.X R7, R7, 0x1, R9, P0 ;  /* 0x0000000107077824 */ /* 0x000fe400000e0609 */
[----:B------:R-:W-:-:S03]  /*1e10*/  IMAD.WIDE.U32 R8, R11, R4, RZ ;  /* 0x000000040b087225 */ /* 0x000fc600078e00ff */
[----:B------:R-:W-:Y:S01]  /*1e20*/  IADD3.X R7, RZ, RZ, R7, P2, P1 ;  /* 0x000000ffff077210 */ /* 0x000fe200017e2407 */
[----:B------:R-:W-:Y:S01]  /*1e30*/  IMAD R9, R11, R5, R9 ;  /* 0x000000050b097224 */ /* 0x000fe200078e0209 */
[----:B------:R-:W-:-:S03]  /*1e40*/  IADD3 R13, P0, RZ, -R8, RZ ;  /* 0x80000008ff0d7210 */ /* 0x000fc60007f1e0ff */
[----:B------:R-:W-:Y:S02]  /*1e50*/  IMAD R9, R7, R4, R9 ;  /* 0x0000000407097224 */ /* 0x000fe400078e0209 */
[----:B------:R-:W-:-:S03]  /*1e60*/  IMAD.HI.U32 R10, R11, R13, RZ ;  /* 0x0000000d0b0a7227 */ /* 0x000fc600078e00ff */
[----:B------:R-:W-:Y:S01]  /*1e70*/  IADD3.X R8, RZ, ~R9, RZ, P0, !PT ;  /* 0x80000009ff087210 */ /* 0x000fe200007fe4ff */
[----:B------:R-:W-:-:S04]  /*1e80*/  IMAD.MOV.U32 R9, RZ, RZ, RZ ;  /* 0x000000ffff097224 */ /* 0x000fc800078e00ff */
[----:B------:R-:W-:-:S04]  /*1e90*/  IMAD.WIDE.U32 R10, P0, R11, R8, R10 ;  /* 0x000000080b0a7225 */ /* 0x000fc8000780000a */
[C---:B------:R-:W-:Y:S02]  /*1ea0*/  IMAD R12, R7.reuse, R8, RZ ;  /* 0x00000008070c7224 */ /* 0x040fe400078e02ff */
[----:B------:R-:W-:-:S04]  /*1eb0*/  IMAD.HI.U32 R11, P1, R7, R13, R10 ;  /* 0x0000000d070b7227 */ /* 0x000fc8000782000a */
[----:B------:R-:W-:Y:S01]  /*1ec0*/  IMAD.HI.U32 R8, R7, R8, RZ ;  /* 0x0000000807087227 */ /* 0x000fe200078e00ff */
[----:B------:R-:W-:-:S03]  /*1ed0*/  IADD3 R11, P2, R12, R11, RZ ;  /* 0x0000000b0c0b7210 */ /* 0x000fc60007f5e0ff */
[----:B------:R-:W-:Y:S02]  /*1ee0*/  IMAD.X R7, R8, 0x1, R7, P0 ;  /* 0x0000000108077824 */ /* 0x000fe400000e0607 */
[----:B------:R-:W-:-:S03]  /*1ef0*/  IMAD.HI.U32 R8, R11, R2, RZ ;  /* 0x000000020b087227 */ /* 0x000fc600078e00ff */
[----:B------:R-:W-:Y:S01]  /*1f00*/  IADD3.X R7, RZ, RZ, R7, P2, P1 ;  /* 0x000000ffff077210 */ /* 0x000fe200017e2407 */
[----:B------:R-:W-:-:S04]  /*1f10*/  IMAD.WIDE.U32 R8, R11, R3, R8 ;  /* 0x000000030b087225 */ /* 0x000fc800078e0008 */
[C---:B------:R-:W-:Y:S02]  /*1f20*/  IMAD R11, R7.reuse, R3, RZ ;  /* 0x00000003070b7224 */ /* 0x040fe400078e02ff */
[----:B------:R-:W-:-:S04]  /*1f30*/  IMAD.HI.U32 R8, P0, R7, R2, R8 ;  /* 0x0000000207087227 */ /* 0x000fc80007800008 */
[----:B------:R-:W-:Y:S01]  /*1f40*/  IMAD.HI.U32 R7, R7, R3, RZ ;  /* 0x0000000307077227 */ /* 0x000fe200078e00ff */
[----:B------:R-:W-:-:S04]  /*1f50*/  IADD3 R11, P1, R11, R8, RZ ;  /* 0x000000080b0b7210 */ /* 0x000fc80007f3e0ff */
[----:B------:R-:W-:Y:S01]  /*1f60*/  IADD3.X R7, R7, RZ, RZ, P0, !PT ;  /* 0x000000ff07077210 */ /* 0x000fe200007fe4ff */
[C---:B------:R-:W-:Y:S01]  /*1f70*/  IMAD.WIDE.U32 R8, R11.reuse, R4, RZ ;  /* 0x000000040b087225 */ /* 0x040fe200078e00ff */
[----:B------:R-:W-:-:S03]  /*1f80*/  IADD3 R10, P2, R11, 0x1, RZ ;  /* 0x000000010b0a7810 */ /* 0x000fc60007f5e0ff */
[----:B------:R-:W-:Y:S01]  /*1f90*/  IMAD.X R7, RZ, RZ, R7, P1 ;  /* 0x000000ffff077224 */ /* 0x000fe200008e0607 */
[----:B------:R-:W-:Y:S01]  /*1fa0*/  IADD3 R15, P1, -R8, R2, RZ ;  /* 0x00000002080f7210 */ /* 0x000fe20007f3e1ff */
[----:B------:R-:W-:-:S03]  /*1fb0*/  IMAD R9, R11, R5, R9 ;  /* 0x000000050b097224 */ /* 0x000fc600078e0209 */
[-C--:B------:R-:W-:Y:S01]  /*1fc0*/  ISETP.GE.U32.AND P0, PT, R15, R4.reuse, PT ;  /* 0x000000040f00720c */ /* 0x080fe20003f06070 */
[----:B------:R-:W-:-:S04]  /*1fd0*/  IMAD R8, R7, R4, R9 ;  /* 0x0000000407087224 */ /* 0x000fc800078e0209 */
[----:B------:R-:W-:Y:S01]  /*1fe0*/  IMAD.X R14, R3, 0x1, ~R8, P1 ;  /* 0x00000001030e7824 */ /* 0x000fe200008e0e08 */
[----:B------:R-:W-:Y:S01]  /*1ff0*/  IADD3 R13, P1, R15, -R4, RZ ;  /* 0x800000040f0d7210 */ /* 0x000fe20007f3e0ff */
[----:B------:R-:W-:-:S03]  /*2000*/  IMAD.X R8, RZ, RZ, R7, P2 ;  /* 0x000000ffff087224 */ /* 0x000fc600010e0607 */
[CC--:B------:R-:W-:Y:S02]  /*2010*/  ISETP.GE.U32.AND.EX P0, PT, R14.reuse, R5.reuse, PT, P0 ;  /* 0x000000050e00720c */ /* 0x0c0fe40003f06100 */
[----:B------:R-:W-:Y:S02]  /*2020*/  IADD3.X R12, R14, ~R5, RZ, P1, !PT ;  /* 0x800000050e0c7210 */ /* 0x000fe40000ffe4ff */
[----:B------:R-:W-:Y:S02]  /*2030*/  SEL R13, R13, R15, P0 ;  /* 0x0000000f0d0d7207 */ /* 0x000fe40000000000 */
[----:B------:R-:W-:Y:S02]  /*2040*/  SEL R10, R10, R11, P0 ;  /* 0x0000000b0a0a7207 */ /* 0x000fe40000000000 */
[----:B------:R-:W-:Y:S02]  /*2050*/  SEL R12, R12, R14, P0 ;  /* 0x0000000e0c0c7207 */ /* 0x000fe40000000000 */
[----:B------:R-:W-:-:S02]  /*2060*/  SEL R9, R8, R7, P0 ;  /* 0x0000000708097207 */ /* 0x000fc40000000000 */
[----:B------:R-:W-:Y:S02]  /*2070*/  ISETP.GE.U32.AND P0, PT, R13, R4, PT ;  /* 0x000000040d00720c */ /* 0x000fe40003f06070 */
[----:B------:R-:W-:Y:S02]  /*2080*/  IADD3 R7, P2, R10, 0x1, RZ ;  /* 0x000000010a077810 */ /* 0x000fe40007f5e0ff */
[----:B------:R-:W-:Y:S02]  /*2090*/  ISETP.NE.U32.AND P1, PT, R4, RZ, PT ;  /* 0x000000ff0400720c */ /* 0x000fe40003f25070 */
[----:B------:R-:W-:Y:S01]  /*20a0*/  ISETP.GE.U32.AND.EX P0, PT, R12, R5, PT, P0 ;  /* 0x000000050c00720c */ /* 0x000fe20003f06100 */
[----:B------:R-:W-:Y:S01]  /*20b0*/  IMAD.X R8, RZ, RZ, R9, P2 ;  /* 0x000000ffff087224 */ /* 0x000fe200010e0609 */
[----:B------:R-:W-:Y:S02]  /*20c0*/  ISETP.NE.AND.EX P1, PT, R5, RZ, PT, P1 ;  /* 0x000000ff0500720c */ /* 0x000fe40003f25310 */
[----:B------:R-:W-:Y:S01]  /*20d0*/  SEL R5, R7, R10, P0 ;  /* 0x0000000a07057207 */ /* 0x000fe20000000000 */
[----:B------:R-:W-:Y:S01]  /*20e0*/  HFMA2.MMA R7, -RZ, RZ, 0, 0 ;  /* 0x00000000ff077435 */ /* 0x000fe200000001ff */
[----:B------:R-:W-:-:S02]  /*20f0*/  SEL R8, R8, R9, P0 ;  /* 0x0000000908087207 */ /* 0x000fc40000000000 */
[----:B------:R-:W-:Y:S02]  /*2100*/  SEL R5, R5, 0xffffffff, P1 ;  /* 0xffffffff05057807 */ /* 0x000fe40000800000 */
[----:B------:R-:W-:Y:S01]  /*2110*/  SEL R8, R8, 0xffffffff, P1 ;  /* 0xffffffff08087807 */ /* 0x000fe20000800000 */
[----:B------:R-:W-:Y:S06]  /*2120*/  RET.REL.NODEC R6 `(_ZN2at6native53_GLOBAL__N__3bfe7fd5_20_UpSampleNearest2d_cu_198c5ce237upsample_nearest2d_backward_out_frameIhlXadL_ZNS0_46nearest_neighbor_exact_bw_compute_source_indexEfiiEEEEvPKT_mmmmmmPS3_ff) ;  /* 0xffffffdc06b47950 */ /* 0x000fec0003c3ffff */
        .weak           $__internal_2_$__cuda_sm20_rem_u64
        .type           $__internal_2_$__cuda_sm20_rem_u64,@function
        .size           $__internal_2_$__cuda_sm20_rem_u64,(.L_x_620 - $__internal_2_$__cuda_sm20_rem_u64)
$__internal_2_$__cuda_sm20_rem_u64:
[----:B------:R-:W0:Y:S08]  /*2130*/  I2F.U64.RP R7, R10 ;  /* 0x0000000a00077312 */ /* 0x000e300000309000 */
[----:B0-----:R-:W0:Y:S02]  /*2140*/  MUFU.RCP R7, R7 ;  /* 0x0000000700077308 */ /* 0x001e240000001000 */
[----:B0-----:R-:W-:-:S06]  /*2150*/  VIADD R12, R7, 0x1ffffffe ;  /* 0x1ffffffe070c7836 */ /* 0x001fcc0000000000 */
[----:B------:R-:W0:Y:S02]  /*2160*/  F2I.U64.TRUNC R12, R12 ;  /* 0x0000000c000c7311 */ /* 0x000e24000020d800 */
[----:B0-----:R-:W-:-:S04]  /*2170*/  IMAD.WIDE.U32 R14, R12, R10, RZ ;  /* 0x0000000a0c0e7225 */ /* 0x001fc800078e00ff */
[C---:B------:R-:W-:Y:S01]  /*2180*/  IMAD R9, R12.reuse, R11, R15 ;  /* 0x0000000b0c097224 */ /* 0x040fe200078e020f */
[----:B------:R-:W-:Y:S02]  /*2190*/  IADD3 R17, P0, RZ, -R14, RZ ;  /* 0x8000000eff117210 */ /* 0x000fe40007f1e0ff */
[----:B------:R-:W-:Y:S01]  /*21a0*/  MOV R15, R12 ;  /* 0x0000000c000f7202 */ /* 0x000fe20000000f00 */
[----:B------:R-:W-:Y:S02]  /*21b0*/  IMAD R9, R13, R10, R9 ;  /* 0x0000000a0d097224 */ /* 0x000fe400078e0209 */
[----:B------:R-:W-:-:S04]  /*21c0*/  IMAD.HI.U32 R14, R12, R17, RZ ;  /* 0x000000110c0e7227 */ /* 0x000fc800078e00ff */
[----:B------:R-:W-:-:S04]  /*21d0*/  IMAD.X R9, RZ, RZ, ~R9, P0 ;  /* 0x000000ffff097224 */ /* 0x000fc800000e0e09 */
        /* <DEDUP_REMOVED lines=18> */
[----:B------:R-:W-:Y:S01]  /*2300*/  IMAD.MOV.U32 R13, RZ, RZ, RZ ;  /* 0x000000ffff0d7224 */ /* 0x000fe200078e00ff */
[----:B------:R-:W-:Y:S01]  /*2310*/  IADD3.X R7, R12, R7, RZ, P0, !PT ;  /* 0x000000070c077210 */ /* 0x000fe200007fe4ff */
[----:B------:R-:W-:-:S03]  /*2320*/  IMAD.HI.U32 R12, R9, R6, RZ ;  /* 0x00000006090c7227 */ /* 0x000fc600078e00ff */
[----:B------:R-:W-:Y:S01]  /*2330*/  IADD3.X R7, RZ, RZ, R7, P2, P1 ;  /* 0x000000ffff077210 */ /* 0x000fe200017e2407 */
[----:B------:R-:W-:-:S04]  /*2340*/  IMAD.WIDE.U32 R12, R9, R5, R12 ;  /* 0x00000005090c7225 */ /* 0x000fc800078e000c */
[C---:B------:R-:W-:Y:S02]  /*2350*/  IMAD R14, R7.reuse, R5, RZ ;  /* 0x00000005070e7224 */ /* 0x040fe400078e02ff */
[----:B------:R-:W-:-:S04]  /*2360*/  IMAD.HI.U32 R9, P0, R7, R6, R12 ;  /* 0x0000000607097227 */ /* 0x000fc8000780000c */
[----:B------:R-:W-:Y:S01]  /*2370*/  IMAD.HI.U32 R7, R7, R5, RZ ;  /* 0x0000000507077227 */ /* 0x000fe200078e00ff */
[----:B------:R-:W-:-:S03]  /*2380*/  IADD3 R9, P1, R14, R9, RZ ;  /* 0x000000090e097210 */ /* 0x000fc60007f3e0ff */
[----:B------:R-:W-:Y:S02]  /*2390*/  IMAD.X R7, RZ, RZ, R7, P0 ;  /* 0x000000ffff077224 */ /* 0x000fe400000e0607 */
[----:B------:R-:W-:-:S03]  /*23a0*/  IMAD.WIDE.U32 R12, R9, R10, RZ ;  /* 0x0000000a090c7225 */ /* 0x000fc600078e00ff */
[----:B------:R-:W-:Y:S01]  /*23b0*/  IADD3.X R7, RZ, R7, RZ, P1, !PT ;  /* 0x00000007ff077210 */ /* 0x000fe20000ffe4ff */
[----:B------:R-:W-:Y:S01]  /*23c0*/  IMAD R9, R9, R11, R13 ;  /* 0x0000000b09097224 */ /* 0x000fe200078e020d */
[----:B------:R-:W-:-:S03]  /*23d0*/  IADD3 R13, P1, -R12, R6, RZ ;  /* 0x000000060c0d7210 */ /* 0x000fc60007f3e1ff */
[-C--:B------:R-:W-:Y:S01]  /*23e0*/  IMAD R6, R7, R10.reuse, R9 ;  /* 0x0000000a07067224 */ /* 0x080fe200078e0209 */
[----:B------:R-:W-:Y:S01]  /*23f0*/  ISETP.GE.U32.AND P0, PT, R13, R10, PT ;  /* 0x0000000a0d00720c */ /* 0x000fe20003f06070 */
[----:B------:R-:W-:Y:S02]  /*2400*/  IMAD.MOV.U32 R9, RZ, RZ, 0x0 ;  /* 0x00000000ff097424 */ /* 0x000fe400078e00ff */
[----:B------:R-:W-:Y:S01]  /*2410*/  IMAD.X R12, R5, 0x1, ~R6, P1 ;  /* 0x00000001050c7824 */ /* 0x000fe200008e0e06 */
[----:B------:R-:W-:-:S04]  /*2420*/  IADD3 R7, P1, -R10, R13, RZ ;  /* 0x0000000d0a077210 */ /* 0x000fc80007f3e1ff */
[C---:B------:R-:W-:Y:S01]  /*2430*/  ISETP.GE.U32.AND.EX P0, PT, R12.reuse, R11, PT, P0 ;  /* 0x0000000b0c00720c */ /* 0x040fe20003f06100 */
[----:B------:R-:W-:Y:S01]  /*2440*/  IMAD.X R6, R12, 0x1, ~R11, P1 ;  /* 0x000000010c067824 */ /* 0x000fe200008e0e0b */
[----:B------:R-:W-:Y:S02]  /*2450*/  ISETP.NE.U32.AND P1, PT, R10, RZ, PT ;  /* 0x000000ff0a00720c */ /* 0x000fe40003f25070 */
[----:B------:R-:W-:Y:S02]  /*2460*/  SEL R7, R7, R13, P0 ;  /* 0x0000000d07077207 */ /* 0x000fe40000000000 */
[----:B------:R-:W-:Y:S02]  /*2470*/  SEL R6, R6, R12, P0 ;  /* 0x0000000c06067207 */ /* 0x000fe40000000000 */
[----:B------:R-:W-:Y:S02]  /*2480*/  ISETP.GE.U32.AND P0, PT, R7, R10, PT ;  /* 0x0000000a0700720c */ /* 0x000fe40003f06070 */
[----:B------:R-:W-:-:S02]  /*2490*/  IADD3 R5, -R10, R7, RZ ;  /* 0x000000070a057210 */ /* 0x000fc40007ffe1ff */
[----:B------:R-:W-:Y:S02]  /*24a0*/  ISETP.GE.U32.AND.EX P0, PT, R6, R11, PT, P0 ;  /* 0x0000000b0600720c */ /* 0x000fe40003f06100 */
[----:B------:R-:W-:Y:S02]  /*24b0*/  ISETP.NE.AND.EX P1, PT, R11, RZ, PT, P1 ;  /* 0x000000ff0b00720c */ /* 0x000fe40003f25310 */
[----:B------:R-:W-:-:S04]  /*24c0*/  SEL R5, R5, R7, P0 ;  /* 0x0000000705057207 */ /* 0x000fc80000000000 */
[----:B------:R-:W-:Y:S01]  /*24d0*/  SEL R5, R5, 0xffffffff, P1 ;  /* 0xffffffff05057807 */ /* 0x000fe20000800000 */
[----:B------:R-:W-:Y:S06]  /*24e0*/  RET.REL.NODEC R8 `(_ZN2at6native53_GLOBAL__N__3bfe7fd5_20_UpSampleNearest2d_cu_198c5ce237upsample_nearest2d_backward_out_frameIhlXadL_ZNS0_46nearest_neighbor_exact_bw_compute_source_indexEfiiEEEEvPKT_mmmmmmPS3_ff) ;  /* 0xffffffd808c47950 */ /* 0x000fec0003c3ffff */
.L_x_25:
[----:B------:R-:W-:-:S00]  /*24f0*/  BRA `(.L_x_25) ;  /* 0xfffffffc00fc7947 */ /* 0x000fc0000383ffff */
[----:B------:R-:W-:-:S00]  /*2500*/  NOP ;  /* 0x0000000000007918 */ /* 0x000fc00000000000 */
[----:B------:R-:W-:-:S00]  /*2510*/  NOP ;  /* 0x0000000000007918 */ /* 0x000fc00000000000 */
[----:B------:R-:W-:-:S00]  /*2520*/  NOP ;  /* 0x0000000000007918 */ /* 0x000fc00000000000 */
[----:B------:R-:W-:-:S00]  /*2530*/  NOP ;  /* 0x0000000000007918 */ /* 0x000fc00000000000 */
[----:B------:R-:W-:-:S00]  /*2540*/  NOP ;  /* 0x0000000000007918 */ /* 0x000fc00000000000 */
[----:B------:R-:W-:-:S00]  /*2550*/  NOP ;  /* 0x0000000000007918 */ /* 0x000fc00000000000 */
[----:B------:R-:W-:-:S00]  /*2560*/  NOP ;  /* 0x0000000000007918 */ /* 0x000fc00000000000 */
[----:B------:R-:W-:-:S00]  /*2570*/  NOP ;  /* 0x0000000000007918 */ /* 0x000fc00000000000 */
.L_x_620:


//--------------------- .text._ZN2at6native53_GLOBAL__N__3bfe7fd5_20_UpSampleNearest2d_cu_198c5ce237upsample_nearest2d_backward_out_frameIN3c108BFloat16EfXadL_ZNS0_46nearest_neighbor_exact_bw_compute_source_indexEfiiEEEEvPKT_mmmmmmPS5_ff --------------------------
	.section	.text._ZN2at6native53_GLOBAL__N__3bfe7fd5_20_UpSampleNearest2d_cu_198c5ce237upsample_nearest2d_backward_out_frameIN3c108BFloat16EfXadL_ZNS0_46nearest_neighbor_exact_bw_compute_source_indexEfiiEEEEvPKT_mmmmmmPS5_ff,"ax",@progbits
	.align	128
.text._ZN2at6native53_GLOBAL__N__3bfe7fd5_20_UpSampleNearest2d_cu_198c5ce237upsample_nearest2d_backward_out_frameIN3c108BFloat16EfXadL_ZNS0_46nearest_neighbor_exact_bw_compute_source_indexEfiiEEEEvPKT_mmmmmmPS5_ff:
        .type           _ZN2at6native53_GLOBAL__N__3bfe7fd5_20_UpSampleNearest2d_cu_198c5ce237upsample_nearest2d_backward_out_frameIN3c108BFloat16EfXadL_ZNS0_46nearest_neighbor_exact_bw_compute_source_indexEfiiEEEEvPKT_mmmmmmPS5_ff,@function
        .size           _ZN2at6native53_GLOBAL__N__3bfe7fd5_20_UpSampleNearest2d_cu_198c5ce237upsample_nearest2d_backward_out_frameIN3c108BFloat16EfXadL_ZNS0_46nearest_neighbor_exact_bw_compute_source_indexEfiiEEEEvPKT_mmmmmmPS5_ff,(.L_x_624 - _ZN2at6native53_GLOBAL__N__3bfe7fd5_20_UpSampleNearest2d_cu_198c5ce237upsample_nearest2d_backward_out_frameIN3c108BFloat16EfXadL_ZNS0_46nearest_neighbor_exact_bw_compute_source_indexEfiiEEEEvPKT_mmmmmmPS5_ff)
        .other          _ZN2at6native53_GLOBAL__N__3bfe7fd5_20_UpSampleNearest2d_cu_198c5ce237upsample_nearest2d_backward_out_frameIN3c108BFloat16EfXadL_ZNS0_46nearest_neighbor_exact_bw_compute_source_indexEfiiEEEEvPKT_mmmmmmPS5_ff,@"STO_CUDA_ENTRY STV_DEFAULT"
_ZN2at6native53_GLOBAL__N__3bfe7fd5_20_UpSampleNearest2d_cu_198c5ce237upsample_nearest2d_backward_out_frameIN3c108BFloat16EfXadL_ZNS0_46nearest_neighbor_exact_bw_compute_source_indexEfiiEEEEvPKT_mmmmmmPS5_ff:
        /* <DEDUP_REMOVED lines=29> */
[----:B------:R-:W-:Y:S05]  /*01d0*/  CALL.REL.NOINC `($__internal_3_$__cuda_sm20_div_s64) ;  /* 0x0000001800447944 */ /* 0x000fea0003c00000 */
[----:B------:R-:W-:Y:S01]  /*01e0*/  IMAD.MOV.U32 R4, RZ, RZ, R6 ;  /* 0x000000ffff047224 */ /* 0x000fe200078e0006 */
[----:B------:R-:W-:Y:S01]  /*01f0*/  MOV R5, R7 ;  /* 0x0000000700057202 */ /* 0x000fe20000000f00 */
[----:B------:R-:W-:Y:S06]  /*0200*/  BRA `(.L_x_28) ;  /* 0x00000000004c7947 */ /* 0x000fec0003800000 */
.L_x_27:
        /* <DEDUP_REMOVED lines=13> */
[----:B------:R-:W-:Y:S01]  /*02e0*/  @P0 VIADD R5, R5, -UR6 ;  /* 0x8000000605050c36 */ /* 0x000fe20008000000 */
[----:B------:R-:W-:-:S04]  /*02f0*/  @P0 IADD3 R4, R4, 0x1, RZ ;  /* 0x0000000104040810 */ /* 0x000fc80007ffe0ff */
[----:B------:R-:W-:Y:S01]  /*0300*/  ISETP.GE.U32.AND P1, PT, R5, UR6, PT ;  /* 0x0000000605007c0c */ /* 0x000fe2000bf26070 */
[----:B------:R-:W-:-:S12]  /*0310*/  IMAD.MOV.U32 R5, RZ, RZ, RZ ;  /* 0x000000ffff057224 */ /* 0x000fd800078e00ff */
[----:B------:R-:W-:Y:S01]  /*0320*/  @P1 VIADD R4, R4, 0x1 ;  /* 0x0000000104041836 */ /* 0x000fe20000000000 */
[----:B------:R-:W-:-:S07]  /*0330*/  @!P2 LOP3.LUT R4, RZ, UR6, RZ, 0x33, !PT ;  /* 0x00000006ff04ac12 */ /* 0x000fce000f8e33ff */
.L_x_28:
[----:B------:R-:W-:Y:S05]  /*0340*/  BSYNC B0 ;  /* 0x0000000000007941 */ /* 0x000fea0003800000 */
.L_x_26:
        /* <DEDUP_REMOVED lines=10> */
[----:B------:R-:W-:Y:S05]  /*03f0*/  CALL.REL.NOINC `($__internal_5_$__cuda_sm20_rem_u64) ;  /* 0x0000002000207944 */ /* 0x000fea0003c00000 */
[----:B------:R-:W-:Y:S01]  /*0400*/  MOV R0, R5 ;  /* 0x0000000500007202 */ /* 0x000fe20000000f00 */
[----:B------:R-:W-:Y:S06]  /*0410*/  BRA `(.L_x_31) ;  /* 0x0000000000487947 */ /* 0x000fec0003800000 */
.L_x_30:
        /* <DEDUP_REMOVED lines=16> */
[----:B------:R-:W-:Y:S02]  /*0520*/  @P0 IADD3 R0, R0, -UR4, RZ ;  /* 0x8000000400000c10 */ /* 0x000fe4000fffe0ff */
[----:B------:R-:W-:-:S07]  /*0530*/  @!P1 LOP3.LUT R0, RZ, UR4, RZ, 0x33, !PT ;  /* 0x00000004ff009c12 */ /* 0x000fce000f8e33ff */
.L_x_31:
[----:B------:R-:W-:Y:S05]  /*0540*/  BSYNC B0 ;  /* 0x0000000000007941 */ /* 0x000fea0003800000 */
.L_x_29:
[----:B------:R-:W-:Y:S01]  /*0550*/  ULDC UR4, c[0x0][0x244] ;  /* 0x0000910000047ab9 */ /* 0x000fe20000000800 */
[----:B------:R-:W-:Y:S01]  /*0560*/  BSSY B0, `(.L_x_32) ;  /* 0x0000023000007945 */ /* 0x000fe20003800000 */
[----:B------:R-:W-:-:S04]  /*0570*/  LOP3.LUT R4, R3, UR4, RZ, 0xfc, !PT ;  /* 0x0000000403047c12 */ /* 0x000fc8000f8efcff */
[----:B------:R-:W-:-:S13]  /*0580*/  ISETP.NE.U32.AND P0, PT, R4, RZ, PT ;  /* 0x000000ff0400720c */ /* 0x000fda0003f05070 */
[----:B------:R-:W-:Y:S05]  /*0590*/  @!P0 BRA `(.L_x_33) ;  /* 0x0000000000208947 */ /* 0x000fea0003800000 */
[----:B------:R-:W-:-:S07]  /*05a0*/  MOV R6, 0x5c0 ;  /* 0x000005c000067802 */ /* 0x000fce0000000f00 */
[----:B------:R-:W-:Y:S05]  /*05b0*/  CALL.REL.NOINC `($__internal_4_$__cuda_sm20_div_u64) ;  /* 0x00000018009c7944 */ /* 0x000fea0003c00000 */
[--C-:B------:R-:W-:Y:S01]  /*05c0*/  IMAD.MOV R7, RZ, RZ, -R5.reuse ;  /* 0x000000ffff077224 */ /* 0x100fe200078e0a05 */
[----:B------:R-:W-:Y:S01]  /*05d0*/  ULDC UR4, c[0x0][0x240] ;  /* 0x0000900000047ab9 */ /* 0x000fe20000000800 */
[----:B------:R-:W-:Y:S02]  /*05e0*/  IMAD.MOV.U32 R6, RZ, RZ, R5 ;  /* 0x000000ffff067224 */ /* 0x000fe400078e0005 */
[----:B------:R-:W-:Y:S01]  /*05f0*/  IMAD R4, R7, UR4, R2 ;  /* 0x0000000407047c24 */ /* 0x000fe2000f8e0202 */
[----:B------:R-:W-:Y:S01]  /*0600*/  MOV R7, R8 ;  /* 0x0000000800077202 */ /* 0x000fe20000000f00 */
[----:B------:R-:W-:Y:S06]  /*0610*/  BRA `(.L_x_34) ;  /* 0x00000000005c7947 */ /* 0x000fec0003800000 */
.L_x_33:
[----:B------:R-:W-:Y:S02]  /*0620*/  ULDC UR4, c[0x0][0x240] ;  /* 0x0000900000047ab9 */ /* 0x000fe40000000800 */
[----:B------:R-:W0:Y:S01]  /*0630*/  I2F.U32.RP R6, UR4 ;  /* 0x0000000400067d06 */ /* 0x000e220008209000 */
[----:B------:R-:W-:-:S07]  /*0640*/  ISETP.NE.U32.AND P2, PT, RZ, UR4, PT ;  /* 0x00000004ff007c0c */ /* 0x000fce000bf45070 */
[----:B0-----:R-:W0:Y:S02]  /*0650*/  MUFU.RCP R6, R6 ;  /* 0x0000000600067308 */ /* 0x001e240000001000 */
[----:B0-----:R-:W-:-:S06]  /*0660*/  VIADD R4, R6, 0xffffffe ;  /* 0x0ffffffe06047836 */ /* 0x001fcc0000000000 */
[----:B------:R0:W1:Y:S02]  /*0670*/  F2I.FTZ.U32.TRUNC.NTZ R5, R4 ;  /* 0x0000000400057305 */ /* 0x000064000021f000 */
[----:B0-----:R-:W-:Y:S01]  /*0680*/  IMAD.MOV.U32 R4, RZ, RZ, RZ ;  /* 0x000000ffff047224 */ /* 0x001fe200078e00ff */
[----:B-1----:R-:W-:-:S05]  /*0690*/  IADD3 R7, RZ, -R5, RZ ;  /* 0x80000005ff077210 */ /* 0x002fca0007ffe0ff */
[----:B------:R-:W-:-:S04]  /*06a0*/  IMAD R7, R7, UR4, RZ ;  /* 0x0000000407077c24 */ /* 0x000fc8000f8e02ff */
[----:B------:R-:W-:-:S06]  /*06b0*/  IMAD.HI.U32 R5, R5, R7, R4 ;  /* 0x0000000705057227 */ /* 0x000fcc00078e0004 */
[----:B------:R-:W-:-:S05]  /*06c0*/  IMAD.HI.U32 R5, R5, R2, RZ ;  /* 0x0000000205057227 */ /* 0x000fca00078e00ff */
[----:B------:R-:W-:-:S05]  /*06d0*/  IADD3 R7, -R5, RZ, RZ ;  /* 0x000000ff05077210 */ /* 0x000fca0007ffe1ff */
[----:B------:R-:W-:-:S05]  /*06e0*/  IMAD R7, R7, UR4, R2 ;  /* 0x0000000407077c24 */ /* 0x000fca000f8e0202 */
[----:B------:R-:W-:-:S13]  /*06f0*/  ISETP.GE.U32.AND P0, PT, R7, UR4, PT ;  /* 0x0000000407007c0c */ /* 0x000fda000bf06070 */
[----:B------:R-:W-:Y:S01]  /*0700*/  @P0 VIADD R7, R7, -UR4 ;  /* 0x8000000407070c36 */ /* 0x000fe20008000000 */
[----:B------:R-:W-:-:S04]  /*0710*/  @P0 IADD3 R5, R5, 0x1, RZ ;  /* 0x0000000105050810 */ /* 0x000fc80007ffe0ff */
[----:B------:R-:W-:-:S13]  /*0720*/  ISETP.GE.U32.AND P1, PT, R7, UR4, PT ;  /* 0x0000000407007c0c */ /* 0x000fda000bf26070 */
[----:B------:R-:W-:Y:S01]  /*0730*/  @P1 VIADD R5, R5, 0x1 ;  /* 0x0000000105051836 */ /* 0x000fe20000000000 */
[----:B------:R-:W-:-:S04]  /*0740*/  @!P2 LOP3.LUT R5, RZ, UR4, RZ, 0x33, !PT ;  /* 0x00000004ff05ac12 */ /* 0x000fc8000f8e33ff */
[----:B------:R-:W-:Y:S01]  /*0750*/  IADD3 R7, -R5, RZ, RZ ;  /* 0x000000ff05077210 */ /* 0x000fe20007ffe1ff */
[----:B------:R-:W-:-:S04]  /*0760*/  IMAD.MOV.U32 R6, RZ, RZ, R5 ;  /* 0x000000ffff067224 */ /* 0x000fc800078e0005 */
[----:B------:R-:W-:Y:S01]  /*0770*/  IMAD R4, R7, UR4, R2 ;  /* 0x0000000407047c24 */ /* 0x000fe2000f8e0202 */
[----:B------:R-:W-:-:S11]  /*0780*/  HFMA2.MMA R7, -RZ, RZ, 0, 0 ;  /* 0x00000000ff077435 */ /* 0x000fd600000001ff */
.L_x_34:
[----:B------:R-:W-:Y:S05]  /*0790*/  BSYNC B0 ;  /* 0x0000000000007941 */ /* 0x000fea0003800000 */
.L_x_32:
        /* <DEDUP_REMOVED lines=10> */
[----:B------:R-:W-:Y:S05]  /*0840*/  CALL.REL.NOINC `($__internal_5_$__cuda_sm20_rem_u64) ;  /* 0x0000001c000c7944 */ /* 0x000fea0003c00000 */
[----:B------:R-:W-:Y:S05]  /*0850*/  BRA `(.L_x_37) ;  /* 0x0000000000487947 */ /* 0x000fea0003800000 */
.L_x_36:
[----:B------:R-:W-:Y:S02]  /*0860*/  ULDC UR4, c[0x0][0x238] ;  /* 0x00008e0000047ab9 */ /* 0x000fe40000000800 */
[----:B------:R-:W0:Y:S01]  /*0870*/  I2F.U32.RP R5, UR4 ;  /* 0x0000000400057d06 */ /* 0x000e220008209000 */
[----:B------:R-:W-:-:S07]  /*0880*/  ISETP.NE.U32.AND P1, PT, RZ, UR4, PT ;  /* 0x00000004ff007c0c */ /* 0x000fce000bf25070 */
[----:B0-----:R-:W0:Y:S02]  /*0890*/  MUFU.RCP R5, R5 ;  /* 0x0000000500057308 */ /* 0x001e240000001000 */
[----:B0-----:R-:W-:-:S06]  /*08a0*/  IADD3 R8, R5, 0xffffffe, RZ ;  /* 0x0ffffffe05087810 */ /* 0x001fcc0007ffe0ff */
[----:B------:R0:W1:Y:S02]  /*08b0*/  F2I.FTZ.U32.TRUNC.NTZ R9, R8 ;  /* 0x0000000800097305 */ /* 0x000064000021f000 */
[----:B0-----:R-:W-:Y:S01]  /*08c0*/  MOV R8, RZ ;  /* 0x000000ff00087202 */ /* 0x001fe20000000f00 */
        /* <DEDUP_REMOVED lines=11> */
.L_x_37:
[----:B------:R-:W-:Y:S05]  /*0980*/  BSYNC B0 ;  /* 0x0000000000007941 */ /* 0x000fea0003800000 */
.L_x_35:
        /* <DEDUP_REMOVED lines=26> */
[----:B------:R-:W-:Y:S02]  /*0b30*/  IADD3 R7, -R7, -0x2, -R12 ;  /* 0xfffffffe07077810 */ /* 0x000fe40007ffe90c */
[----:B-1----:R-:W-:Y:S01]  /*0b40*/  VIMNMX R6, R6, UR4, PT ;  /* 0x0000000406067c48 */ /* 0x002fe2000bfe0100 */
[----:B------:R-:W-:Y:S01]  /*0b50*/  UMOV UR4, URZ ;  /* 0x0000003f00047c82 */ /* 0x000fe20008000000 */
[----:B------:R-:W-:-:S13]  /*0b60*/  ISETP.GE.U32.AND P1, PT, R7, 0x3, PT ;  /* 0x000000030700780c */ /* 0x000fda0003f26070 */
.L_x_50:
[----:B------:R-:W-:Y:S01]  /*0b70*/  ISETP.GE.AND P0, PT, R5, R6, PT ;  /* 0x000000060500720c */ /* 0x000fe20003f06270 */
[----:B------:R-:W-:Y:S01]  /*0b80*/  BSSY B1, `(.L_x_38) ;  /* 0x00000e6000017945 */ /* 0x000fe20003800000 */
[----:B------:R-:W-:-:S11]  /*0b90*/  HFMA2.MMA R20, -RZ, RZ, 0, 0 ;  /* 0x00000000ff147435 */ /* 0x000fd600000001ff */
[----:B------:R-:W-:Y:S05]  /*0ba0*/  @P0 BRA `(.L_x_39) ;  /* 0x0000000c008c0947 */ /* 0x000fea0003800000 */
[----:B------:R-:W-:Y:S01]  /*0bb0*/  IMAD.MOV.U32 R20, RZ, RZ, RZ ;  /* 0x000000ffff147224 */ /* 0x000fe200078e00ff */
[----:B------:R-:W-:-:S07]  /*0bc0*/  MOV R8, R5 ;  /* 0x0000000500087202 */ /* 0x000fce0000000f00 */
.L_x_49:
[----:B------:R-:W-:Y:S01]  /*0bd0*/  ISETP.GT.AND P0, PT, R4, R12, PT ;  /* 0x0000000c0400720c */ /* 0x000fe20003f04270 */
[----:B------:R-:W-:-:S12]  /*0be0*/  BSSY B0, `(.L_x_40) ;  /* 0x00000dc000007945 */ /* 0x000fd80003800000 */
[----:B------:R-:W-:Y:S05]  /*0bf0*/  @!P0 BRA `(.L_x_41) ;  /* 0x0000000c00688947 */ /* 0x000fea0003800000 */
[----:B------:R-:W-:Y:S01]  /*0c00*/  IMAD.IADD R9, R4, 0x1, -R12 ;  /* 0x0000000104097824 */ /* 0x000fe200078e0a0c */
[----:B------:R-:W-:Y:S01]  /*0c10*/  BSSY B2, `(.L_x_42) ;  /* 0x000002e000027945 */ /* 0x000fe20003800000 */
[----:B------:R-:W-:Y:S02]  /*0c20*/  SHF.R.S32.HI R7, RZ, 0x1f, R0 ;  /* 0x0000001fff077819 */ /* 0x000fe40000011400 */
[----:B------:R-:W-:Y:S02]  /*0c30*/  MOV R10, R12 ;  /* 0x0000000c000a7202 */ /* 0x000fe40000000f00 */
[----:B------:R-:W-:-:S04]  /*0c40*/  LOP3.LUT R9, R9, 0x3, RZ, 0xc0, !PT ;  /* 0x0000000309097812 */ /* 0x000fc800078ec0ff */
[----:B------:R-:W-:-:S13]  /*0c50*/  ISETP.NE.AND P0, PT, R9, RZ, PT ;  /* 0x000000ff0900720c */ /* 0x000fda0003f05270 */
[----:B------:R-:W-:Y:S05]  /*0c60*/  @!P0 BRA `(.L_x_43) ;  /* 0x0000000000a08947 */ /* 0x000fea0003800000 */
[----:B------:R-:W0:Y:S01]  /*0c70*/  LDC.64 R14, c[0x0][0x220] ;  /* 0x00008800ff0e7b82 */ /* 0x000e220000000a00 */
[----:B------:R-:W-:Y:S01]  /*0c80*/  USHF.R.S32.HI UR5, URZ, 0x1f, UR4 ;  /* 0x0000001f3f057899 */ /* 0x000fe20008011404 */
[----:B------:R-:W-:Y:S01]  /*0c90*/  MOV R11, R7 ;  /* 0x00000007000b7202 */ /* 0x000fe20000000f00 */
[----:B------:R-:W-:Y:S01]  /*0ca0*/  IMAD.MOV.U32 R10, RZ, RZ, R0 ;  /* 0x000000ffff0a7224 */ /* 0x000fe200078e0000 */
[----:B------:R-:W-:Y:S01]  /*0cb0*/  ULDC.64 UR12, c[0x0][0x228] ;  /* 0x00008a00000c7ab9 */ /* 0x000fe20000000a00 */
[----:B------:R-:W-:Y:S02]  /*0cc0*/  SHF.R.S32.HI R13, RZ, 0x1f, R12 ;  /* 0x0000001fff0d7819 */ /* 0x000fe4000001140c */
[C---:B0-----:R-:W-:Y:S02]  /*0cd0*/  IMAD R16, R14.reuse, UR5, RZ ;  /* 0x000000050e107c24 */ /* 0x041fe4000f8e02ff */
[----:B------:R-:W-:Y:S01]  /*0ce0*/  IMAD.WIDE.U32 R10, R14, UR4, R10 ;  /* 0x000000040e0a7c25 */ /* 0x000fe2000f8e000a */
[----:B------:R-:W-:-:S03]  /*0cf0*/  MOV R14, R8 ;  /* 0x00000008000e7202 */ /* 0x000fc60000000f00 */
[----:B------:R-:W-:-:S04]  /*0d00*/  IMAD R15, R15, UR4, R16 ;  /* 0x000000040f0f7c24 */ /* 0x000fc8000f8e0210 */
[----:B------:R-:W-:Y:S01]  /*0d10*/  IMAD.IADD R11, R11, 0x1, R15 ;  /* 0x000000010b0b7824 */ /* 0x000fe200078e020f */
[----:B------:R-:W-:-:S03]  /*0d20*/  SHF.R.S32.HI R15, RZ, 0x1f, R8 ;  /* 0x0000001fff0f7819 */ /* 0x000fc60000011408 */
[----:B------:R-:W-:Y:S02]  /*0d30*/  IMAD R11, R11, UR12, RZ ;  /* 0x0000000c0b0b7c24 */ /* 0x000fe4000f8e02ff */
[----:B------:R-:W-:-:S04]  /*0d40*/  IMAD.WIDE.U32 R14, R10, UR12, R14 ;  /* 0x0000000c0a0e7c25 */ /* 0x000fc8000f8e000e */
[----:B------:R-:W-:Y:S01]  /*0d50*/  IMAD R11, R10, UR13, R11 ;  /* 0x0000000d0a0b7c24 */ /* 0x000fe2000f8e020b */
[----:B------:R-:W-:-:S03]  /*0d60*/  ULDC.64 UR12, c[0x0][0x230] ;  /* 0x00008c00000c7ab9 */ /* 0x000fc60000000a00 */
[----:B------:R-:W-:-:S04]  /*0d70*/  IMAD.IADD R10, R15, 0x1, R11 ;  /* 0x000000010f0a7824 */ /* 0x000fc800078e020b */
[----:B------:R-:W-:Y:S02]  /*0d80*/  IMAD R15, R10, UR12, RZ ;  /* 0x0000000c0a0f7c24 */ /* 0x000fe4000f8e02ff */
[----:B------:R-:W-:-:S04]  /*0d90*/  IMAD.WIDE.U32 R10, R14, UR12, R12 ;  /* 0x0000000c0e0a7c25 */ /* 0x000fc8000f8e000c */
[----:B------:R-:W-:Y:S01]  /*0da0*/  IMAD R15, R14, UR13, R15 ;  /* 0x0000000d0e0f7c24 */ /* 0x000fe2000f8e020f */
[----:B------:R-:W-:Y:S02]  /*0db0*/  ULDC.64 UR12, c[0x0][0x210] ;  /* 0x00008400000c7ab9 */ /* 0x000fe40000000a00 */
[----:B------:R-:W-:Y:S02]  /*0dc0*/  LEA R14, P0, R10, UR12, 0x1 ;  /* 0x0000000c0a0e7c11 */ /* 0x000fe4000f8008ff */
[----:B------:R-:W-:-:S04]  /*0dd0*/  IADD3 R11, R11, R15, RZ ;  /* 0x0000000f0b0b7210 */ /* 0x000fc80007ffe0ff */
[----:B------:R-:W-:-:S05]  /*0de0*/  LEA.HI.X R15, R10, UR13, R11, 0x1, P0 ;  /* 0x0000000d0a0f7c11 */ /* 0x000fca00080f0c0b */
[----:B------:R-:W2:Y:S01]  /*0df0*/  LDG.E.U16 R10, desc[UR10][R14.64] ;  /* 0x0000000a0e0a7981 */ /* 0x000ea2000c1e1500 */
[----:B------:R-:W-:Y:S01]  /*0e00*/  ISETP.NE.AND P0, PT, R9, 0x1, PT ;  /* 0x000000010900780c */ /* 0x000fe20003f05270 */
[----:B--2---:R-:W-:Y:S01]  /*0e10*/  IMAD.U32 R11, R10, 0x10000, RZ ;  /* 0x000100000a0b7824 */ /* 0x004fe200078e00ff */
[----:B------:R-:W-:-:S03]  /*0e20*/  IADD3 R10, R12, 0x1, RZ ;  /* 0x000000010c0a7810 */ /* 0x000fc60007ffe0ff */
[----:B------:R-:W-:-:S08]  /*0e30*/  FADD.FTZ R20, R20, R11 ;  /* 0x0000000b14147221 */ /* 0x000fd00000010000 */
[----:B------:R-:W-:Y:S05]  /*0e40*/  @!P0 BRA `(.L_x_43) ;  /* 0x0000000000288947 */ /* 0x000fea0003800000 */
[----:B------:R-:W-:Y:S02]  /*0e50*/  ISETP.NE.AND P0, PT, R9, 0x2, PT ;  /* 0x000000020900780c */ /* 0x000fe40003f05270 */
[----:B------:R-:W2:Y:S11]  /*0e60*/  LDG.E.U16 R9, desc[UR10][R14.64+0x2] ;  /* 0x0000020a0e097981 */ /* 0x000eb6000c1e1500 */
[----:B------:R-:W3:Y:S01]  /*0e70*/  @P0 LDG.E.U16 R11, desc[UR10][R14.64+0x4] ;  /* 0x0000040a0e0b0981 */ /* 0x000ee2000c1e1500 */
[C---:B------:R-:W-:Y:S01]  /*0e80*/  IADD3 R16, R12.reuse, 0x3, RZ ;  /* 0x000000030c107810 */ /* 0x040fe20007ffe0ff */
[----:B------:R-:W-:-:S04]  /*0e90*/  VIADD R10, R12, 0x2 ;  /* 0x000000020c0a7836 */ /* 0x000fc80000000000 */
[----:B------:R-:W-:Y:S02]  /*0ea0*/  @P0 IMAD.MOV.U32 R10, RZ, RZ, R16 ;  /* 0x000000ffff0a0224 */ /* 0x000fe400078e0010 */
[----:B--2---:R-:W-:-:S04]  /*0eb0*/  IMAD.U32 R9, R9, 0x10000, RZ ;  /* 0x0001000009097824 */ /* 0x004fc800078e00ff */
[----:B------:R-:W-:Y:S01]  /*0ec0*/  FADD.FTZ R20, R20, R9 ;  /* 0x0000000914147221 */ /* 0x000fe20000010000 */
[----:B---3--:R-:W-:-:S05]  /*0ed0*/  @P0 SHF.L.U32 R11, R11, 0x10, RZ ;  /* 0x000000100b0b0819 */ /* 0x008fca00000006ff */
[----:B------:R-:W-:-:S07]  /*0ee0*/  @P0 FADD.FTZ R20, R20, R11 ;  /* 0x0000000b14140221 */ /* 0x000fce0000010000 */
.L_x_43:
[----:B------:R-:W-:Y:S05]  /*0ef0*/  BSYNC B2 ;  /* 0x0000000000027941 */ /* 0x000fea0003800000 */
.L_x_42:
[----:B------:R-:W-:Y:S05]  /*0f00*/  @!P1 BRA `(.L_x_41) ;  /* 0x0000000800a49947 */ /* 0x000fea0003800000 */
[----:B------:R-:W0:Y:S01]  /*0f10*/  LDC.64 R14, c[0x0][0x220] ;  /* 0x00008800ff0e7b82 */ /* 0x000e220000000a00 */
[----:B------:R-:W-:Y:S01]  /*0f20*/  USHF.R.S32.HI UR5, URZ, 0x1f, UR4 ;  /* 0x0000001f3f057899 */ /* 0x000fe20008011404 */
[----:B------:R-:W-:Y:S01]  /*0f30*/  MOV R16, R0 ;  /* 0x0000000000107202 */ /* 0x000fe20000000f00 */
[----:B------:R-:W-:Y:S01]  /*0f40*/  IMAD.MOV.U32 R17, RZ, RZ, R7 ;  /* 0x000000ffff117224 */ /* 0x000fe200078e0007 */
[----:B------:R-:W-:Y:S01]  /*0f50*/  ULDC.64 UR12, c[0x0][0x228] ;  /* 0x00008a00000c7ab9 */ /* 0x000fe20000000a00 */
[----:B------:R-:W-:Y:S01]  /*0f60*/  IMAD.IADD R11, R4, 0x1, -R10 ;  /* 0x00000001040b7824 */ /* 0x000fe200078e0a0a */
[----:B------:R-:W-:Y:S01]  /*0f70*/  SHF.R.S32.HI R9, RZ, 0x1f, R8 ;  /* 0x0000001fff097819 */ /* 0x000fe20000011408 */
[----:B------:R-:W-:Y:S01]  /*0f80*/  BSSY B2, `(.L_x_44) ;  /* 0x000005c000027945 */ /* 0x000fe20003800000 */
[----:B------:R-:W-:Y:S02]  /*0f90*/  PLOP3.LUT P0, PT, PT, PT, PT, 0x80, 0x0 ;  /* 0x000000000000781c */ /* 0x000fe40003f0f070 */
[----:B------:R-:W-:Y:S01]  /*0fa0*/  ISETP.GT.AND P2, PT, R11, 0xc, PT ;  /* 0x0000000c0b00780c */ /* 0x000fe20003f44270 */
[----:B0-----:R-:W-:-:S02]  /*0fb0*/  IMAD R18, R14, UR5, RZ ;  /* 0x000000050e127c24 */ /* 0x001fc4000f8e02ff */
[----:B------:R-:W-:-:S04]  /*0fc0*/  IMAD.WIDE.U32 R16, R14, UR4, R16 ;  /* 0x000000040e107c25 */ /* 0x000fc8000f8e0010 */
[----:B------:R-:W-:-:S05]  /*0fd0*/  IMAD R15, R15, UR4, R18 ;  /* 0x000000040f0f7c24 */ /* 0x000fca000f8e0212 */
[----:B------:R-:W-:-:S05]  /*0fe0*/  IADD3 R15, R17, R15, RZ ;  /* 0x0000000f110f7210 */ /* 0x000fca0007ffe0ff */
[----:B------:R-:W-:Y:S02]  /*0ff0*/  IMAD R7, R15, UR12, RZ ;  /* 0x0000000c0f077c24 */ /* 0x000fe4000f8e02ff */
[----:B------:R-:W-:-:S04]  /*1000*/  IMAD.WIDE.U32 R14, R16, UR12, R8 ;  /* 0x0000000c100e7c25 */ /* 0x000fc8000f8e0008 */
[----:B------:R-:W-:-:S05]  /*1010*/  IMAD R7, R16, UR13, R7 ;  /* 0x0000000d10077c24 */ /* 0x000fca000f8e0207 */
[----:B------:R-:W-:Y:S01]  /*1020*/  IADD3 R9, R7, R15, RZ ;  /* 0x0000000f07097210 */ /* 0x000fe20007ffe0ff */
[----:B------:R-:W-:Y:S06]  /*1030*/  @!P2 BRA `(.L_x_45) ;  /* 0x000000040040a947 */ /* 0x000fec0003800000 */
[----:B------:R-:W-:Y:S01]  /*1040*/  PLOP3.LUT P0, PT, PT, PT, PT, 0x8, 0x0 ;  /* 0x000000000000781c */ /* 0x000fe20003f0e170 */
[----:B------:R-:W-:-:S12]  /*1050*/  VIADD R7, R4, 0xfffffff4 ;  /* 0xfffffff404077836 */ /* 0x000fd80000000000 */
.L_x_46:
[----:B------:R-:W-:Y:S01]  /*1060*/  ULDC.64 UR12, c[0x0][0x230] ;  /* 0x00008c00000c7ab9 */ /* 0x000fe20000000a00 */
[--C-:B------:R-:W-:Y:S01]  /*1070*/  SHF.R.S32.HI R11, RZ, 0x1f, R10.reuse ;  /* 0x0000001fff0b7819 */ /* 0x100fe2000001140a */
[----:B------:R-:W-:Y:S01]  /*1080*/  IMAD R19, R9, UR12, RZ ;  /* 0x0000000c09137c24 */ /* 0x000fe2000f8e02ff */
[----:B------:R-:W-:Y:S01]  /*1090*/  ULDC.64 UR14, c[0x0][0x210] ;  /* 0x00008400000e7ab9 */ /* 0x000fe20000000a00 */
[----:B------:R-:W-:-:S04]  /*10a0*/  IMAD.WIDE.U32 R16, R14, UR12, R10 ;  /* 0x0000000c0e107c25 */ /* 0x000fc8000f8e000a */
[----:B------:R-:W-:Y:S01]  /*10b0*/  IMAD R19, R14, UR13, R19 ;  /* 0x0000000d0e137c24 */ /* 0x000fe2000f8e0213 */
[----:B------:R-:W-:-:S04]  /*10c0*/  LEA R22, P2, R16, UR14, 0x1 ;  /* 0x0000000e10167c11 */ /* 0x000fc8000f8408ff */
[----:B------:R-:W-:-:S04]  /*10d0*/  IADD3 R11, R17, R19, RZ ;  /* 0x00000013110b7210 */ /* 0x000fc80007ffe0ff */
[----:B------:R-:W-:-:S05]  /*10e0*/  LEA.HI.X R23, R16, UR15, R11, 0x1, P2 ;  /* 0x0000000f10177c11 */ /* 0x000fca00090f0c0b */
[----:B------:R-:W2:Y:S04]  /*10f0*/  LDG.E.U16 R21, desc[UR10][R22.64] ;  /* 0x0000000a16157981 */ /* 0x000ea8000c1e1500 */
[----:B------:R-:W3:Y:S01]  /*1100*/  LDG.E.U16 R25, desc[UR10][R22.64+0x2] ;  /* 0x0000020a16197981 */ /* 0x000ee2000c1e1500 */
[----:B------:R-:W-:-:S03]  /*1110*/  VIADD R16, R10, 0x4 ;  /* 0x000000040a107836 */ /* 0x000fc60000000000 */
[----:B------:R-:W4:Y:S02]  /*1120*/  LDG.E.U16 R26, desc[UR10][R22.64+0x4] ;  /* 0x0000040a161a7981 */ /* 0x000f24000c1e1500 */
[--C-:B------:R-:W-:Y:S02]  /*1130*/  SHF.R.S32.HI R17, RZ, 0x1f, R16.reuse ;  /* 0x0000001fff117819 */ /* 0x100fe40000011410 */
[----:B------:R-:W5:Y:S01]  /*1140*/  LDG.E.U16 R18, desc[UR10][R22.64+0x6] ;  /* 0x0000060a16127981 */ /* 0x000f62000c1e1500 */
[----:B------:R-:W-:-:S05]  /*1150*/  IMAD.WIDE.U32 R16, R14, UR12, R16 ;  /* 0x0000000c0e107c25 */ /* 0x000fca000f8e0010 */
[----:B------:R-:W-:Y:S02]  /*1160*/  IADD3 R11, R19, R17, RZ ;  /* 0x00000011130b7210 */ /* 0x000fe40007ffe0ff */
[----:B------:R-:W-:-:S04]  /*1170*/  LEA R28, P2, R16, UR14, 0x1 ;  /* 0x0000000e101c7c11 */ /* 0x000fc8000f8408ff */
[----:B------:R-:W-:-:S05]  /*1180*/  LEA.HI.X R29, R16, UR15, R11, 0x1, P2 ;  /* 0x0000000f101d7c11 */ /* 0x000fca00090f0c0b */
[----:B------:R-:W5:Y:S01]  /*1190*/  LDG.E.U16 R11, desc[UR10][R28.64] ;  /* 0x0000000a1c0b7981 */ /* 0x000f62000c1e1500 */
[----:B------:R-:W-:-:S03]  /*11a0*/  VIADD R16, R10, 0x8 ;  /* 0x000000080a107836 */ /* 0x000fc60000000000 */
[----:B------:R-:W5:Y:S02]  /*11b0*/  LDG.E.U16 R22, desc[UR10][R28.64+0x2] ;  /* 0x0000020a1c167981 */ /* 0x000f64000c1e1500 */
[--C-:B------:R-:W-:Y:S02]  /*11c0*/  SHF.R.S32.HI R17, RZ, 0x1f, R16.reuse ;  /* 0x0000001fff117819 */ /* 0x100fe40000011410 */
[----:B------:R-:W5:Y:S01]  /*11d0*/  LDG.E.U16 R23, desc[UR10][R28.64+0x4] ;  /* 0x0000040a1c177981 */ /* 0x000f62000c1e1500 */
[----:B------:R-:W-:-:S03]  /*11e0*/  IMAD.WIDE.U32 R16, R14, UR12, R16 ;  /* 0x0000000c0e107c25 */ /* 0x000fc6000f8e0010 */
[----:B------:R0:W5:Y:S01]  /*11f0*/  LDG.E.U16 R24, desc[UR10][R28.64+0x6] ;  /* 0x0000060a1c187981 */ /* 0x000162000c1e1500 */
[----:B------:R-:W-:Y:S01]  /*1200*/  IMAD.IADD R17, R19, 0x1, R17 ;  /* 0x0000000113117824 */ /* 0x000fe200078e0211 */
[----:B--2---:R-:W-:-:S05]  /*1210*/  SHF.L.U32 R21, R21, 0x10, RZ ;  /* 0x0000001015157819 */ /* 0x004fca00000006ff */
[----:B------:R-:W-:Y:S01]  /*1220*/  FADD.FTZ R27, R21, R20 ;  /* 0x00000014151b7221 */ /* 0x000fe20000010000 */
[----:B------:R-:W-:-:S04]  /*1230*/  LEA R20, P2, R16, UR14, 0x1 ;  /* 0x0000000e10147c11 */ /* 0x000fc8000f8408ff */
[----:B------:R-:W-:Y:S02]  /*1240*/  LEA.HI.X R21, R16, UR15, R17, 0x1, P2 ;  /* 0x0000000f10157c11 */ /* 0x000fe400090f0c11 */
[----:B---3--:R-:W-:Y:S01]  /*1250*/  SHF.L.U32 R16, R25, 0x10, RZ ;  /* 0x0000001019107819 */ /* 0x008fe200000006ff */
[----:B----4-:R-:W-:Y:S02]  /*1260*/  IMAD.U32 R17, R26, 0x10000, RZ ;  /* 0x000100001a117824 */ /* 0x010fe400078e00ff */
[----:B------:R-:W2:Y:S02]  /*1270*/  LDG.E.U16 R25, desc[UR10][R20.64] ;  /* 0x0000000a14197981 */ /* 0x000ea4000c1e1500 */
[----:B------:R-:W-:Y:S01]  /*1280*/  FADD.FTZ R16, R27, R16 ;  /* 0x000000101b107221 */ /* 0x000fe20000010000 */
[----:B-----5:R-:W-:Y:S01]  /*1290*/  IMAD.U32 R18, R18, 0x10000, RZ ;  /* 0x0001000012127824 */ /* 0x020fe200078e00ff */
[----:B------:R-:W3:Y:S02]  /*12a0*/  LDG.E.U16 R26, desc[UR10][R20.64+0x2] ;  /* 0x0000020a141a7981 */ /* 0x000ee4000c1e1500 */
[----:B0-----:R-:W-:Y:S01]  /*12b0*/  FADD.FTZ R29, R16, R17 ;  /* 0x00000011101d7221 */ /* 0x001fe20000010000 */
[----:B------:R-:W-:Y:S01]  /*12c0*/  IADD3 R16, R10, 0xc, RZ ;  /* 0x0000000c0a107810 */ /* 0x000fe20007ffe0ff */
[----:B------:R-:W4:Y:S03]  /*12d0*/  LDG.E.U16 R27, desc[UR10][R20.64+0x4] ;  /* 0x0000040a141b7981 */ /* 0x000f26000c1e1500 */
[----:B------:R-:W-:Y:S01]  /*12e0*/  SHF.R.S32.HI R17, RZ, 0x1f, R16 ;  /* 0x0000001fff117819 */ /* 0x000fe20000011410 */
[----:B------:R-:W-:Y:S01]  /*12f0*/  FADD.FTZ R29, R29, R18 ;  /* 0x000000121d1d7221 */ /* 0x000fe20000010000 */
[----:B------:R0:W5:Y:S01]  /*1300*/  LDG.E.U16 R28, desc[UR10][R20.64+0x6] ;  /* 0x0000060a141c7981 */ /* 0x000162000c1e1500 */
[----:B------:R-:W-:-:S05]  /*1310*/  IMAD.WIDE.U32 R16, R14, UR12, R16 ;  /* 0x0000000c0e107c25 */ /* 0x000fca000f8e0010 */
[----:B------:R-:W-:Y:S02]  /*1320*/  IADD3 R19, R19, R17, RZ ;  /* 0x0000001113137210 */ /* 0x000fe40007ffe0ff */
[----:B------:R-:W-:-:S04]  /*1330*/  LEA R18, P2, R16, UR14, 0x1 ;  /* 0x0000000e10127c11 */ /* 0x000fc8000f8408ff */
[----:B------:R-:W-:Y:S01]  /*1340*/  LEA.HI.X R19, R16, UR15, R19, 0x1, P2 ;  /* 0x0000000f10137c11 */ /* 0x000fe200090f0c13 */
[----:B------:R-:W-:-:S04]  /*1350*/  IMAD.U32 R16, R11, 0x10000, RZ ;  /* 0x000100000b107824 */ /* 0x000fc800078e00ff */
[----:B------:R-:W5:Y:S01]  /*1360*/  LDG.E.U16 R11, desc[UR10][R18.64] ;  /* 0x0000000a120b7981 */ /* 0x000f62000c1e1500 */
[----:B------:R-:W-:-:S03]  /*1370*/  FADD.FTZ R29, R29, R16 ;  /* 0x000000101d1d7221 */ /* 0x000fc60000010000 */
[----:B------:R-:W5:Y:S04]  /*1380*/  LDG.E.U16 R17, desc[UR10][R18.64+0x2] ;  /* 0x0000020a12117981 */ /* 0x000f68000c1e1500 */
[----:B------:R-:W5:Y:S04]  /*1390*/  LDG.E.U16 R16, desc[UR10][R18.64+0x4] ;  /* 0x0000040a12107981 */ /* 0x000f68000c1e1500 */
[----:B------:R1:W5:Y:S01]  /*13a0*/  LDG.E.U16 R20, desc[UR10][R18.64+0x6] ;  /* 0x0000060a12147981 */ /* 0x000362000c1e1500 */
[----:B------:R-:W-:Y:S01]  /*13b0*/  SHF.L.U32 R22, R22, 0x10, RZ ;  /* 0x0000001016167819 */ /* 0x000fe200000006ff */
[----:B------:R-:W-:Y:S01]  /*13c0*/  IMAD.U32 R23, R23, 0x10000, RZ ;  /* 0x0001000017177824 */ /* 0x000fe200078e00ff */
[----:B0-----:R-:W-:-:S03]  /*13d0*/  SHF.L.U32 R21, R24, 0x10, RZ ;  /* 0x0000001018157819 */ /* 0x001fc600000006ff */
[----:B------:R-:W-:-:S04]  /*13e0*/  FADD.FTZ R22, R29, R22 ;  /* 0x000000161d167221 */ /* 0x000fc80000010000 */
[----:B------:R-:W-:-:S04]  /*13f0*/  FADD.FTZ R22, R22, R23 ;  /* 0x0000001716167221 */ /* 0x000fc80000010000 */
[----:B------:R-:W-:Y:S01]  /*1400*/  FADD.FTZ R21, R22, R21 ;  /* 0x0000001516157221 */ /* 0x000fe20000010000 */
[----:B------:R-:W-:-:S05]  /*1410*/  VIADD R10, R10, 0x10 ;  /* 0x000000100a0a7836 */ /* 0x000fca0000000000 */
[----:B------:R-:W-:Y:S01]  /*1420*/  ISETP.GE.AND P2, PT, R10, R7, PT ;  /* 0x000000070a00720c */ /* 0x000fe20003f46270 */
[----:B--2---:R-:W-:Y:S01]  /*1430*/  IMAD.U32 R24, R25, 0x10000, RZ ;  /* 0x0001000019187824 */ /* 0x004fe200078e00ff */
[----:B---3--:R-:W-:-:S03]  /*1440*/  SHF.L.U32 R26, R26, 0x10, RZ ;  /* 0x000000101a1a7819 */ /* 0x008fc600000006ff */
[----:B------:R-:W-:Y:S01]  /*1450*/  FADD.FTZ R21, R21, R24 ;  /* 0x0000001815157221 */ /* 0x000fe20000010000 */
[----:B----4-:R-:W-:-:S03]  /*1460*/  IMAD.U32 R22, R27, 0x10000, RZ ;  /* 0x000100001b167824 */ /* 0x010fc600078e00ff */
[----:B------:R-:W-:Y:S01]  /*1470*/  FADD.FTZ R21, R21, R26 ;  /* 0x0000001a15157221 */ /* 0x000fe20000010000 */
[----:B-----5:R-:W-:-:S03]  /*1480*/  SHF.L.U32 R28, R28, 0x10, RZ ;  /* 0x000000101c1c7819 */ /* 0x020fc600000006ff */
[----:B------:R-:W-:-:S04]  /*1490*/  FADD.FTZ R21, R21, R22 ;  /* 0x0000001615157221 */ /* 0x000fc80000010000 */
[----:B------:R-:W-:Y:S01]  /*14a0*/  FADD.FTZ R21, R21, R28 ;  /* 0x0000001c15157221 */ /* 0x000fe20000010000 */
[----:B-1----:R-:W-:Y:S01]  /*14b0*/  IMAD.U32 R18, R11, 0x10000, RZ ;  /* 0x000100000b127824 */ /* 0x002fe200078e00ff */
[----:B------:R-:W-:-:S03]  /*14c0*/  SHF.L.U32 R17, R17, 0x10, RZ ;  /* 0x0000001011117819 */ /* 0x000fc600000006ff */
[----:B------:R-:W-:Y:S01]  /*14d0*/  FADD.FTZ R18, R21, R18 ;  /* 0x0000001215127221 */ /* 0x000fe20000010000 */
[----:B------:R-:W-:-:S03]  /*14e0*/  SHF.L.U32 R16, R16, 0x10, RZ ;  /* 0x0000001010107819 */ /* 0x000fc600000006ff */
[----:B------:R-:W-:Y:S01]  /*14f0*/  FADD.FTZ R17, R18, R17 ;  /* 0x0000001112117221 */ /* 0x000fe20000010000 */
[----:B------:R-:W-:-:S03]  /*1500*/  IMAD.U32 R11, R20, 0x10000, RZ ;  /* 0x00010000140b7824 */ /* 0x000fc600078e00ff */
[----:B------:R-:W-:-:S04]  /*1510*/  FADD.FTZ R16, R17, R16 ;  /* 0x0000001011107221 */ /* 0x000fc80000010000 */
[----:B------:R-:W-:Y:S01]  /*1520*/  FADD.FTZ R20, R16, R11 ;  /* 0x0000000b10147221 */ /* 0x000fe20000010000 */
[----:B------:R-:W-:Y:S06]  /*1530*/  @!P2 BRA `(.L_x_46) ;  /* 0xfffffff800c8a947 */ /* 0x000fec000383ffff */
.L_x_45:
[----:B------:R-:W-:Y:S05]  /*1540*/  BSYNC B2 ;  /* 0x0000000000027941 */ /* 0x000fea0003800000 */
.L_x_44:
[----:B------:R-:W-:Y:S01]  /*1550*/  IADD3 R7, R4, -R10, RZ ;  /* 0x8000000a04077210 */ /* 0x000fe20007ffe0ff */
[----:B------:R-:W-:Y:S03]  /*1560*/  BSSY B2, `(.L_x_47) ;  /* 0x000002c000027945 */ /* 0x000fe60003800000 */
[----:B------:R-:W-:-:S13]  /*1570*/  ISETP.GT.AND P2, PT, R7, 0x4, PT ;  /* 0x000000040700780c */ /* 0x000fda0003f44270 */
[----:B------:R-:W-:Y:S05]  /*1580*/  @!P2 BRA `(.L_x_48) ;  /* 0x0000000000a4a947 */ /* 0x000fea0003800000 */
[--C-:B------:R-:W-:Y:S01]  /*1590*/  SHF.R.S32.HI R11, RZ, 0x1f, R10.reuse ;  /* 0x0000001fff0b7819 */ /* 0x100fe2000001140a */
[----:B------:R-:W-:Y:S01]  /*15a0*/  ULDC.64 UR12, c[0x0][0x230] ;  /* 0x00008c00000c7ab9 */ /* 0x000fe20000000a00 */
[----:B------:R-:W-:Y:S01]  /*15b0*/  ULDC.64 UR14, c[0x0][0x210] ;  /* 0x00008400000e7ab9 */ /* 0x000fe20000000a00 */
[----:B------:R-:W-:Y:S02]  /*15c0*/  IMAD R7, R9, UR12, RZ ;  /* 0x0000000c09077c24 */ /* 0x000fe4000f8e02ff */
[----:B------:R-:W-:-:S04]  /*15d0*/  IMAD.WIDE.U32 R18, R14, UR12, R10 ;  /* 0x0000000c0e127c25 */ /* 0x000fc8000f8e000a */
[----:B------:R-:W-:Y:S01]  /*15e0*/  IMAD R11, R14, UR13, R7 ;  /* 0x0000000d0e0b7c24 */ /* 0x000fe2000f8e0207 */
[----:B------:R-:W-:Y:S01]  /*15f0*/  LEA R22, P0, R18, UR14, 0x1 ;  /* 0x0000000e12167c11 */ /* 0x000fe2000f8008ff */
[----:B------:R-:W-:-:S03]  /*1600*/  VIADD R16, R10, 0x4 ;  /* 0x000000040a107836 */ /* 0x000fc60000000000 */
[----:B------:R-:W-:Y:S02]  /*1610*/  IADD3 R7, R11, R19, RZ ;  /* 0x000000130b077210 */ /* 0x000fe40007ffe0ff */
[--C-:B------:R-:W-:Y:S02]  /*1620*/  SHF.R.S32.HI R17, RZ, 0x1f, R16.reuse ;  /* 0x0000001fff117819 */ /* 0x100fe40000011410 */
[----:B------:R-:W-:Y:S01]  /*1630*/  LEA.HI.X R23, R18, UR15, R7, 0x1, P0 ;  /* 0x0000000f12177c11 */ /* 0x000fe200080f0c07 */
[----:B------:R-:W-:-:S04]  /*1640*/  IMAD.WIDE.U32 R16, R14, UR12, R16 ;  /* 0x0000000c0e107c25 */ /* 0x000fc8000f8e0010 */
[----:B------:R-:W2:Y:S01]  /*1650*/  LDG.E.U16 R25, desc[UR10][R22.64] ;  /* 0x0000000a16197981 */ /* 0x000ea2000c1e1500 */
[----:B------:R-:W-:-:S03]  /*1660*/  IMAD.IADD R11, R11, 0x1, R17 ;  /* 0x000000010b0b7824 */ /* 0x000fc600078e0211 */
[----:B------:R-:W3:Y:S01]  /*1670*/  LDG.E.U16 R24, desc[UR10][R22.64+0x2] ;  /* 0x0000020a16187981 */ /* 0x000ee2000c1e1500 */
[----:B------:R-:W-:-:S03]  /*1680*/  LEA R18, P0, R16, UR14, 0x1 ;  /* 0x0000000e10127c11 */ /* 0x000fc6000f8008ff */
[----:B------:R-:W4:Y:S01]  /*1690*/  LDG.E.U16 R7, desc[UR10][R22.64+0x4] ;  /* 0x0000040a16077981 */ /* 0x000f22000c1e1500 */
[----:B------:R-:W-:-:S03]  /*16a0*/  LEA.HI.X R19, R16, UR15, R11, 0x1, P0 ;  /* 0x0000000f10137c11 */ /* 0x000fc600080f0c0b */
[----:B------:R-:W5:Y:S04]  /*16b0*/  LDG.E.U16 R26, desc[UR10][R22.64+0x6] ;  /* 0x0000060a161a7981 */ /* 0x000f68000c1e1500 */
[----:B------:R-:W5:Y:S04]  /*16c0*/  LDG.E.U16 R11, desc[UR10][R18.64] ;  /* 0x0000000a120b7981 */ /* 0x000f68000c1e1500 */
[----:B------:R-:W5:Y:S04]  /*16d0*/  LDG.E.U16 R16, desc[UR10][R18.64+0x2] ;  /* 0x0000020a12107981 */ /* 0x000f68000c1e1500 */
[----:B------:R-:W5:Y:S04]  /*16e0*/  LDG.E.U16 R17, desc[UR10][R18.64+0x4] ;  /* 0x0000040a12117981 */ /* 0x000f68000c1e1500 */
[----:B------:R0:W5:Y:S01]  /*16f0*/  LDG.E.U16 R21, desc[UR10][R18.64+0x6] ;  /* 0x0000060a12157981 */ /* 0x000162000c1e1500 */
[----:B------:R-:W-:-:S02]  /*1700*/  PLOP3.LUT P0, PT, PT, PT, PT, 0x8, 0x0 ;  /* 0x000000000000781c */ /* 0x000fc40003f0e170 */
[----:B------:R-:W-:Y:S02]  /*1710*/  IADD3 R10, R10, 0x8, RZ ;  /* 0x000000080a0a7810 */ /* 0x000fe40007ffe0ff */
[----:B--2---:R-:W-:Y:S01]  /*1720*/  SHF.L.U32 R25, R25, 0x10, RZ ;  /* 0x0000001019197819 */ /* 0x004fe200000006ff */
[----:B---3--:R-:W-:-:S04]  /*1730*/  IMAD.U32 R24, R24, 0x10000, RZ ;  /* 0x0001000018187824 */ /* 0x008fc800078e00ff */
[----:B------:R-:W-:Y:S01]  /*1740*/  FADD.FTZ R25, R20, R25 ;  /* 0x0000001914197221 */ /* 0x000fe20000010000 */
[----:B----4-:R-:W-:-:S03]  /*1750*/  SHF.L.U32 R7, R7, 0x10, RZ ;  /* 0x0000001007077819 */ /* 0x010fc600000006ff */
[----:B------:R-:W-:Y:S01]  /*1760*/  FADD.FTZ R24, R25, R24 ;  /* 0x0000001819187221 */ /* 0x000fe20000010000 */
[----:B-----5:R-:W-:-:S03]  /*1770*/  IMAD.U32 R26, R26, 0x10000, RZ ;  /* 0x000100001a1a7824 */ /* 0x020fc600078e00ff */
[----:B------:R-:W-:Y:S01]  /*1780*/  FADD.FTZ R7, R24, R7 ;  /* 0x0000000718077221 */ /* 0x000fe20000010000 */
[----:B------:R-:W-:-:S03]  /*1790*/  SHF.L.U32 R20, R11, 0x10, RZ ;  /* 0x000000100b147819 */ /* 0x000fc600000006ff */
[----:B------:R-:W-:Y:S01]  /*17a0*/  FADD.FTZ R7, R7, R26 ;  /* 0x0000001a07077221 */ /* 0x000fe20000010000 */
[----:B------:R-:W-:-:S03]  /*17b0*/  IMAD.U32 R16, R16, 0x10000, RZ ;  /* 0x0001000010107824 */ /* 0x000fc600078e00ff */
[----:B------:R-:W-:Y:S01]  /*17c0*/  FADD.FTZ R7, R7, R20 ;  /* 0x0000001407077221 */ /* 0x000fe20000010000 */
[----:B0-----:R-:W-:-:S03]  /*17d0*/  SHF.L.U32 R18, R17, 0x10, RZ ;  /* 0x0000001011127819 */ /* 0x001fc600000006ff */
[----:B------:R-:W-:Y:S01]  /*17e0*/  FADD.FTZ R7, R7, R16 ;  /* 0x0000001007077221 */ /* 0x000fe20000010000 */
[----:B------:R-:W-:-:S03]  /*17f0*/  IMAD.U32 R20, R21, 0x10000, RZ ;  /* 0x0001000015147824 */ /* 0x000fc600078e00ff */
[----:B------:R-:W-:-:S04]  /*1800*/  FADD.FTZ R7, R7, R18 ;  /* 0x0000001207077221 */ /* 0x000fc80000010000 */
[----:B------:R-:W-:-:S07]  /*1810*/  FADD.FTZ R20, R7, R20 ;  /* 0x0000001407147221 */ /* 0x000fce0000010000 */
.L_x_48:
[----:B------:R-:W-:Y:S05]  /*1820*/  BSYNC B2 ;  /* 0x0000000000027941 */ /* 0x000fea0003800000 */
.L_x_47:
[----:B------:R-:W-:-:S13]  /*1830*/  ISETP.LT.OR P0, PT, R10, R4, P0 ;  /* 0x000000040a00720c */ /* 0x000fda0000701670 */
[----:B------:R-:W-:Y:S05]  /*1840*/  @!P0 BRA `(.L_x_41) ;  /* 0x0000000000548947 */ /* 0x000fea0003800000 */
[----:B------:R-:W-:Y:S01]  /*1850*/  ULDC.64 UR12, c[0x0][0x230] ;  /* 0x00008c00000c7ab9 */ /* 0x000fe20000000a00 */
[--C-:B------:R-:W-:Y:S01]  /*1860*/  SHF.R.S32.HI R11, RZ, 0x1f, R10.reuse ;  /* 0x0000001fff0b7819 */ /* 0x100fe2000001140a */
[----:B------:R-:W-:Y:S02]  /*1870*/  IMAD R9, R9, UR12, RZ ;  /* 0x0000000c09097c24 */ /* 0x000fe4000f8e02ff */
[----:B------:R-:W-:-:S04]  /*1880*/  IMAD.WIDE.U32 R16, R14, UR12, R10 ;  /* 0x0000000c0e107c25 */ /* 0x000fc8000f8e000a */
[----:B------:R-:W-:Y:S01]  /*1890*/  IMAD R7, R14, UR13, R9 ;  /* 0x0000000d0e077c24 */ /* 0x000fe2000f8e0209 */
[----:B------:R-:W-:Y:S02]  /*18a0*/  ULDC.64 UR12, c[0x0][0x210] ;  /* 0x00008400000c7ab9 */ /* 0x000fe40000000a00 */
[----:B------:R-:W-:Y:S01]  /*18b0*/  LEA R10, P0, R16, UR12, 0x1 ;  /* 0x0000000c100a7c11 */ /* 0x000fe2000f8008ff */
[----:B------:R-:W-:-:S05]  /*18c0*/  IMAD.IADD R7, R7, 0x1, R17 ;  /* 0x0000000107077824 */ /* 0x000fca00078e0211 */
[----:B------:R-:W-:-:S05]  /*18d0*/  LEA.HI.X R11, R16, UR13, R7, 0x1, P0 ;  /* 0x0000000d100b7c11 */ /* 0x000fca00080f0c07 */
[----:B------:R-:W2:Y:S04]  /*18e0*/  LDG.E.U16 R7, desc[UR10][R10.64] ;  /* 0x0000000a0a077981 */ /* 0x000ea8000c1e1500 */
[----:B------:R-:W3:Y:S04]  /*18f0*/  LDG.E.U16 R9, desc[UR10][R10.64+0x2] ;  /* 0x0000020a0a097981 */ /* 0x000ee8000c1e1500 */
[----:B------:R-:W4:Y:S04]  /*1900*/  LDG.E.U16 R15, desc[UR10][R10.64+0x4] ;  /* 0x0000040a0a0f7981 */ /* 0x000f28000c1e1500 */
[----:B------:R-:W5:Y:S01]  /*1910*/  LDG.E.U16 R17, desc[UR10][R10.64+0x6] ;  /* 0x0000060a0a117981 */ /* 0x000f62000c1e1500 */
[----:B--2---:R-:W-:Y:S01]  /*1920*/  SHF.L.U32 R7, R7, 0x10, RZ ;  /* 0x0000001007077819 */ /* 0x004fe200000006ff */
[----:B---3--:R-:W-:-:S04]  /*1930*/  IMAD.U32 R14, R9, 0x10000, RZ ;  /* 0x00010000090e7824 */ /* 0x008fc800078e00ff */
[----:B------:R-:W-:Y:S01]  /*1940*/  FADD.FTZ R7, R20, R7 ;  /* 0x0000000714077221 */ /* 0x000fe20000010000 */
[----:B----4-:R-:W-:-:S03]  /*1950*/  SHF.L.U32 R16, R15, 0x10, RZ ;  /* 0x000000100f107819 */ /* 0x010fc600000006ff */
[----:B------:R-:W-:Y:S01]  /*1960*/  FADD.FTZ R7, R7, R14 ;  /* 0x0000000e07077221 */ /* 0x000fe20000010000 */
[----:B-----5:R-:W-:-:S03]  /*1970*/  IMAD.U32 R20, R17, 0x10000, RZ ;  /* 0x0001000011147824 */ /* 0x020fc600078e00ff */
[----:B------:R-:W-:-:S04]  /*1980*/  FADD.FTZ R7, R7, R16 ;  /* 0x0000001007077221 */ /* 0x000fc80000010000 */
[----:B------:R-:W-:-:S07]  /*1990*/  FADD.FTZ R20, R7, R20 ;  /* 0x0000001407147221 */ /* 0x000fce0000010000 */
.L_x_41:
[----:B------:R-:W-:Y:S05]  /*19a0*/  BSYNC B0 ;  /* 0x0000000000007941 */ /* 0x000fea0003800000 */
.L_x_40:
[----:B------:R-:W-:-:S04]  /*19b0*/  IADD3 R8, R8, 0x1, RZ ;  /* 0x0000000108087810 */ /* 0x000fc80007ffe0ff */
[----:B------:R-:W-:-:S13]  /*19c0*/  ISETP.GE.AND P0, PT, R8, R6, PT ;  /* 0x000000060800720c */ /* 0x000fda0003f06270 */
[----:B------:R-:W-:Y:S05]  /*19d0*/  @!P0 BRA `(.L_x_49) ;  /* 0xfffffff0007c8947 */ /* 0x000fea000383ffff */
.L_x_39:
[----:B------:R-:W-:Y:S05]  /*19e0*/  BSYNC B1 ;  /* 0x0000000000017941 */ /* 0x000fea0003800000 */
.L_x_38:
[----:B------:R-:W0:Y:S01]  /*19f0*/  LDC.64 R14, c[0x0][0x218] ;  /* 0x00008600ff0e7b82 */ /* 0x000e220000000a00 */
[----:B------:R-:W-:Y:S01]  /*1a00*/  ULDC.64 UR12, c[0x0][0x248] ;  /* 0x00009200000c7ab9 */ /* 0x000fe20000000a00 */
[----:B------:R-:W-:Y:S01]  /*1a10*/  F2FP.BF16.F32.PACK_AB R20, RZ, R20 ;  /* 0x00000014ff14723e */ /* 0x000fe200000010ff */
[----:B------:R-:W-:Y:S01]  /*1a20*/  UIADD3 UR4, UR4, 0x1, URZ ;  /* 0x0000000104047890 */ /* 0x000fe2000fffe03f */
[----:B------:R-:W-:-:S04]  /*1a30*/  LEA R10, P0, R2, UR12, 0x1 ;  /* 0x0000000c020a7c11 */ /* 0x000fc8000f8008ff */
[----:B------:R-:W1:Y:S01]  /*1a40*/  LDC.64 R8, c[0x0][0x220] ;  /* 0x00008800ff087b82 */ /* 0x000e620000000a00 */
[----:B------:R-:W-:-:S05]  /*1a50*/  LEA.HI.X R11, R2, UR13, R3, 0x1, P0 ;  /* 0x0000000d020b7c11 */ /* 0x000fca00080f0c03 */
[----:B------:R2:W-:Y:S01]  /*1a60*/  STG.E.U16 desc[UR10][R10.64], R20 ;  /* 0x000000140a007986 */ /* 0x0005e2000c10150a */
[----:B0-----:R-:W-:-:S04]  /*1a70*/  ISETP.LE.U32.AND P0, PT, R14, UR4, PT ;  /* 0x000000040e007c0c */ /* 0x001fc8000bf03070 */
[----:B------:R-:W-:Y:S01]  /*1a80*/  ISETP.GE.U32.AND.EX P0, PT, RZ, R15, PT, P0 ;  /* 0x0000000fff00720c */ /* 0x000fe20003f06100 */
[C---:B-1----:R-:W-:Y:S02]  /*1a90*/  IMAD R16, R8.reuse, UR8, RZ ;  /* 0x0000000808107c24 */ /* 0x042fe4000f8e02ff */
[----:B------:R-:W-:-:S04]  /*1aa0*/  IMAD.WIDE.U32 R2, R8, UR6, R2 ;  /* 0x0000000608027c25 */ /* 0x000fc8000f8e0002 */
[----:B------:R-:W-:-:S04]  /*1ab0*/  IMAD R9, R9, UR6, R16 ;  /* 0x0000000609097c24 */ /* 0x000fc8000f8e0210 */
[----:B------:R-:W-:Y:S02]  /*1ac0*/  IMAD.IADD R3, R3, 0x1, R9 ;  /* 0x0000000103037824 */ /* 0x000fe400078e0209 */
[----:B--2---:R-:W-:Y:S05]  /*1ad0*/  @!P0 BRA `(.L_x_50) ;  /* 0xfffffff000248947 */ /* 0x004fea000383ffff */
[----:B------:R-:W-:Y:S05]  /*1ae0*/  EXIT ;  /* 0x000000000000794d */ /* 0x000fea0003800000 */
        .weak           $__internal_3_$__cuda_sm20_div_s64
        .type           $__internal_3_$__cuda_sm20_div_s64,@function
        .size           $__internal_3_$__cuda_sm20_div_s64,($__internal_4_$__cuda_sm20_div_u64 - $__internal_3_$__cuda_sm20_div_s64)
$__internal_3_$__cuda_sm20_div_s64:
        /* <DEDUP_REMOVED lines=8> */
[----:B0-----:R-:W-:-:S06]  /*1b70*/  IADD3 R4, R8, 0x1ffffffe, RZ ;  /* 0x1ffffffe08047810 */ /* 0x001fcc0007ffe0ff */
        /* <DEDUP_REMOVED lines=24> */
[----:B------:R-:W-:Y:S02]  /*1d00*/  IMAD.MOV.U32 R5, RZ, RZ, RZ ;  /* 0x000000ffff057224 */ /* 0x000fe400078e00ff */
[----:B------:R-:W-:Y:S01]  /*1d10*/  IMAD.WIDE.U32 R6, P0, R7, R4, R6 ;  /* 0x0000000407067225 */ /* 0x000fe20007800006 */
[----:B------:R-:W-:-:S03]  /*1d20*/  SEL R10, R10, R3, !P3 ;  /* 0x000000030a0a7207 */ /* 0x000fc60005800000 */
[----:B------:R-:W-:-:S04]  /*1d30*/  IMAD.HI.U32 R7, P1, R9, R11, R6 ;  /* 0x0000000b09077227 */ /* 0x000fc80007820006 */
[CC--:B------:R-:W-:Y:S02]  /*1d40*/  IMAD R6, R9.reuse, R4.reuse, RZ ;  /* 0x0000000409067224 */ /* 0x0c0fe400078e02ff */
[----:B------:R-:W-:-:S03]  /*1d50*/  IMAD.HI.U32 R4, R9, R4, RZ ;  /* 0x0000000409047227 */ /* 0x000fc600078e00ff */
[----:B------:R-:W-:Y:S02]  /*1d60*/  IADD3 R7, P2, R6, R7, RZ ;  /* 0x0000000706077210 */ /* 0x000fe40007f5e0ff */
[----:B------:R-:W-:-:S03]  /*1d70*/  IADD3.X R9, R4, R9, RZ, P0, !PT ;  /* 0x0000000904097210 */ /* 0x000fc600007fe4ff */
        /* <DEDUP_REMOVED lines=14> */
[----:B------:R-:W-:-:S05]  /*1e60*/  IMAD R5, R6, UR4, R5 ;  /* 0x0000000406057c24 */ /* 0x000fca000f8e0205 */
[----:B------:R-:W-:Y:S02]  /*1e70*/  IADD3.X R5, ~R5, R10, RZ, P1, !PT ;  /* 0x0000000a05057210 */ /* 0x000fe40000ffe5ff */
[----:B------:R-:W-:Y:S02]  /*1e80*/  IADD3 R8, P1, R9, -UR4, RZ ;  /* 0x8000000409087c10 */ /* 0x000fe4000ff3e0ff */
[C---:B------:R-:W-:Y:S02]  /*1e90*/  ISETP.GE.U32.AND.EX P0, PT, R5.reuse, UR5, PT, P0 ;  /* 0x0000000505007c0c */ /* 0x040fe4000bf06100 */
[----:B------:R-:W-:Y:S02]  /*1ea0*/  IADD3.X R10, R5, ~UR5, RZ, P1, !PT ;  /* 0x80000005050a7c10 */ /* 0x000fe40008ffe4ff */
[----:B------:R-:W-:Y:S01]  /*1eb0*/  SEL R8, R8, R9, P0 ;  /* 0x0000000908087207 */ /* 0x000fe20000000000 */
[----:B------:R-:W-:Y:S01]  /*1ec0*/  IMAD.X R9, RZ, RZ, R6, P2 ;  /* 0x000000ffff097224 */ /* 0x000fe200010e0606 */
[----:B------:R-:W-:-:S02]  /*1ed0*/  SEL R10, R10, R5, P0 ;  /* 0x000000050a0a7207 */ /* 0x000fc40000000000 */
[----:B------:R-:W-:Y:S02]  /*1ee0*/  SEL R5, R4, R7, P0 ;  /* 0x0000000704057207 */ /* 0x000fe40000000000 */
[----:B------:R-:W-:Y:S02]  /*1ef0*/  ISETP.GE.U32.AND P1, PT, R8, UR4, PT ;  /* 0x0000000408007c0c */ /* 0x000fe4000bf26070 */
[----:B------:R-:W-:Y:S02]  /*1f00*/  SEL R4, R9, R6, P0 ;  /* 0x0000000609047207 */ /* 0x000fe40000000000 */
[----:B------:R-:W-:Y:S02]  /*1f10*/  IADD3 R6, P2, R5, 0x1, RZ ;  /* 0x0000000105067810 */ /* 0x000fe40007f5e0ff */
[----:B------:R-:W-:Y:S02]  /*1f20*/  ISETP.GE.U32.AND.EX P0, PT, R10, UR5, PT, P1 ;  /* 0x000000050a007c0c */ /* 0x000fe4000bf06110 */
[----:B------:R-:W-:-:S02]  /*1f30*/  IADD3.X R7, RZ, R4, RZ, P2, !PT ;  /* 0x00000004ff077210 */ /* 0x000fc400017fe4ff */
[----:B------:R-:W-:Y:S02]  /*1f40*/  SEL R6, R6, R5, P0 ;  /* 0x0000000506067207 */ /* 0x000fe40000000000 */
[----:B------:R-:W-:Y:S02]  /*1f50*/  SEL R7, R7, R4, P0 ;  /* 0x0000000407077207 */ /* 0x000fe40000000000 */
[----:B------:R-:W-:Y:S02]  /*1f60*/  IADD3 R5, P2, RZ, -R6, RZ ;  /* 0x80000006ff057210 */ /* 0x000fe40007f5e0ff */
[----:B------:R-:W-:Y:S02]  /*1f70*/  LOP3.LUT R8, R3, UR8, RZ, 0x3c, !PT ;  /* 0x0000000803087c12 */ /* 0x000fe4000f8e3cff */
[----:B------:R-:W-:Y:S01]  /*1f80*/  ISETP.NE.U32.AND P0, PT, RZ, UR6, PT ;  /* 0x00000006ff007c0c */ /* 0x000fe2000bf05070 */
[----:B------:R-:W-:Y:S01]  /*1f90*/  IMAD.X R4, RZ, RZ, ~R7, P2 ;  /* 0x000000ffff047224 */ /* 0x000fe200010e0e07 */
[----:B------:R-:W-:-:S02]  /*1fa0*/  ISETP.GE.AND P1, PT, R8, RZ, PT ;  /* 0x000000ff0800720c */ /* 0x000fc40003f26270 */
[----:B------:R-:W-:Y:S02]  /*1fb0*/  ISETP.NE.AND.EX P0, PT, RZ, UR8, PT, P0 ;  /* 0x00000008ff007c0c */ /* 0x000fe4000bf05300 */
[----:B------:R-:W-:Y:S01]  /*1fc0*/  SEL R6, R5, R6, !P1 ;  /* 0x0000000605067207 */ /* 0x000fe20004800000 */
[----:B------:R-:W-:Y:S01]  /*1fd0*/  IMAD.MOV.U32 R5, RZ, RZ, 0x0 ;  /* 0x00000000ff057424 */ /* 0x000fe200078e00ff */
[----:B------:R-:W-:Y:S02]  /*1fe0*/  SEL R7, R4, R7, !P1 ;  /* 0x0000000704077207 */ /* 0x000fe40004800000 */
[----:B------:R-:W-:Y:S02]  /*1ff0*/  MOV R4, R0 ;  /* 0x0000000000047202 */ /* 0x000fe40000000f00 */
[----:B------:R-:W-:Y:S02]  /*2000*/  SEL R6, R6, 0xffffffff, P0 ;  /* 0xffffffff06067807 */ /* 0x000fe40000000000 */
[----:B------:R-:W-:Y:S01]  /*2010*/  SEL R7, R7, 0xffffffff, P0 ;  /* 0xffffffff07077807 */ /* 0x000fe20000000000 */
[----:B------:R-:W-:Y:S06]  /*2020*/  RET.REL.NODEC R4 `(_ZN2at6native53_GLOBAL__N__3bfe7fd5_20_UpSampleNearest2d_cu_198c5ce237upsample_nearest2d_backward_out_frameIN3c108BFloat16EfXadL_ZNS0_46nearest_neighbor_exact_bw_compute_source_indexEfiiEEEEvPKT_mmmmmmPS5_ff) ;  /* 0xffffffdc04f47950 */ /* 0x000fec0003c3ffff */
        .weak           $__internal_4_$__cuda_sm20_div_u64
        .type           $__internal_4_$__cuda_sm20_div_u64,@function
        .size           $__internal_4_$__cuda_sm20_div_u64,($__internal_5_$__cuda_sm20_rem_u64 - $__internal_4_$__cuda_sm20_div_u64)
$__internal_4_$__cuda_sm20_div_u64:
[----:B------:R-:W-:Y:S01]  /*2030*/  ULDC.64 UR4, c[0x0][0x240] ;  /* 0x0000900000047ab9 */ /* 0x000fe20000000a00 */
[----:B------:R-:W0:Y:S01]  /*2040*/  LDC.64 R4, c[0x0][0x240] ;  /* 0x00009000ff047b82 */ /* 0x000e220000000a00 */
[----:B------:R-:W1:Y:S08]  /*2050*/  I2F.U64.RP R7, UR4 ;  /* 0x0000000400077d12 */ /* 0x000e700008309000 */
[----:B-1----:R-:W1:Y:S02]  /*2060*/  MUFU.RCP R7, R7 ;  /* 0x0000000700077308 */ /* 0x002e640000001000 */
[----:B-1----:R-:W-:-:S06]  /*2070*/  IADD3 R8, R7, 0x1ffffffe, RZ ;  /* 0x1ffffffe07087810 */ /* 0x002fcc0007ffe0ff */
[----:B------:R-:W0:Y:S02]  /*2080*/  F2I.U64.TRUNC R8, R8 ;  /* 0x0000000800087311 */ /* 0x000e24000020d800 */
[----:B0-----:R-:W-:-:S04]  /*2090*/  IMAD.WIDE.U32 R10, R8, R4, RZ ;  /* 0x00000004080a7225 */ /* 0x001fc800078e00ff */
[----:B------:R-:W-:Y:S01]  /*20a0*/  IMAD R11, R8, R5, R11 ;  /* 0x00000005080b7224 */ /* 0x000fe200078e020b */
[----:B------:R-:W-:-:S03]  /*20b0*/  IADD3 R13, P0, RZ, -R10, RZ ;  /* 0x8000000aff0d7210 */ /* 0x000fc60007f1e0ff */
[----:B------:R-:W-:Y:S02]  /*20c0*/  IMAD R11, R9, R4, R11 ;  /* 0x00000004090b7224 */ /* 0x000fe400078e020b */
[----:B------:R-:W-:-:S04]  /*20d0*/  IMAD.HI.U32 R10, R8, R13, RZ ;  /* 0x0000000d080a7227 */ /* 0x000fc800078e00ff */
[----:B------:R-:W-:Y:S01]  /*20e0*/  IMAD.X R15, RZ, RZ, ~R11, P0 ;  /* 0x000000ffff0f7224 */ /* 0x000fe200000e0e0b */
[----:B------:R-:W-:-:S03]  /*20f0*/  MOV R11, R8 ;  /* 0x00000008000b7202 */ /* 0x000fc60000000f00 */
[-C--:B------:R-:W-:Y:S02]  /*2100*/  IMAD R17, R9, R15.reuse, RZ ;  /* 0x0000000f09117224 */ /* 0x080fe400078e02ff */
[----:B------:R-:W-:-:S04]  /*2110*/  IMAD.WIDE.U32 R10, P0, R8, R15, R10 ;  /* 0x0000000f080a7225 */ /* 0x000fc8000780000a */
[----:B------:R-:W-:-:S04]  /*2120*/  IMAD.HI.U32 R7, R9, R15, RZ ;  /* 0x0000000f09077227 */ /* 0x000fc800078e00ff */
[----:B------:R-:W-:-:S04]  /*2130*/  IMAD.HI.U32 R10, P1, R9, R13, R10 ;  /* 0x0000000d090a7227 */ /* 0x000fc8000782000a */
[----:B------:R-:W-:Y:S01]  /*2140*/  IMAD.X R7, R7, 0x1, R9, P0 ;  /* 0x0000000107077824 */ /* 0x000fe200000e0609 */
[----:B------:R-:W-:-:S04]  /*2150*/  IADD3 R11, P2, R17, R10, RZ ;  /* 0x0000000a110b7210 */ /* 0x000fc80007f5e0ff */
[----:B------:R-:W-:Y:S01]  /*2160*/  IADD3.X R7, RZ, RZ, R7, P2, P1 ;  /* 0x000000ffff077210 */ /* 0x000fe200017e2407 */
[----:B------:R-:W-:-:S04]  /*2170*/  IMAD.WIDE.U32 R8, R11, R4, RZ ;  /* 0x000000040b087225 */ /* 0x000fc800078e00ff */
[----:B------:R-:W-:Y:S01]  /*2180*/  IMAD R9, R11, R5, R9 ;  /* 0x000000050b097224 */ /* 0x000fe200078e0209 */
[----:B------:R-:W-:-:S03]  /*2190*/  IADD3 R13, P0, RZ, -R8, RZ ;  /* 0x80000008ff0d7210 */ /* 0x000fc60007f1e0ff */
[----:B------:R-:W-:Y:S02]  /*21a0*/  IMAD R9, R7, R4, R9 ;  /* 0x0000000407097224 */ /* 0x000fe400078e0209 */
[----:B------:R-:W-:-:S03]  /*21b0*/  IMAD.HI.U32 R10, R11, R13, RZ ;  /* 0x0000000d0b0a7227 */ /* 0x000fc600078e00ff */
[----:B------:R-:W-:Y:S01]  /*21c0*/  IADD3.X R8, RZ, ~R9, RZ, P0, !PT ;  /* 0x80000009ff087210 */ /* 0x000fe200007fe4ff */
[----:B------:R-:W-:-:S04]  /*21d0*/  HFMA2.MMA R9, -RZ, RZ, 0, 0 ;  /* 0x00000000ff097435 */ /* 0x000fc800000001ff */
        /* <DEDUP_REMOVED lines=12> */
[----:B------:R-:W-:-:S03]  /*22a0*/  IADD3 R11, P1, R11, R8, RZ ;  /* 0x000000080b0b7210 */ /* 0x000fc60007f3e0ff */
[----:B------:R-:W-:Y:S01]  /*22b0*/  IMAD.X R7, RZ, RZ, R7, P0 ;  /* 0x000000ffff077224 */ /* 0x000fe200000e0607 */
[C---:B------:R-:W-:Y:S01]  /*22c0*/  IADD3 R10, P2, R11.reuse, 0x1, RZ ;  /* 0x000000010b0a7810 */ /* 0x040fe20007f5e0ff */
[----:B------:R-:W-:-:S03]  /*22d0*/  IMAD.WIDE.U32 R8, R11, R4, RZ ;  /* 0x000000040b087225 */ /* 0x000fc600078e00ff */
[----:B------:R-:W-:Y:S01]  /*22e0*/  IADD3.X R7, RZ, R7, RZ, P1, !PT ;  /* 0x00000007ff077210 */ /* 0x000fe20000ffe4ff */
[----:B------:R-:W-:Y:S01]  /*22f0*/  IMAD R9, R11, R5, R9 ;  /* 0x000000050b097224 */ /* 0x000fe200078e0209 */
[----:B------:R-:W-:-:S03]  /*2300*/  IADD3 R15, P1, -R8, R2, RZ ;  /* 0x00000002080f7210 */ /* 0x000fc60007f3e1ff */
[-C--:B------:R-:W-:Y:S01]  /*2310*/  IMAD R8, R7, R4.reuse, R9 ;  /* 0x0000000407087224 */ /* 0x080fe200078e0209 */
[----:B------:R-:W-:-:S03]  /*2320*/  ISETP.GE.U32.AND P0, PT, R15, R4, PT ;  /* 0x000000040f00720c */ /* 0x000fc60003f06070 */
        /* <DEDUP_REMOVED lines=12> */
[----:B------:R-:W-:Y:S02]  /*23f0*/  ISETP.GE.U32.AND.EX P0, PT, R12, R5, PT, P0 ;  /* 0x000000050c00720c */ /* 0x000fe40003f06100 */
[----:B------:R-:W-:Y:S02]  /*2400*/  IADD3.X R8, RZ, R9, RZ, P2, !PT ;  /* 0x00000009ff087210 */ /* 0x000fe400017fe4ff */
[----:B------:R-:W-:-:S02]  /*2410*/  ISETP.NE.AND.EX P1, PT, R5, RZ, PT, P1 ;  /* 0x000000ff0500720c */ /* 0x000fc40003f25310 */
[----:B------:R-:W-:Y:S01]  /*2420*/  SEL R5, R7, R10, P0 ;  /* 0x0000000a07057207 */ /* 0x000fe20000000000 */
[----:B------:R-:W-:Y:S01]  /*2430*/  IMAD.MOV.U32 R7, RZ, RZ, 0x0 ;  /* 0x00000000ff077424 */ /* 0x000fe200078e00ff */
[----:B------:R-:W-:Y:S02]  /*2440*/  SEL R8, R8, R9, P0 ;  /* 0x0000000908087207 */ /* 0x000fe40000000000 */
[----:B------:R-:W-:Y:S02]  /*2450*/  SEL R5, R5, 0xffffffff, P1 ;  /* 0xffffffff05057807 */ /* 0x000fe40000800000 */
[----:B------:R-:W-:Y:S01]  /*2460*/  SEL R8, R8, 0xffffffff, P1 ;  /* 0xffffffff08087807 */ /* 0x000fe20000800000 */
[----:B------:R-:W-:Y:S06]  /*2470*/  RET.REL.NODEC R6 `(_ZN2at6native53_GLOBAL__N__3bfe7fd5_20_UpSampleNearest2d_cu_198c5ce237upsample_nearest2d_backward_out_frameIN3c108BFloat16EfXadL_ZNS0_46nearest_neighbor_exact_bw_compute_source_indexEfiiEEEEvPKT_mmmmmmPS5_ff) ;  /* 0xffffffd806e07950 */ /* 0x000fec0003c3ffff */
        .weak           $__internal_5_$__cuda_sm20_rem_u64
        .type           $__internal_5_$__cuda_sm20_rem_u64,@function
        .size           $__internal_5_$__cuda_sm20_rem_u64,(.L_x_624 - $__internal_5_$__cuda_sm20_rem_u64)
$__internal_5_$__cuda_sm20_rem_u64:
[----:B------:R-:W0:Y:S08]  /*2480*/  I2F.U64.RP R7, R10 ;  /* 0x0000000a00077312 */ /* 0x000e300000309000 */
[----:B0-----:R-:W0:Y:S02]  /*2490*/  MUFU.RCP R7, R7 ;  /* 0x0000000700077308 */ /* 0x001e240000001000 */
[----:B0-----:R-:W-:-:S06]  /*24a0*/  IADD3 R12, R7, 0x1ffffffe, RZ ;  /* 0x1ffffffe070c7810 */ /* 0x001fcc0007ffe0ff */
        /* <DEDUP_REMOVED lines=20> */
[----:B------:R-:W-:-:S05]  /*25f0*/  IADD3.X R12, RZ, ~R9, RZ, P0, !PT ;  /* 0x80000009ff0c7210 */ /* 0x000fca00007fe4ff */
[----:B------:R-:W-:-:S04]  /*2600*/  IMAD.WIDE.U32 R14, P0, R15, R12, R14 ;  /* 0x0000000c0f0e7225 */ /* 0x000fc8000780000e */
[C---:B------:R-:W-:Y:S02]  /*2610*/  IMAD R16, R7.reuse, R12, RZ ;  /* 0x0000000c07107224 */ /* 0x040fe400078e02ff */
[----:B------:R-:W-:Y:S01]  /*2620*/  IMAD.HI.U32 R9, P1, R7, R13, R14 ;  /* 0x0000000d07097227 */ /* 0x000fe2000782000e */
[----:B------:R-:W-:-:S03]  /*2630*/  HFMA2.MMA R13, -RZ, RZ, 0, 0 ;  /* 0x00000000ff0d7435 */ /* 0x000fc600000001ff */
        /* <DEDUP_REMOVED lines=16> */
[----:B------:R-:W-:Y:S02]  /*2740*/  ISETP.GE.U32.AND P0, PT, R13, R10, PT ;  /* 0x0000000a0d00720c */ /* 0x000fe40003f06070 */
[----:B------:R-:W-:Y:S01]  /*2750*/  MOV R9, 0x0 ;  /* 0x0000000000097802 */ /* 0x000fe20000000f00 */
[----:B------:R-:W-:Y:S01]  /*2760*/  IMAD.X R12, R5, 0x1, ~R6, P1 ;  /* 0x00000001050c7824 */ /* 0x000fe200008e0e06 */
[----:B------:R-:W-:-:S04]  /*2770*/  IADD3 R7, P1, -R10, R13, RZ ;  /* 0x0000000d0a077210 */ /* 0x000fc80007f3e1ff */
[----:B------:R-:W-:Y:S02]  /*2780*/  ISETP.GE.U32.AND.EX P0, PT, R12, R11, PT, P0 ;  /* 0x0000000b0c00720c */ /* 0x000fe40003f06100 */
[-C--:B------:R-:W-:Y:S02]  /*2790*/  IADD3.X R6, ~R11, R12.reuse, RZ, P1, !PT ;  /* 0x0000000c0b067210 */ /* 0x080fe40000ffe5ff */
[----:B------:R-:W-:Y:S02]  /*27a0*/  SEL R7, R7, R13, P0 ;  /* 0x0000000d07077207 */ /* 0x000fe40000000000 */
[----:B------:R-:W-:Y:S02]  /*27b0*/  SEL R6, R6, R12, P0 ;  /* 0x0000000c06067207 */ /* 0x000fe40000000000 */
[C---:B------:R-:W-:Y:S01]  /*27c0*/  ISETP.GE.U32.AND P0, PT, R7.reuse, R10, PT ;  /* 0x0000000a0700720c */ /* 0x040fe20003f06070 */
[----:B------:R-:W-:Y:S01]  /*27d0*/  IMAD.IADD R5, R7, 0x1, -R10 ;  /* 0x0000000107057824 */ /* 0x000fe200078e0a0a */
[----:B------:R-:W-:-:S02]  /*27e0*/  ISETP.NE.U32.AND P1, PT, R10, RZ, PT ;  /* 0x000000ff0a00720c */ /* 0x000fc40003f25070 */
[----:B------:R-:W-:Y:S02]  /*27f0*/  ISETP.GE.U32.AND.EX P0, PT, R6, R11, PT, P0 ;  /* 0x0000000b0600720c */ /* 0x000fe40003f06100 */
[----:B------:R-:W-:Y:S02]  /*2800*/  ISETP.NE.AND.EX P1, PT, R11, RZ, PT, P1 ;  /* 0x000000ff0b00720c */ /* 0x000fe40003f25310 */
[----:B------:R-:W-:-:S04]  /*2810*/  SEL R5, R5, R7, P0 ;  /* 0x0000000705057207 */ /* 0x000fc80000000000 */
[----:B------:R-:W-:Y:S01]  /*2820*/  SEL R5, R5, 0xffffffff, P1 ;  /* 0xffffffff05057807 */ /* 0x000fe20000800000 */
[----:B------:R-:W-:Y:S06]  /*2830*/  RET.REL.NODEC R8 `(_ZN2at6native53_GLOBAL__N__3bfe7fd5_20_UpSampleNearest2d_cu_198c5ce237upsample_nearest2d_backward_out_frameIN3c108BFloat16EfXadL_ZNS0_46nearest_neighbor_exact_bw_compute_source_indexEfiiEEEEvPKT_mmmmmmPS5_ff) ;  /* 0xffffffd408f07950 */ /* 0x000fec0003c3ffff */
.L_x_51:
        /* <DEDUP_REMOVED lines=12> */
.L_x_624:


//--------------------- .text._ZN2at6native53_GLOBAL__N__3bfe7fd5_20_UpSampleNearest2d_cu_198c5ce237upsample_nearest2d_backward_out_frameIN3c104HalfEfXadL_ZNS0_46nearest_neighbor_exact_bw_compute_source_indexEfiiEEEEvPKT_mmmmmmPS5_ff --------------------------
	.section	.text._ZN2at6native53_GLOBAL__N__3bfe7fd5_20_UpSampleNearest2d_cu_198c5ce237upsample_nearest2d_backward_out_frameIN3c104HalfEfXadL_ZNS0_46nearest_neighbor_exact_bw_compute_source_indexEfiiEEEEvPKT_mmmmmmPS5_ff,"ax",@progbits
	.align	128
.text._ZN2at6native53_GLOBAL__N__3bfe7fd5_20_UpSampleNearest2d_cu_198c5ce237upsample_nearest2d_backward_out_frameIN3c104HalfEfXadL_ZNS0_46nearest_neighbor_exact_bw_compute_source_indexEfiiEEEEvPKT_mmmmmmPS5_ff:
        .type           _ZN2at6native53_GLOBAL__N__3bfe7fd5_20_UpSampleNearest2d_cu_198c5ce237upsample_nearest2d_backward_out_frameIN3c104HalfEfXadL_ZNS0_46nearest_neighbor_exact_bw_compute_source_indexEfiiEEEEvPKT_mmmmmmPS5_ff,@function
        .size           _ZN2at6native53_GLOBAL__N__3bfe7fd5_20_UpSampleNearest2d_cu_198c5ce237upsample_nearest2d_backward_out_frameIN3c104HalfEfXadL_ZNS0_46nearest_neighbor_exact_bw_compute_source_indexEfiiEEEEvPKT_mmmmmmPS5_ff,(.L_x_628 - _ZN2at6native53_GLOBAL__N__3bfe7fd5_20_UpSampleNearest2d_cu_198c5ce237upsample_nearest2d_backward_out_frameIN3c104HalfEfXadL_ZNS0_46nearest_neighbor_exact_bw_compute_source_indexEfiiEEEEvPKT_mmmmmmPS5_ff)
        .other          _ZN2at6native53_GLOBAL__N__3bfe7fd5_20_UpSampleNearest2d_cu_198c5ce237upsample_nearest2d_backward_out_frameIN3c104HalfEfXadL_ZNS0_46nearest_neighbor_exact_bw_compute_source_indexEfiiEEEEvPKT_mmmmmmPS5_ff,@"STO_CUDA_ENTRY STV_DEFAULT"
_ZN2at6native53_GLOBAL__N__3bfe7fd5_20_UpSampleNearest2d_cu_198c5ce237upsample_nearest2d_backward_out_frameIN3c104HalfEfXadL_ZNS0_46nearest_neighbor_exact_bw_compute_source_indexEfiiEEEEvPKT_mmmmmmPS5_ff:
[----:B------:R-:W-:Y:S01]  /*0000*/  LDC R1, c[0x0][0x28] ;  /* 0x00000a00ff017b82 */ /* 0x000fe20000000800 */
[----:B------:R-:W0:Y:S07]  /*0010*/  S2R R2, SR_TID.X ;  /* 0x0000000000027919 */ /* 0x000e2e0000002100 */
[----:B------:R-:W0:Y:S01]  /*0020*/  S2UR UR7, SR_CTAID.X ;  /* 0x00000000000779c3 */ /* 0x000e220000002500 */
[----:B------:R-:W-:Y:S01]  /*0030*/  ULDC.64 UR8, c[0x0][0x238] ;  /* 0x00008e0000087ab9 */ /* 0x000fe20000000a00 */
[----:B------:R-:W-:Y:S01]  /*0040*/  ULDC.64 UR10, c[0x0][0x220] ;  /* 0x00008800000a7ab9 */ /* 0x000fe20000000a00 */
[----:B------:R-:W-:Y:S01]  /*0050*/  HFMA2.MMA R3, -RZ, RZ, 0, 0 ;  /* 0x00000000ff037435 */ /* 0x000fe200000001ff */
        /* <DEDUP_REMOVED lines=23> */
[----:B------:R-:W-:Y:S05]  /*01d0*/  CALL.REL.NOINC `($__internal_6_$__cuda_sm20_div_s64) ;  /* 0x0000001800447944 */ /* 0x000fea0003c00000 */
[----:B------:R-:W-:Y:S01]  /*01e0*/  IMAD.MOV.U32 R4, RZ, RZ, R6 ;  /* 0x000000ffff047224 */ /* 0x000fe200078e0006 */
[----:B------:R-:W-:Y:S01]  /*01f0*/  MOV R5, R7 ;  /* 0x0000000700057202 */ /* 0x000fe20000000f00 */
[----:B------:R-:W-:Y:S06]  /*0200*/  BRA `(.L_x_54) ;  /* 0x00000000004c7947 */ /* 0x000fec0003800000 */
.L_x_53:
        /* <DEDUP_REMOVED lines=15> */
[----:B------:R-:W-:Y:S01]  /*0300*/  ISETP.GE.U32.AND P1, PT, R5, UR6, PT ;  /* 0x0000000605007c0c */ /* 0x000fe2000bf26070 */
[----:B------:R-:W-:-:S12]  /*0310*/  HFMA2.MMA R5, -RZ, RZ, 0, 0 ;  /* 0x00000000ff057435 */ /* 0x000fd800000001ff */
[----:B------:R-:W-:Y:S01]  /*0320*/  @P1 VIADD R4, R4, 0x1 ;  /* 0x0000000104041836 */ /* 0x000fe20000000000 */
[----:B------:R-:W-:-:S07]  /*0330*/  @!P2 LOP3.LUT R4, RZ, UR6, RZ, 0x33, !PT ;  /* 0x00000006ff04ac12 */ /* 0x000fce000f8e33ff */
.L_x_54:
[----:B------:R-:W-:Y:S05]  /*0340*/  BSYNC B0 ;  /* 0x0000000000007941 */ /* 0x000fea0003800000 */
.L_x_52:
        /* <DEDUP_REMOVED lines=10> */
[----:B------:R-:W-:Y:S05]  /*03f0*/  CALL.REL.NOINC `($__internal_8_$__cuda_sm20_rem_u64) ;  /* 0x0000002000207944 */ /* 0x000fea0003c00000 */
[----:B------:R-:W-:Y:S01]  /*0400*/  MOV R0, R5 ;  /* 0x0000000500007202 */ /* 0x000fe20000000f00 */
[----:B------:R-:W-:Y:S06]  /*0410*/  BRA `(.L_x_57) ;  /* 0x0000000000487947 */ /* 0x000fec0003800000 */
.L_x_56:
        /* <DEDUP_REMOVED lines=14> */
[----:B------:R-:W-:-:S05]  /*0500*/  @P0 VIADD R0, R0, -UR4 ;  /* 0x8000000400000c36 */ /* 0x000fca0008000000 */
[----:B------:R-:W-:-:S13]  /*0510*/  ISETP.GE.U32.AND P0, PT, R0, UR4, PT ;  /* 0x0000000400007c0c */ /* 0x000fda000bf06070 */
[----:B------:R-:W-:Y:S02]  /*0520*/  @P0 IADD3 R0, R0, -UR4, RZ ;  /* 0x8000000400000c10 */ /* 0x000fe4000fffe0ff */
[----:B------:R-:W-:-:S07]  /*0530*/  @!P1 LOP3.LUT R0, RZ, UR4, RZ, 0x33, !PT ;  /* 0x00000004ff009c12 */ /* 0x000fce000f8e33ff */
.L_x_57:
[----:B------:R-:W-:Y:S05]  /*0540*/  BSYNC B0 ;  /* 0x0000000000007941 */ /* 0x000fea0003800000 */
.L_x_55:
[----:B------:R-:W-:Y:S01]  /*0550*/  ULDC UR4, c[0x0][0x244] ;  /* 0x0000910000047ab9 */ /* 0x000fe20000000800 */
[----:B------:R-:W-:Y:S01]  /*0560*/  BSSY B0, `(.L_x_58) ;  /* 0x0000023000007945 */ /* 0x000fe20003800000 */
[----:B------:R-:W-:-:S04]  /*0570*/  LOP3.LUT R4, R3, UR4, RZ, 0xfc, !PT ;  /* 0x0000000403047c12 */ /* 0x000fc8000f8efcff */
[----:B------:R-:W-:-:S13]  /*0580*/  ISETP.NE.U32.AND P0, PT, R4, RZ, PT ;  /* 0x000000ff0400720c */ /* 0x000fda0003f05070 */
[----:B------:R-:W-:Y:S05]  /*0590*/  @!P0 BRA `(.L_x_59) ;  /* 0x0000000000208947 */ /* 0x000fea0003800000 */
[----:B------:R-:W-:-:S07]  /*05a0*/  MOV R6, 0x5c0 ;  /* 0x000005c000067802 */ /* 0x000fce0000000f00 */
[----:B------:R-:W-:Y:S05]  /*05b0*/  CALL.REL.NOINC `($__internal_7_$__cuda_sm20_div_u64) ;  /* 0x00000018009c7944 */ /* 0x000fea0003c00000 */
[----:B------:R-:W-:Y:S01]  /*05c0*/  IMAD.MOV R7, RZ, RZ, -R5 ;  /* 0x000000ffff077224 */ /* 0x000fe200078e0a05 */
[----:B------:R-:W-:Y:S01]  /*05d0*/  ULDC UR4, c[0x0][0x240] ;  /* 0x0000900000047ab9 */ /* 0x000fe20000000800 */
[----:B------:R-:W-:Y:S02]  /*05e0*/  MOV R6, R5 ;  /* 0x0000000500067202 */ /* 0x000fe40000000f00 */
[----:B------:R-:W-:Y:S02]  /*05f0*/  IMAD R4, R7, UR4, R2 ;  /* 0x0000000407047c24 */ /* 0x000fe4000f8e0202 */
[----:B------:R-:W-:Y:S01]  /*0600*/  IMAD.MOV.U32 R7, RZ, RZ, R8 ;  /* 0x000000ffff077224 */ /* 0x000fe200078e0008 */
[----:B------:R-:W-:Y:S06]  /*0610*/  BRA `(.L_x_60) ;  /* 0x00000000005c7947 */ /* 0x000fec0003800000 */
.L_x_59:
[----:B------:R-:W-:Y:S02]  /*0620*/  ULDC UR4, c[0x0][0x240] ;  /* 0x0000900000047ab9 */ /* 0x000fe40000000800 */
[----:B------:R-:W0:Y:S01]  /*0630*/  I2F.U32.RP R6, UR4 ;  /* 0x0000000400067d06 */ /* 0x000e220008209000 */
[----:B------:R-:W-:-:S07]  /*0640*/  ISETP.NE.U32.AND P2, PT, RZ, UR4, PT ;  /* 0x00000004ff007c0c */ /* 0x000fce000bf45070 */
[----:B0-----:R-:W0:Y:S02]  /*0650*/  MUFU.RCP R6, R6 ;  /* 0x0000000600067308 */ /* 0x001e240000001000 */
[----:B0-----:R-:W-:-:S06]  /*0660*/  IADD3 R4, R6, 0xffffffe, RZ ;  /* 0x0ffffffe06047810 */ /* 0x001fcc0007ffe0ff */
        /* <DEDUP_REMOVED lines=9> */
[----:B------:R-:W-:Y:S01]  /*0700*/  @P0 IADD3 R7, R7, -UR4, RZ ;  /* 0x8000000407070c10 */ /* 0x000fe2000fffe0ff */
[----:B------:R-:W-:-:S03]  /*0710*/  @P0 VIADD R5, R5, 0x1 ;  /* 0x0000000105050836 */ /* 0x000fc60000000000 */
[----:B------:R-:W-:-:S13]  /*0720*/  ISETP.GE.U32.AND P1, PT, R7, UR4, PT ;  /* 0x0000000407007c0c */ /* 0x000fda000bf26070 */
[----:B------:R-:W-:Y:S02]  /*0730*/  @P1 IADD3 R5, R5, 0x1, RZ ;  /* 0x0000000105051810 */ /* 0x000fe40007ffe0ff */
[----:B------:R-:W-:-:S04]  /*0740*/  @!P2 LOP3.LUT R5, RZ, UR4, RZ, 0x33, !PT ;  /* 0x00000004ff05ac12 */ /* 0x000fc8000f8e33ff */
[----:B------:R-:W-:Y:S01]  /*0750*/  MOV R6, R5 ;  /* 0x0000000500067202 */ /* 0x000fe20000000f00 */
[----:B------:R-:W-:-:S04]  /*0760*/  IMAD.MOV R7, RZ, RZ, -R5 ;  /* 0x000000ffff077224 */ /* 0x000fc800078e0a05 */
[----:B------:R-:W-:Y:S02]  /*0770*/  IMAD R4, R7, UR4, R2 ;  /* 0x0000000407047c24 */ /* 0x000fe4000f8e0202 */
[----:B------:R-:W-:-:S07]  /*0780*/  IMAD.MOV.U32 R7, RZ, RZ, RZ ;  /* 0x000000ffff077224 */ /* 0x000fce00078e00ff */
.L_x_60:
[----:B------:R-:W-:Y:S05]  /*0790*/  BSYNC B0 ;  /* 0x0000000000007941 */ /* 0x000fea0003800000 */
.L_x_58:
        /* <DEDUP_REMOVED lines=8> */
[----:B------:R-:W-:Y:S02]  /*0820*/  MOV R11, UR5 ;  /* 0x00000005000b7c02 */ /* 0x000fe40008000f00 */
[----:B------:R-:W-:-:S07]  /*0830*/  MOV R8, 0x850 ;  /* 0x0000085000087802 */ /* 0x000fce0000000f00 */
[----:B------:R-:W-:Y:S05]  /*0840*/  CALL.REL.NOINC `($__internal_8_$__cuda_sm20_rem_u64) ;  /* 0x0000001c000c7944 */ /* 0x000fea0003c00000 */
[----:B------:R-:W-:Y:S05]  /*0850*/  BRA `(.L_x_63) ;  /* 0x0000000000487947 */ /* 0x000fea0003800000 */
.L_x_62:
        /* <DEDUP_REMOVED lines=18> */
.L_x_63:
[----:B------:R-:W-:Y:S05]  /*0980*/  BSYNC B0 ;  /* 0x0000000000007941 */ /* 0x000fea0003800000 */
.L_x_61:
[----:B------:R-:W0:Y:S01]  /*0990*/  LDC.64 R6, c[0x0][0x250] ;  /* 0x00009400ff067b82 */ /* 0x000e220000000a00 */
[----:B------:R-:W-:Y:S01]  /*09a0*/  I2FP.F32.S32 R8, R4 ;  /* 0x0000000400087245 */ /* 0x000fe20000201400 */
[----:B------:R-:W-:Y:S01]  /*09b0*/  VIADD R4, R4, 0x1 ;  /* 0x0000000104047836 */ /* 0x000fe20000000000 */
[----:B------:R-:W-:Y:S02]  /*09c0*/  ULDC.64 UR4, c[0x0][0x218] ;  /* 0x0000860000047ab9 */ /* 0x000fe40000000a00 */
[----:B------:R-:W-:Y:S01]  /*09d0*/  ISETP.NE.U32.AND P0, PT, RZ, UR4, PT ;  /* 0x00000004ff007c0c */ /* 0x000fe2000bf05070 */
[----:B------:R-:W-:Y:S01]  /*09e0*/  ULDC UR4, c[0x0][0x230] ;  /* 0x00008c0000047ab9 */ /* 0x000fe20000000800 */
[----:B------:R-:W-:Y:S02]  /*09f0*/  I2FP.F32.S32 R4, R4 ;  /* 0x0000000400047245 */ /* 0x000fe40000201400 */
[----:B------:R-:W-:Y:S01]  /*0a00*/  ISETP.NE.AND.EX P0, PT, RZ, UR5, PT, P0 ;  /* 0x00000005ff007c0c */ /* 0x000fe2000bf05300 */
[----:B0-----:R-:W-:-:S02]  /*0a10*/  FFMA.FTZ R8, R8, R7, -0.5 ;  /* 0xbf00000008087423 */ /* 0x001fc40000010007 */
[----:B------:R-:W-:Y:S01]  /*0a20*/  FFMA.FTZ R4, R4, R7, -0.5 ;  /* 0xbf00000004047423 */ /* 0x000fe20000010007 */
[----:B------:R-:W-:Y:S02]  /*0a30*/  I2FP.F32.S32 R7, R5 ;  /* 0x0000000500077245 */ /* 0x000fe40000201400 */
[----:B------:R-:W-:Y:S01]  /*0a40*/  IADD3 R5, R5, 0x1, RZ ;  /* 0x0000000105057810 */ /* 0x000fe20007ffe0ff */
        /* <DEDUP_REMOVED lines=18> */
.L_x_76:
[----:B------:R-:W-:Y:S01]  /*0b70*/  ISETP.GE.AND P0, PT, R5, R6, PT ;  /* 0x000000060500720c */ /* 0x000fe20003f06270 */
[----:B------:R-:W-:Y:S01]  /*0b80*/  BSSY B1, `(.L_x_64) ;  /* 0x00000e6000017945 */ /* 0x000fe20003800000 */
[----:B------:R-:W-:-:S11]  /*0b90*/  IMAD.MOV.U32 R20, RZ, RZ, RZ ;  /* 0x000000ffff147224 */ /* 0x000fd600078e00ff */
[----:B------:R-:W-:Y:S05]  /*0ba0*/  @P0 BRA `(.L_x_65) ;  /* 0x0000000c008c0947 */ /* 0x000fea0003800000 */
[----:B------:R-:W-:Y:S01]  /*0bb0*/  HFMA2.MMA R20, -RZ, RZ, 0, 0 ;  /* 0x00000000ff147435 */ /* 0x000fe200000001ff */
[----:B------:R-:W-:-:S10]  /*0bc0*/  IMAD.MOV.U32 R8, RZ, RZ, R5 ;  /* 0x000000ffff087224 */ /* 0x000fd400078e0005 */
.L_x_75:
[----:B------:R-:W-:Y:S01]  /*0bd0*/  ISETP.GT.AND P0, PT, R4, R12, PT ;  /* 0x0000000c0400720c */ /* 0x000fe20003f04270 */
[----:B------:R-:W-:-:S12]  /*0be0*/  BSSY B0, `(.L_x_66) ;  /* 0x00000dc000007945 */ /* 0x000fd80003800000 */
[----:B------:R-:W-:Y:S05]  /*0bf0*/  @!P0 BRA `(.L_x_67) ;  /* 0x0000000c00688947 */ /* 0x000fea0003800000 */
[----:B------:R-:W-:Y:S01]  /*0c00*/  IADD3 R9, -R12, R4, RZ ;  /* 0x000000040c097210 */ /* 0x000fe20007ffe1ff */
[----:B------:R-:W-:Y:S01]  /*0c10*/  BSSY B2, `(.L_x_68) ;  /* 0x000002e000027945 */ /* 0x000fe20003800000 */
[----:B------:R-:W-:Y:S01]  /*0c20*/  SHF.R.S32.HI R7, RZ, 0x1f, R0 ;  /* 0x0000001fff077819 */ /* 0x000fe20000011400 */
[----:B------:R-:W-:Y:S01]  /*0c30*/  IMAD.MOV.U32 R10, RZ, RZ, R12 ;  /* 0x000000ffff0a7224 */ /* 0x000fe200078e000c */
        /* <DEDUP_REMOVED lines=10> */
[----:B------:R-:W-:-:S04]  /*0ce0*/  IMAD.WIDE.U32 R10, R14, UR4, R10 ;  /* 0x000000040e0a7c25 */ /* 0x000fc8000f8e000a */
[----:B------:R-:W-:Y:S02]  /*0cf0*/  IMAD R15, R15, UR4, R16 ;  /* 0x000000040f0f7c24 */ /* 0x000fe4000f8e0210 */
[----:B------:R-:W-:-:S03]  /*0d00*/  IMAD.MOV.U32 R14, RZ, RZ, R8 ;  /* 0x000000ffff0e7224 */ /* 0x000fc600078e0008 */
[----:B------:R-:W-:Y:S02]  /*0d10*/  IADD3 R11, R11, R15, RZ ;  /* 0x0000000f0b0b7210 */ /* 0x000fe40007ffe0ff */
[----:B------:R-:W-:-:S03]  /*0d20*/  SHF.R.S32.HI R15, RZ, 0x1f, R8 ;  /* 0x0000001fff0f7819 */ /* 0x000fc60000011408 */
[----:B------:R-:W-:Y:S02]  /*0d30*/  IMAD R11, R11, UR12, RZ ;  /* 0x0000000c0b0b7c24 */ /* 0x000fe4000f8e02ff */
[----:B------:R-:W-:-:S04]  /*0d40*/  IMAD.WIDE.U32 R14, R10, UR12, R14 ;  /* 0x0000000c0a0e7c25 */ /* 0x000fc8000f8e000e */
[----:B------:R-:W-:Y:S01]  /*0d50*/  IMAD R11, R10, UR13, R11 ;  /* 0x0000000d0a0b7c24 */ /* 0x000fe2000f8e020b */
[----:B------:R-:W-:-:S04]  /*0d60*/  ULDC.64 UR12, c[0x0][0x230] ;  /* 0x00008c00000c7ab9 */ /* 0x000fc80000000a00 */
[----:B------:R-:W-:-:S05]  /*0d70*/  IADD3 R10, R15, R11, RZ ;  /* 0x0000000b0f0a7210 */ /* 0x000fca0007ffe0ff */
[----:B------:R-:W-:Y:S02]  /*0d80*/  IMAD R15, R10, UR12, RZ ;  /* 0x0000000c0a0f7c24 */ /* 0x000fe4000f8e02ff */
[----:B------:R-:W-:-:S04]  /*0d90*/  IMAD.WIDE.U32 R10, R14, UR12, R12 ;  /* 0x0000000c0e0a7c25 */ /* 0x000fc8000f8e000c */
[----:B------:R-:W-:Y:S01]  /*0da0*/  IMAD R15, R14, UR13, R15 ;  /* 0x0000000d0e0f7c24 */ /* 0x000fe2000f8e020f */
[----:B------:R-:W-:Y:S02]  /*0db0*/  ULDC.64 UR12, c[0x0][0x210] ;  /* 0x00008400000c7ab9 */ /* 0x000fe40000000a00 */
[----:B------:R-:W-:Y:S01]  /*0dc0*/  LEA R14, P0, R10, UR12, 0x1 ;  /* 0x0000000c0a0e7c11 */ /* 0x000fe2000f8008ff */
[----:B------:R-:W-:-:S05]  /*0dd0*/  IMAD.IADD R11, R11, 0x1, R15 ;  /* 0x000000010b0b7824 */ /* 0x000fca00078e020f */
[----:B------:R-:W-:-:S05]  /*0de0*/  LEA.HI.X R15, R10, UR13, R11, 0x1, P0 ;  /* 0x0000000d0a0f7c11 */ /* 0x000fca00080f0c0b */
[----:B------:R-:W2:Y:S01]  /*0df0*/  LDG.E.U16 R10, desc[UR10][R14.64] ;  /* 0x0000000a0e0a7981 */ /* 0x000ea2000c1e1500 */
[----:B------:R-:W-:Y:S01]  /*0e00*/  ISETP.NE.AND P0, PT, R9, 0x1, PT ;  /* 0x000000010900780c */ /* 0x000fe20003f05270 */
[----:B--2---:R-:W-:Y:S01]  /*0e10*/  HADD2.F32 R11, -RZ, R10.H0_H0 ;  /* 0x2000000aff0b7230 */ /* 0x004fe20000004100 */
[----:B------:R-:W-:-:S04]  /*0e20*/  IADD3 R10, R12, 0x1, RZ ;  /* 0x000000010c0a7810 */ /* 0x000fc80007ffe0ff */
[----:B------:R-:W-:-:S07]  /*0e30*/  FADD.FTZ R20, R20, R11 ;  /* 0x0000000b14147221 */ /* 0x000fce0000010000 */
[----:B------:R-:W-:Y:S05]  /*0e40*/  @!P0 BRA `(.L_x_69) ;  /* 0x0000000000288947 */ /* 0x000fea0003800000 */
[----:B------:R-:W-:Y:S02]  /*0e50*/  ISETP.NE.AND P0, PT, R9, 0x2, PT ;  /* 0x000000020900780c */ /* 0x000fe40003f05270 */
[----:B------:R-:W2:Y:S11]  /*0e60*/  LDG.E.U16 R9, desc[UR10][R14.64+0x2] ;  /* 0x0000020a0e097981 */ /* 0x000eb6000c1e1500 */
[----:B------:R-:W3:Y:S01]  /*0e70*/  @P0 LDG.E.U16 R11, desc[UR10][R14.64+0x4] ;  /* 0x0000040a0e0b0981 */ /* 0x000ee2000c1e1500 */
[C---:B------:R-:W-:Y:S01]  /*0e80*/  VIADD R16, R12.reuse, 0x3 ;  /* 0x000000030c107836 */ /* 0x040fe20000000000 */
[----:B------:R-:W-:-:S03]  /*0e90*/  IADD3 R10, R12, 0x2, RZ ;  /* 0x000000020c0a7810 */ /* 0x000fc60007ffe0ff */
[----:B------:R-:W-:Y:S02]  /*0ea0*/  @P0 IMAD.MOV.U32 R10, RZ, RZ, R16 ;  /* 0x000000ffff0a0224 */ /* 0x000fe400078e0010 */
[----:B--2---:R-:W-:-:S05]  /*0eb0*/  HADD2.F32 R9, -RZ, R9.H0_H0 ;  /* 0x20000009ff097230 */ /* 0x004fca0000004100 */
[----:B------:R-:W-:Y:S01]  /*0ec0*/  FADD.FTZ R20, R20, R9 ;  /* 0x0000000914147221 */ /* 0x000fe20000010000 */
[----:B---3--:R-:W-:-:S05]  /*0ed0*/  @P0 HADD2.F32 R11, -RZ, R11.H0_H0 ;  /* 0x2000000bff0b0230 */ /* 0x008fca0000004100 */
[----:B------:R-:W-:-:S07]  /*0ee0*/  @P0 FADD.FTZ R20, R20, R11 ;  /* 0x0000000b14140221 */ /* 0x000fce0000010000 */
.L_x_69:
[----:B------:R-:W-:Y:S05]  /*0ef0*/  BSYNC B2 ;  /* 0x0000000000027941 */ /* 0x000fea0003800000 */
.L_x_68:
        /* <DEDUP_REMOVED lines=22> */
.L_x_72:
        /* <DEDUP_REMOVED lines=10> */
[----:B------:R-:W3:Y:S04]  /*1100*/  LDG.E.U16 R25, desc[UR10][R22.64+0x2] ;  /* 0x0000020a16197981 */ /* 0x000ee8000c1e1500 */
[----:B------:R-:W4:Y:S01]  /*1110*/  LDG.E.U16 R26, desc[UR10][R22.64+0x4] ;  /* 0x0000040a161a7981 */ /* 0x000f22000c1e1500 */
[----:B------:R-:W-:-:S03]  /*1120*/  IADD3 R16, R10, 0x4, RZ ;  /* 0x000000040a107810 */ /* 0x000fc60007ffe0ff */
[----:B------:R-:W5:Y:S01]  /*1130*/  LDG.E.U16 R18, desc[UR10][R22.64+0x6] ;  /* 0x0000060a16127981 */ /* 0x000f62000c1e1500 */
[----:B------:R-:W-:-:S03]  /*1140*/  SHF.R.S32.HI R17, RZ, 0x1f, R16 ;  /* 0x0000001fff117819 */ /* 0x000fc60000011410 */
[----:B------:R-:W-:-:S04]  /*1150*/  IMAD.WIDE.U32 R16, R14, UR12, R16 ;  /* 0x0000000c0e107c25 */ /* 0x000fc8000f8e0010 */
[----:B------:R-:W-:Y:S01]  /*1160*/  IMAD.IADD R11, R19, 0x1, R17 ;  /* 0x00000001130b7824 */ /* 0x000fe200078e0211 */
[----:B------:R-:W-:-:S04]  /*1170*/  LEA R28, P2, R16, UR14, 0x1 ;  /* 0x0000000e101c7c11 */ /* 0x000fc8000f8408ff */
[----:B------:R-:W-:-:S05]  /*1180*/  LEA.HI.X R29, R16, UR15, R11, 0x1, P2 ;  /* 0x0000000f101d7c11 */ /* 0x000fca00090f0c0b */
[----:B------:R-:W5:Y:S01]  /*1190*/  LDG.E.U16 R11, desc[UR10][R28.64] ;  /* 0x0000000a1c0b7981 */ /* 0x000f62000c1e1500 */
[----:B------:R-:W-:-:S03]  /*11a0*/  IADD3 R16, R10, 0x8, RZ ;  /* 0x000000080a107810 */ /* 0x000fc60007ffe0ff */
[----:B------:R-:W5:Y:S01]  /*11b0*/  LDG.E.U16 R22, desc[UR10][R28.64+0x2] ;  /* 0x0000020a1c167981 */ /* 0x000f62000c1e1500 */
[----:B------:R-:W-:-:S03]  /*11c0*/  SHF.R.S32.HI R17, RZ, 0x1f, R16 ;  /* 0x0000001fff117819 */ /* 0x000fc60000011410 */
[----:B------:R-:W5:Y:S01]  /*11d0*/  LDG.E.U16 R23, desc[UR10][R28.64+0x4] ;  /* 0x0000040a1c177981 */ /* 0x000f62000c1e1500 */
[----:B------:R-:W-:-:S03]  /*11e0*/  IMAD.WIDE.U32 R16, R14, UR12, R16 ;  /* 0x0000000c0e107c25 */ /* 0x000fc6000f8e0010 */
[----:B------:R0:W5:Y:S02]  /*11f0*/  LDG.E.U16 R24, desc[UR10][R28.64+0x6] ;  /* 0x0000060a1c187981 */ /* 0x000164000c1e1500 */
[----:B------:R-:W-:Y:S01]  /*1200*/  IADD3 R17, R19, R17, RZ ;  /* 0x0000001113117210 */ /* 0x000fe20007ffe0ff */
[----:B--2---:R-:W-:-:S05]  /*1210*/  HADD2.F32 R21, -RZ, R21.H0_H0 ;  /* 0x20000015ff157230 */ /* 0x004fca0000004100 */
[----:B------:R-:W-:Y:S01]  /*1220*/  FADD.FTZ R27, R21, R20 ;  /* 0x00000014151b7221 */ /* 0x000fe20000010000 */
[----:B------:R-:W-:-:S04]  /*1230*/  LEA R20, P2, R16, UR14, 0x1 ;  /* 0x0000000e10147c11 */ /* 0x000fc8000f8408ff */
[----:B------:R-:W-:Y:S01]  /*1240*/  LEA.HI.X R21, R16, UR15, R17, 0x1, P2 ;  /* 0x0000000f10157c11 */ /* 0x000fe200090f0c11 */
[----:B---3--:R-:W-:Y:S02]  /*1250*/  HADD2.F32 R16, -RZ, R25.H0_H0 ;  /* 0x20000019ff107230 */ /* 0x008fe40000004100 */
[----:B----4-:R-:W-:Y:S02]  /*1260*/  HADD2.F32 R17, -RZ, R26.H0_H0 ;  /* 0x2000001aff117230 */ /* 0x010fe40000004100 */
[----:B------:R-:W2:Y:S01]  /*1270*/  LDG.E.U16 R25, desc[UR10][R20.64] ;  /* 0x0000000a14197981 */ /* 0x000ea2000c1e1500 */
[----:B------:R-:W-:Y:S01]  /*1280*/  FADD.FTZ R16, R27, R16 ;  /* 0x000000101b107221 */ /* 0x000fe20000010000 */
[----:B-----5:R-:W-:Y:S02]  /*1290*/  HADD2.F32 R18, -RZ, R18.H0_H0 ;  /* 0x20000012ff127230 */ /* 0x020fe40000004100 */
[----:B------:R-:W3:Y:S01]  /*12a0*/  LDG.E.U16 R26, desc[UR10][R20.64+0x2] ;  /* 0x0000020a141a7981 */ /* 0x000ee2000c1e1500 */
[----:B0-----:R-:W-:Y:S01]  /*12b0*/  FADD.FTZ R29, R16, R17 ;  /* 0x00000011101d7221 */ /* 0x001fe20000010000 */
[----:B------:R-:W-:-:S02]  /*12c0*/  VIADD R16, R10, 0xc ;  /* 0x0000000c0a107836 */ /* 0x000fc40000000000 */
        /* <DEDUP_REMOVED lines=8> */
[----:B------:R-:W-:-:S04]  /*1350*/  HADD2.F32 R16, -RZ, R11.H0_H0 ;  /* 0x2000000bff107230 */ /* 0x000fc80000004100 */
[----:B------:R-:W5:Y:S01]  /*1360*/  LDG.E.U16 R11, desc[UR10][R18.64] ;  /* 0x0000000a120b7981 */ /* 0x000f62000c1e1500 */
[----:B------:R-:W-:-:S03]  /*1370*/  FADD.FTZ R29, R29, R16 ;  /* 0x000000101d1d7221 */ /* 0x000fc60000010000 */
[----:B------:R-:W5:Y:S04]  /*1380*/  LDG.E.U16 R17, desc[UR10][R18.64+0x2] ;  /* 0x0000020a12117981 */ /* 0x000f68000c1e1500 */
[----:B------:R-:W5:Y:S04]  /*1390*/  LDG.E.U16 R16, desc[UR10][R18.64+0x4] ;  /* 0x0000040a12107981 */ /* 0x000f68000c1e1500 */
[----:B------:R1:W5:Y:S01]  /*13a0*/  LDG.E.U16 R20, desc[UR10][R18.64+0x6] ;  /* 0x0000060a12147981 */ /* 0x000362000c1e1500 */
[----:B------:R-:W-:Y:S02]  /*13b0*/  HADD2.F32 R22, -RZ, R22.H0_H0 ;  /* 0x20000016ff167230 */ /* 0x000fe40000004100 */
[----:B------:R-:W-:-:S03]  /*13c0*/  HADD2.F32 R23, -RZ, R23.H0_H0 ;  /* 0x20000017ff177230 */ /* 0x000fc60000004100 */
[----:B------:R-:W-:Y:S01]  /*13d0*/  FADD.FTZ R22, R29, R22 ;  /* 0x000000161d167221 */ /* 0x000fe20000010000 */
[----:B0-----:R-:W-:-:S03]  /*13e0*/  HADD2.F32 R21, -RZ, R24.H0_H0 ;  /* 0x20000018ff157230 */ /* 0x001fc60000004100 */
[----:B------:R-:W-:-:S04]  /*13f0*/  FADD.FTZ R22, R22, R23 ;  /* 0x0000001716167221 */ /* 0x000fc80000010000 */
[----:B------:R-:W-:Y:S01]  /*1400*/  FADD.FTZ R21, R22, R21 ;  /* 0x0000001516157221 */ /* 0x000fe20000010000 */
[----:B------:R-:W-:-:S04]  /*1410*/  IADD3 R10, R10, 0x10, RZ ;  /* 0x000000100a0a7810 */ /* 0x000fc80007ffe0ff */
[----:B------:R-:W-:Y:S01]  /*1420*/  ISETP.GE.AND P2, PT, R10, R7, PT ;  /* 0x000000070a00720c */ /* 0x000fe20003f46270 */
[----:B--2---:R-:W-:Y:S02]  /*1430*/  HADD2.F32 R24, -RZ, R25.H0_H0 ;  /* 0x20000019ff187230 */ /* 0x004fe40000004100 */
[----:B---3--:R-:W-:-:S03]  /*1440*/  HADD2.F32 R26, -RZ, R26.H0_H0 ;  /* 0x2000001aff1a7230 */ /* 0x008fc60000004100 */
[----:B------:R-:W-:Y:S01]  /*1450*/  FADD.FTZ R21, R21, R24 ;  /* 0x0000001815157221 */ /* 0x000fe20000010000 */
[----:B----4-:R-:W-:-:S03]  /*1460*/  HADD2.F32 R22, -RZ, R27.H0_H0 ;  /* 0x2000001bff167230 */ /* 0x010fc60000004100 */
[----:B------:R-:W-:Y:S01]  /*1470*/  FADD.FTZ R21, R21, R26 ;  /* 0x0000001a15157221 */ /* 0x000fe20000010000 */
[----:B-----5:R-:W-:-:S03]  /*1480*/  HADD2.F32 R28, -RZ, R28.H0_H0 ;  /* 0x2000001cff1c7230 */ /* 0x020fc60000004100 */
[----:B------:R-:W-:-:S04]  /*1490*/  FADD.FTZ R21, R21, R22 ;  /* 0x0000001615157221 */ /* 0x000fc80000010000 */
[----:B------:R-:W-:Y:S01]  /*14a0*/  FADD.FTZ R21, R21, R28 ;  /* 0x0000001c15157221 */ /* 0x000fe20000010000 */
[----:B-1----:R-:W-:Y:S02]  /*14b0*/  HADD2.F32 R18, -RZ, R11.H0_H0 ;  /* 0x2000000bff127230 */ /* 0x002fe40000004100 */
[----:B------:R-:W-:-:S03]  /*14c0*/  HADD2.F32 R17, -RZ, R17.H0_H0 ;  /* 0x20000011ff117230 */ /* 0x000fc60000004100 */
[----:B------:R-:W-:Y:S01]  /*14d0*/  FADD.FTZ R18, R21, R18 ;  /* 0x0000001215127221 */ /* 0x000fe20000010000 */
[----:B------:R-:W-:-:S03]  /*14e0*/  HADD2.F32 R16, -RZ, R16.H0_H0 ;  /* 0x20000010ff107230 */ /* 0x000fc60000004100 */
[----:B------:R-:W-:Y:S01]  /*14f0*/  FADD.FTZ R17, R18, R17 ;  /* 0x0000001112117221 */ /* 0x000fe20000010000 */
[----:B------:R-:W-:-:S03]  /*1500*/  HADD2.F32 R11, -RZ, R20.H0_H0 ;  /* 0x20000014ff0b7230 */ /* 0x000fc60000004100 */
[----:B------:R-:W-:-:S04]  /*1510*/  FADD.FTZ R16, R17, R16 ;  /* 0x0000001011107221 */ /* 0x000fc80000010000 */
[----:B------:R-:W-:Y:S01]  /*1520*/  FADD.FTZ R20, R16, R11 ;  /* 0x0000000b10147221 */ /* 0x000fe20000010000 */
[----:B------:R-:W-:Y:S06]  /*1530*/  @!P2 BRA `(.L_x_72) ;  /* 0xfffffff800c8a947 */ /* 0x000fec000383ffff */
.L_x_71:
[----:B------:R-:W-:Y:S05]  /*1540*/  BSYNC B2 ;  /* 0x0000000000027941 */ /* 0x000fea0003800000 */
.L_x_70:
[----:B------:R-:W-:Y:S01]  /*1550*/  IMAD.IADD R7, R4, 0x1, -R10 ;  /* 0x0000000104077824 */ /* 0x000fe200078e0a0a */
[----:B------:R-:W-:Y:S04]  /*1560*/  BSSY B2, `(.L_x_73) ;  /* 0x000002c000027945 */ /* 0x000fe80003800000 */
[----:B------:R-:W-:-:S13]  /*1570*/  ISETP.GT.AND P2, PT, R7, 0x4, PT ;  /* 0x000000040700780c */ /* 0x000fda0003f44270 */
[----:B------:R-:W-:Y:S05]  /*1580*/  @!P2 BRA `(.L_x_74) ;  /* 0x0000000000a4a947 */ /* 0x000fea0003800000 */
[--C-:B------:R-:W-:Y:S01]  /*1590*/  SHF.R.S32.HI R11, RZ, 0x1f, R10.reuse ;  /* 0x0000001fff0b7819 */ /* 0x100fe2000001140a */
[----:B------:R-:W-:Y:S01]  /*15a0*/  ULDC.64 UR12, c[0x0][0x230] ;  /* 0x00008c00000c7ab9 */ /* 0x000fe20000000a00 */
[----:B------:R-:W-:Y:S01]  /*15b0*/  ULDC.64 UR14, c[0x0][0x210] ;  /* 0x00008400000e7ab9 */ /* 0x000fe20000000a00 */
[----:B------:R-:W-:Y:S01]  /*15c0*/  IMAD R7, R9, UR12, RZ ;  /* 0x0000000c09077c24 */ /* 0x000fe2000f8e02ff */
[----:B------:R-:W-:Y:S01]  /*15d0*/  IADD3 R16, R10, 0x4, RZ ;  /* 0x000000040a107810 */ /* 0x000fe20007ffe0ff */
[----:B------:R-:W-:-:S03]  /*15e0*/  IMAD.WIDE.U32 R18, R14, UR12, R10 ;  /* 0x0000000c0e127c25 */ /* 0x000fc6000f8e000a */
[--C-:B------:R-:W-:Y:S01]  /*15f0*/  SHF.R.S32.HI R17, RZ, 0x1f, R16.reuse ;  /* 0x0000001fff117819 */ /* 0x100fe20000011410 */
[----:B------:R-:W-:Y:S01]  /*1600*/  IMAD R11, R14, UR13, R7 ;  /* 0x0000000d0e0b7c24 */ /* 0x000fe2000f8e0207 */
[----:B------:R-:W-:Y:S01]  /*1610*/  LEA R22, P0, R18, UR14, 0x1 ;  /* 0x0000000e12167c11 */ /* 0x000fe2000f8008ff */
[----:B------:R-:W-:-:S03]  /*1620*/  IMAD.WIDE.U32 R16, R14, UR12, R16 ;  /* 0x0000000c0e107c25 */ /* 0x000fc6000f8e0010 */
[----:B------:R-:W-:-:S04]  /*1630*/  IADD3 R7, R11, R19, RZ ;  /* 0x000000130b077210 */ /* 0x000fc80007ffe0ff */
[----:B------:R-:W-:-:S05]  /*1640*/  LEA.HI.X R23, R18, UR15, R7, 0x1, P0 ;  /* 0x0000000f12177c11 */ /* 0x000fca00080f0c07 */
        /* <DEDUP_REMOVED lines=12> */
[----:B------:R-:W-:Y:S01]  /*1710*/  IADD3 R10, R10, 0x8, RZ ;  /* 0x000000080a0a7810 */ /* 0x000fe20007ffe0ff */
[----:B--2---:R-:W-:Y:S02]  /*1720*/  HADD2.F32 R25, -RZ, R25.H0_H0 ;  /* 0x20000019ff197230 */ /* 0x004fe40000004100 */
[----:B---3--:R-:W-:-:S03]  /*1730*/  HADD2.F32 R24, -RZ, R24.H0_H0 ;  /* 0x20000018ff187230 */ /* 0x008fc60000004100 */
[----:B------:R-:W-:Y:S01]  /*1740*/  FADD.FTZ R25, R20, R25 ;  /* 0x0000001914197221 */ /* 0x000fe20000010000 */
[----:B----4-:R-:W-:-:S03]  /*1750*/  HADD2.F32 R7, -RZ, R7.H0_H0 ;  /* 0x20000007ff077230 */ /* 0x010fc60000004100 */
[----:B------:R-:W-:Y:S01]  /*1760*/  FADD.FTZ R24, R25, R24 ;  /* 0x0000001819187221 */ /* 0x000fe20000010000 */
[----:B-----5:R-:W-:-:S03]  /*1770*/  HADD2.F32 R26, -RZ, R26.H0_H0 ;  /* 0x2000001aff1a7230 */ /* 0x020fc60000004100 */
[----:B------:R-:W-:Y:S01]  /*1780*/  FADD.FTZ R7, R24, R7 ;  /* 0x0000000718077221 */ /* 0x000fe20000010000 */
[----:B------:R-:W-:-:S03]  /*1790*/  HADD2.F32 R20, -RZ, R11.H0_H0 ;  /* 0x2000000bff147230 */ /* 0x000fc60000004100 */
[----:B------:R-:W-:Y:S01]  /*17a0*/  FADD.FTZ R7, R7, R26 ;  /* 0x0000001a07077221 */ /* 0x000fe20000010000 */
[----:B------:R-:W-:-:S03]  /*17b0*/  HADD2.F32 R16, -RZ, R16.H0_H0 ;  /* 0x20000010ff107230 */ /* 0x000fc60000004100 */
[----:B------:R-:W-:Y:S01]  /*17c0*/  FADD.FTZ R7, R7, R20 ;  /* 0x0000001407077221 */ /* 0x000fe20000010000 */
[----:B0-----:R-:W-:-:S03]  /*17d0*/  HADD2.F32 R18, -RZ, R17.H0_H0 ;  /* 0x20000011ff127230 */ /* 0x001fc60000004100 */
[----:B------:R-:W-:Y:S01]  /*17e0*/  FADD.FTZ R7, R7, R16 ;  /* 0x0000001007077221 */ /* 0x000fe20000010000 */
[----:B------:R-:W-:-:S03]  /*17f0*/  HADD2.F32 R20, -RZ, R21.H0_H0 ;  /* 0x20000015ff147230 */ /* 0x000fc60000004100 */
[----:B------:R-:W-:-:S04]  /*1800*/  FADD.FTZ R7, R7, R18 ;  /* 0x0000001207077221 */ /* 0x000fc80000010000 */
[----:B------:R-:W-:-:S07]  /*1810*/  FADD.FTZ R20, R7, R20 ;  /* 0x0000001407147221 */ /* 0x000fce0000010000 */
.L_x_74:
[----:B------:R-:W-:Y:S05]  /*1820*/  BSYNC B2 ;  /* 0x0000000000027941 */ /* 0x000fea0003800000 */
.L_x_73:
        /* <DEDUP_REMOVED lines=8> */
[----:B------:R-:W-:Y:S02]  /*18b0*/  LEA R10, P0, R16, UR12, 0x1 ;  /* 0x0000000c100a7c11 */ /* 0x000fe4000f8008ff */
[----:B------:R-:W-:-:S04]  /*18c0*/  IADD3 R7, R7, R17, RZ ;  /* 0x0000001107077210 */ /* 0x000fc80007ffe0ff */
[----:B------:R-:W-:-:S05]  /*18d0*/  LEA.HI.X R11, R16, UR13, R7, 0x1, P0 ;  /* 0x0000000d100b7c11 */ /* 0x000fca00080f0c07 */
[----:B------:R-:W2:Y:S04]  /*18e0*/  LDG.E.U16 R7, desc[UR10][R10.64] ;  /* 0x0000000a0a077981 */ /* 0x000ea8000c1e1500 */
[----:B------:R-:W3:Y:S04]  /*18f0*/  LDG.E.U16 R9, desc[UR10][R10.64+0x2] ;  /* 0x0000020a0a097981 */ /* 0x000ee8000c1e1500 */
[----:B------:R-:W4:Y:S04]  /*1900*/  LDG.E.U16 R15, desc[UR10][R10.64+0x4] ;  /* 0x0000040a0a0f7981 */ /* 0x000f28000c1e1500 */
[----:B------:R-:W5:Y:S01]  /*1910*/  LDG.E.U16 R17, desc[UR10][R10.64+0x6] ;  /* 0x0000060a0a117981 */ /* 0x000f62000c1e1500 */
[----:B--2---:R-:W-:-:S02]  /*1920*/  HADD2.F32 R7, -RZ, R7.H0_H0 ;  /* 0x20000007ff077230 */ /* 0x004fc40000004100 */
[----:B---3--:R-:W-:-:S03]  /*1930*/  HADD2.F32 R14, -RZ, R9.H0_H0 ;  /* 0x20000009ff0e7230 */ /* 0x008fc60000004100 */
[----:B------:R-:W-:Y:S01]  /*1940*/  FADD.FTZ R7, R20, R7 ;  /* 0x0000000714077221 */ /* 0x000fe20000010000 */
[----:B----4-:R-:W-:-:S03]  /*1950*/  HADD2.F32 R16, -RZ, R15.H0_H0 ;  /* 0x2000000fff107230 */ /* 0x010fc60000004100 */
[----:B------:R-:W-:Y:S01]  /*1960*/  FADD.FTZ R7, R7, R14 ;  /* 0x0000000e07077221 */ /* 0x000fe20000010000 */
[----:B-----5:R-:W-:-:S03]  /*1970*/  HADD2.F32 R20, -RZ, R17.H0_H0 ;  /* 0x20000011ff147230 */ /* 0x020fc60000004100 */
[----:B------:R-:W-:-:S04]  /*1980*/  FADD.FTZ R7, R7, R16 ;  /* 0x0000001007077221 */ /* 0x000fc80000010000 */
[----:B------:R-:W-:-:S07]  /*1990*/  FADD.FTZ R20, R7, R20 ;  /* 0x0000001407147221 */ /* 0x000fce0000010000 */
.L_x_67:
[----:B------:R-:W-:Y:S05]  /*19a0*/  BSYNC B0 ;  /* 0x0000000000007941 */ /* 0x000fea0003800000 */
.L_x_66:
[----:B------:R-:W-:-:S05]  /*19b0*/  VIADD R8, R8, 0x1 ;  /* 0x0000000108087836 */ /* 0x000fca0000000000 */
[----:B------:R-:W-:-:S13]  /*19c0*/  ISETP.GE.AND P0, PT, R8, R6, PT ;  /* 0x000000060800720c */ /* 0x000fda0003f06270 */
[----:B------:R-:W-:Y:S05]  /*19d0*/  @!P0 BRA `(.L_x_75) ;  /* 0xfffffff0007c8947 */ /* 0x000fea000383ffff */
.L_x_65:
[----:B------:R-:W-:Y:S05]  /*19e0*/  BSYNC B1 ;  /* 0x0000000000017941 */ /* 0x000fea0003800000 */
.L_x_64:
[----:B------:R-:W0:Y:S01]  /*19f0*/  LDC.64 R14, c[0x0][0x218] ;  /* 0x00008600ff0e7b82 */ /* 0x000e220000000a00 */
[----:B------:R-:W-:Y:S01]  /*1a00*/  ULDC.64 UR12, c[0x0][0x248] ;  /* 0x00009200000c7ab9 */ /* 0x000fe20000000a00 */
[----:B------:R-:W-:Y:S01]  /*1a10*/  F2FP.F16.F32.PACK_AB R20, RZ, R20 ;  /* 0x00000014ff14723e */ /* 0x000fe200000000ff */
        /* <DEDUP_REMOVED lines=13> */
        .weak           $__internal_6_$__cuda_sm20_div_s64
        .type           $__internal_6_$__cuda_sm20_div_s64,@function
        .size           $__internal_6_$__cuda_sm20_div_s64,($__internal_7_$__cuda_sm20_div_u64 - $__internal_6_$__cuda_sm20_div_s64)
$__internal_6_$__cuda_sm20_div_s64:
        /* <DEDUP_REMOVED lines=21> */
[----:B------:R-:W-:Y:S02]  /*1c40*/  IADD3 R7, P2, R13, R6, RZ ;  /* 0x000000060d077210 */ /* 0x000fe40007f5e0ff */
[----:B------:R-:W-:-:S03]  /*1c50*/  IADD3.X R6, R11, R5, RZ, P0, !PT ;  /* 0x000000050b067210 */ /* 0x000fc600007fe4ff */
        /* <DEDUP_REMOVED lines=26> */
[----:B------:R-:W-:-:S03]  /*1e00*/  IMAD.WIDE.U32 R4, R7, UR4, RZ ;  /* 0x0000000407047c25 */ /* 0x000fc6000f8e00ff */
[----:B------:R-:W-:Y:S01]  /*1e10*/  IADD3.X R6, RZ, R6, RZ, P1, !PT ;  /* 0x00000006ff067210 */ /* 0x000fe20000ffe4ff */
[C---:B------:R-:W-:Y:S01]  /*1e20*/  IMAD R5, R7.reuse, UR5, R5 ;  /* 0x0000000507057c24 */ /* 0x040fe2000f8e0205 */
[----:B------:R-:W-:Y:S02]  /*1e30*/  IADD3 R9, P1, -R4, R8, RZ ;  /* 0x0000000804097210 */ /* 0x000fe40007f3e1ff */
[----:B------:R-:W-:Y:S01]  /*1e40*/  IADD3 R4, P2, R7, 0x1, RZ ;  /* 0x0000000107047810 */ /* 0x000fe20007f5e0ff */
[----:B------:R-:W-:Y:S01]  /*1e50*/  IMAD R5, R6, UR4, R5 ;  /* 0x0000000406057c24 */ /* 0x000fe2000f8e0205 */
[----:B------:R-:W-:-:S03]  /*1e60*/  ISETP.GE.U32.AND P0, PT, R9, UR4, PT ;  /* 0x0000000409007c0c */ /* 0x000fc6000bf06070 */
        /* <DEDUP_REMOVED lines=12> */
[----:B------:R-:W-:Y:S02]  /*1f30*/  IADD3.X R7, RZ, R4, RZ, P2, !PT ;  /* 0x00000004ff077210 */ /* 0x000fe400017fe4ff */
[----:B------:R-:W-:-:S02]  /*1f40*/  SEL R6, R6, R5, P0 ;  /* 0x0000000506067207 */ /* 0x000fc40000000000 */
[----:B------:R-:W-:Y:S02]  /*1f50*/  LOP3.LUT R8, R3, UR8, RZ, 0x3c, !PT ;  /* 0x0000000803087c12 */ /* 0x000fe4000f8e3cff */
[----:B------:R-:W-:Y:S02]  /*1f60*/  SEL R7, R7, R4, P0 ;  /* 0x0000000407077207 */ /* 0x000fe40000000000 */
[-C--:B------:R-:W-:Y:S02]  /*1f70*/  IADD3 R5, P2, RZ, -R6.reuse, RZ ;  /* 0x80000006ff057210 */ /* 0x080fe40007f5e0ff */
[----:B------:R-:W-:Y:S02]  /*1f80*/  ISETP.GE.AND P1, PT, R8, RZ, PT ;  /* 0x000000ff0800720c */ /* 0x000fe40003f26270 */
[----:B------:R-:W-:Y:S01]  /*1f90*/  ISETP.NE.U32.AND P0, PT, RZ, UR6, PT ;  /* 0x00000006ff007c0c */ /* 0x000fe2000bf05070 */
[----:B------:R-:W-:Y:S01]  /*1fa0*/  IMAD.X R4, RZ, RZ, ~R7, P2 ;  /* 0x000000ffff047224 */ /* 0x000fe200010e0e07 */
[----:B------:R-:W-:Y:S01]  /*1fb0*/  SEL R6, R5, R6, !P1 ;  /* 0x0000000605067207 */ /* 0x000fe20004800000 */
[----:B------:R-:W-:Y:S01]  /*1fc0*/  HFMA2.MMA R5, -RZ, RZ, 0, 0 ;  /* 0x00000000ff057435 */ /* 0x000fe200000001ff */
[----:B------:R-:W-:-:S02]  /*1fd0*/  ISETP.NE.AND.EX P0, PT, RZ, UR8, PT, P0 ;  /* 0x00000008ff007c0c */ /* 0x000fc4000bf05300 */
[----:B------:R-:W-:Y:S02]  /*1fe0*/  SEL R7, R4, R7, !P1 ;  /* 0x0000000704077207 */ /* 0x000fe40004800000 */
[----:B------:R-:W-:Y:S02]  /*1ff0*/  MOV R4, R0 ;  /* 0x0000000000047202 */ /* 0x000fe40000000f00 */
[----:B------:R-:W-:Y:S02]  /*2000*/  SEL R6, R6, 0xffffffff, P0 ;  /* 0xffffffff06067807 */ /* 0x000fe40000000000 */
[----:B------:R-:W-:Y:S01]  /*2010*/  SEL R7, R7, 0xffffffff, P0 ;  /* 0xffffffff07077807 */ /* 0x000fe20000000000 */
[----:B------:R-:W-:Y:S06]  /*2020*/  RET.REL.NODEC R4 `(_ZN2at6native53_GLOBAL__N__3bfe7fd5_20_UpSampleNearest2d_cu_198c5ce237upsample_nearest2d_backward_out_frameIN3c104HalfEfXadL_ZNS0_46nearest_neighbor_exact_bw_compute_source_indexEfiiEEEEvPKT_mmmmmmPS5_ff) ;  /* 0xffffffdc04f47950 */ /* 0x000fec0003c3ffff */
        .weak           $__internal_7_$__cuda_sm20_div_u64
        .type           $__internal_7_$__cuda_sm20_div_u64,@function
        .size           $__internal_7_$__cuda_sm20_div_u64,($__internal_8_$__cuda_sm20_rem_u64 - $__internal_7_$__cuda_sm20_div_u64)
$__internal_7_$__cuda_sm20_div_u64:
        /* <DEDUP_REMOVED lines=11> */
[----:B------:R-:W-:Y:S02]  /*20e0*/  IADD3.X R15, RZ, ~R11, RZ, P0, !PT ;  /* 0x8000000bff0f7210 */ /* 0x000fe400007fe4ff */
        /* <DEDUP_REMOVED lines=19> */
[----:B------:R-:W-:-:S04]  /*2220*/  IADD3 R11, P2, R12, R11, RZ ;  /* 0x0000000b0c0b7210 */ /* 0x000fc80007f5e0ff */
[----:B------:R-:W-:Y:S01]  /*2230*/  IADD3.X R7, R8, R7, RZ, P0, !PT ;  /* 0x0000000708077210 */ /* 0x000fe200007fe4ff */
        /* <DEDUP_REMOVED lines=9> */
[C---:B------:R-:W-:Y:S02]  /*22d0*/  IADD3 R10, P2, R11.reuse, 0x1, RZ ;  /* 0x000000010b0a7810 */ /* 0x040fe40007f5e0ff */
[----:B------:R-:W-:Y:S01]  /*22e0*/  IADD3.X R7, RZ, R7, RZ, P1, !PT ;  /* 0x00000007ff077210 */ /* 0x000fe20000ffe4ff */
[----:B------:R-:W-:Y:S01]  /*22f0*/  IMAD R9, R11, R5, R9 ;  /* 0x000000050b097224 */ /* 0x000fe200078e0209 */
[----:B------:R-:W-:-:S03]  /*2300*/  IADD3 R15, P1, -R8, R2, RZ ;  /* 0x00000002080f7210 */ /* 0x000fc60007f3e1ff */
[-C--:B------:R-:W-:Y:S01]  /*2310*/  IMAD R8, R7, R4.reuse, R9 ;  /* 0x0000000407087224 */ /* 0x080fe200078e0209 */
[----:B------:R-:W-:-:S03]  /*2320*/  ISETP.GE.U32.AND P0, PT, R15, R4, PT ;  /* 0x000000040f00720c */ /* 0x000fc60003f06070 */
[----:B------:R-:W-:Y:S01]  /*2330*/  IMAD.X R14, R3, 0x1, ~R8, P1 ;  /* 0x00000001030e7824 */ /* 0x000fe200008e0e08 */
[----:B------:R-:W-:Y:S02]  /*2340*/  IADD3 R13, P1, R15, -R4, RZ ;  /* 0x800000040f0d7210 */ /* 0x000fe40007f3e0ff */
[----:B------:R-:W-:Y:S02]  /*2350*/  IADD3.X R8, RZ, R7, RZ, P2, !PT ;  /* 0x00000007ff087210 */ /* 0x000fe400017fe4ff */
[CC--:B------:R-:W-:Y:S02]  /*2360*/  ISETP.GE.U32.AND.EX P0, PT, R14.reuse, R5.reuse, PT, P0 ;  /* 0x000000050e00720c */ /* 0x0c0fe40003f06100 */
[----:B------:R-:W-:Y:S02]  /*2370*/  IADD3.X R12, R14, ~R5, RZ, P1, !PT ;  /* 0x800000050e0c7210 */ /* 0x000fe40000ffe4ff */
[----:B------:R-:W-:Y:S02]  /*2380*/  SEL R13, R13, R15, P0 ;  /* 0x0000000f0d0d7207 */ /* 0x000fe40000000000 */
[----:B------:R-:W-:-:S02]  /*2390*/  SEL R10, R10, R11, P0 ;  /* 0x0000000b0a0a7207 */ /* 0x000fc40000000000 */
[----:B------:R-:W-:Y:S02]  /*23a0*/  SEL R12, R12, R14, P0 ;  /* 0x0000000e0c0c7207 */ /* 0x000fe40000000000 */
[----:B------:R-:W-:Y:S02]  /*23b0*/  SEL R9, R8, R7, P0 ;  /* 0x0000000708097207 */ /* 0x000fe40000000000 */
[----:B------:R-:W-:Y:S02]  /*23c0*/  ISETP.GE.U32.AND P0, PT, R13, R4, PT ;  /* 0x000000040d00720c */ /* 0x000fe40003f06070 */
[----:B------:R-:W-:Y:S02]  /*23d0*/  IADD3 R7, P2, R10, 0x1, RZ ;  /* 0x000000010a077810 */ /* 0x000fe40007f5e0ff */
[----:B------:R-:W-:Y:S02]  /*23e0*/  ISETP.NE.U32.AND P1, PT, R4, RZ, PT ;  /* 0x000000ff0400720c */ /* 0x000fe40003f25070 */
[----:B------:R-:W-:Y:S01]  /*23f0*/  ISETP.GE.U32.AND.EX P0, PT, R12, R5, PT, P0 ;  /* 0x000000050c00720c */ /* 0x000fe20003f06100 */
[----:B------:R-:W-:Y:S01]  /*2400*/  IMAD.X R8, RZ, RZ, R9, P2 ;  /* 0x000000ffff087224 */ /* 0x000fe200010e0609 */
[----:B------:R-:W-:-:S02]  /*2410*/  ISETP.NE.AND.EX P1, PT, R5, RZ, PT, P1 ;  /* 0x000000ff0500720c */ /* 0x000fc40003f25310 */
[----:B------:R-:W-:Y:S01]  /*2420*/  SEL R5, R7, R10, P0 ;  /* 0x0000000a07057207 */ /* 0x000fe20000000000 */
[----:B------:R-:W-:Y:S01]  /*2430*/  HFMA2.MMA R7, -RZ, RZ, 0, 0 ;  /* 0x00000000ff077435 */ /* 0x000fe200000001ff */
[----:B------:R-:W-:Y:S02]  /*2440*/  SEL R8, R8, R9, P0 ;  /* 0x0000000908087207 */ /* 0x000fe40000000000 */
[----:B------:R-:W-:Y:S02]  /*2450*/  SEL R5, R5, 0xffffffff, P1 ;  /* 0xffffffff05057807 */ /* 0x000fe40000800000 */
[----:B------:R-:W-:Y:S01]  /*2460*/  SEL R8, R8, 0xffffffff, P1 ;  /* 0xffffffff08087807 */ /* 0x000fe20000800000 */
[----:B------:R-:W-:Y:S06]  /*2470*/  RET.REL.NODEC R6 `(_ZN2at6native53_GLOBAL__N__3bfe7fd5_20_UpSampleNearest2d_cu_198c5ce237upsample_nearest2d_backward_out_frameIN3c104HalfEfXadL_ZNS0_46nearest_neighbor_exact_bw_compute_source_indexEfiiEEEEvPKT_mmmmmmPS5_ff) ;  /* 0xffffffd806e07950 */ /* 0x000fec0003c3ffff */
        .weak           $__internal_8_$__cuda_sm20_rem_u64
        .type           $__internal_8_$__cuda_sm20_rem_u64,@function
        .size           $__internal_8_$__cuda_sm20_rem_u64,(.L_x_628 - $__internal_8_$__cuda_sm20_rem_u64)
$__internal_8_$__cuda_sm20_rem_u64:
        /* <DEDUP_REMOVED lines=15> */
[----:B------:R-:W-:-:S04]  /*2570*/  IADD3 R15, P2, R19, R14, RZ ;  /* 0x0000000e130f7210 */ /* 0x000fc80007f5e0ff */
[----:B------:R-:W-:Y:S01]  /*2580*/  IADD3.X R7, R7, R13, RZ, P0, !PT ;  /* 0x0000000d07077210 */ /* 0x000fe200007fe4ff */
        /* <DEDUP_REMOVED lines=9> */
[----:B------:R-:W-:Y:S01]  /*2620*/  IMAD.HI.U32 R9, P1, R7, R13, R14 ;  /* 0x0000000d07097227 */ /* 0x000fe2000782000e */
[----:B------:R-:W-:-:S03]  /*2630*/  HFMA2.MMA R13, -RZ, RZ, 0, 0 ;  /* 0x00000000ff0d7435 */ /* 0x000fc600000001ff */
        /* <DEDUP_REMOVED lines=17> */
[----:B------:R-:W-:Y:S02]  /*2750*/  MOV R9, 0x0 ;  /* 0x0000000000097802 */ /* 0x000fe40000000f00 */
[----:B------:R-:W-:Y:S02]  /*2760*/  IADD3.X R12, ~R6, R5, RZ, P1, !PT ;  /* 0x00000005060c7210 */ /* 0x000fe40000ffe5ff */
[----:B------:R-:W-:Y:S02]  /*2770*/  IADD3 R7, P1, -R10, R13, RZ ;  /* 0x0000000d0a077210 */ /* 0x000fe40007f3e1ff */
[----:B------:R-:W-:-:S03]  /*2780*/  ISETP.GE.U32.AND.EX P0, PT, R12, R11, PT, P0 ;  /* 0x0000000b0c00720c */ /* 0x000fc60003f06100 */
[----:B------:R-:W-:Y:S01]  /*2790*/  IMAD.X R6, R12, 0x1, ~R11, P1 ;  /* 0x000000010c067824 */ /* 0x000fe200008e0e0b */
[----:B------:R-:W-:Y:S02]  /*27a0*/  SEL R7, R7, R13, P0 ;  /* 0x0000000d07077207 */ /* 0x000fe40000000000 */
[----:B------:R-:W-:Y:S02]  /*27b0*/  ISETP.NE.U32.AND P1, PT, R10, RZ, PT ;  /* 0x000000ff0a00720c */ /* 0x000fe40003f25070 */
[----:B------:R-:W-:Y:S02]  /*27c0*/  SEL R6, R6, R12, P0 ;  /* 0x0000000c06067207 */ /* 0x000fe40000000000 */
[----:B------:R-:W-:Y:S02]  /*27d0*/  ISETP.GE.U32.AND P0, PT, R7, R10, PT ;  /* 0x0000000a0700720c */ /* 0x000fe40003f06070 */
[----:B------:R-:W-:Y:S02]  /*27e0*/  IADD3 R5, -R10, R7, RZ ;  /* 0x000000070a057210 */ /* 0x000fe40007ffe1ff */
[----:B------:R-:W-:-:S02]  /*27f0*/  ISETP.GE.U32.AND.EX P0, PT, R6, R11, PT, P0 ;  /* 0x0000000b0600720c */ /* 0x000fc40003f06100 */
[----:B------:R-:W-:Y:S02]  /*2800*/  ISETP.NE.AND.EX P1, PT, R11, RZ, PT, P1 ;  /* 0x000000ff0b00720c */ /* 0x000fe40003f25310 */
[----:B------:R-:W-:-:S04]  /*2810*/  SEL R5, R5, R7, P0 ;  /* 0x0000000705057207 */ /* 0x000fc80000000000 */
[----:B------:R-:W-:Y:S01]  /*2820*/  SEL R5, R5, 0xffffffff, P1 ;  /* 0xffffffff05057807 */ /* 0x000fe20000800000 */
[----:B------:R-:W-:Y:S06]  /*2830*/  RET.REL.NODEC R8 `(_ZN2at6native53_GLOBAL__N__3bfe7fd5_20_UpSampleNearest2d_cu_198c5ce237upsample_nearest2d_backward_out_frameIN3c104HalfEfXadL_ZNS0_46nearest_neighbor_exact_bw_compute_source_indexEfiiEEEEvPKT_mmmmmmPS5_ff) ;  /* 0xffffffd408f07950 */ /* 0x000fec0003c3ffff */
.L_x_77:
        /* <DEDUP_REMOVED lines=12> */
.L_x_628:


//--------------------- .text._ZN2at6native53_GLOBAL__N__3bfe7fd5_20_UpSampleNearest2d_cu_198c5ce237upsample_nearest2d_backward_out_frameIffXadL_ZNS0_46nearest_neighbor_exact_bw_compute_source_indexEfiiEEEEvPKT_mmmmmmPS3_ff --------------------------
	.section	.text._ZN2at6native53_GLOBAL__N__3bfe7fd5_20_UpSampleNearest2d_cu_198c5ce237upsample_nearest2d_backward_out_frameIffXadL_ZNS0_46nearest_neighbor_exact_bw_compute_source_indexEfiiEEEEvPKT_mmmmmmPS3_ff,"ax",@progbits
	.align	128
.text._ZN2at6native53_GLOBAL__N__3bfe7fd5_20_UpSampleNearest2d_cu_198c5ce237upsample_nearest2d_backward_out_frameIffXadL_ZNS0_46nearest_neighbor_exact_bw_compute_source_indexEfiiEEEEvPKT_mmmmmmPS3_ff:
        .type           _ZN2at6native53_GLOBAL__N__3bfe7fd5_20_UpSampleNearest2d_cu_198c5ce237upsample_nearest2d_backward_out_frameIffXadL_ZNS0_46nearest_neighbor_exact_bw_compute_source_indexEfiiEEEEvPKT_mmmmmmPS3_ff,@function
        .size           _ZN2at6native53_GLOBAL__N__3bfe7fd5_20_UpSampleNearest2d_cu_198c5ce237upsample_nearest2d_backward_out_frameIffXadL_ZNS0_46nearest_neighbor_exact_bw_compute_source_indexEfiiEEEEvPKT_mmmmmmPS3_ff,(.L_x_632 - _ZN2at6native53_GLOBAL__N__3bfe7fd5_20_UpSampleNearest2d_cu_198c5ce237upsample_nearest2d_backward_out_frameIffXadL_ZNS0_46nearest_neighbor_exact_bw_compute_source_indexEfiiEEEEvPKT_mmmmmmPS3_ff)
        .other          _ZN2at6native53_GLOBAL__N__3bfe7fd5_20_UpSampleNearest2d_cu_198c5ce237upsample_nearest2d_backward_out_frameIffXadL_ZNS0_46nearest_neighbor_exact_bw_compute_source_indexEfiiEEEEvPKT_mmmmmmPS3_ff,@"STO_CUDA_ENTRY STV_DEFAULT"
_ZN2at6native53_GLOBAL__N__3bfe7fd5_20_UpSampleNearest2d_cu_198c5ce237upsample_nearest2d_backward_out_frameIffXadL_ZNS0_46nearest_neighbor_exact_bw_compute_source_indexEfiiEEEEvPKT_mmmmmmPS3_ff:
        /* <DEDUP_REMOVED lines=29> */
[----:B------:R-:W-:Y:S05]  /*01d0*/  CALL.REL.NOINC `($__internal_9_$__cuda_sm20_div_s64) ;  /* 0x0000001400c47944 */ /* 0x000fea0003c00000 */
[----:B------:R-:W-:Y:S01]  /*01e0*/  IMAD.MOV.U32 R4, RZ, RZ, R6 ;  /* 0x000000ffff047224 */ /* 0x000fe200078e0006 */
[----:B------:R-:W-:Y:S01]  /*01f0*/  MOV R5, R7 ;  /* 0x0000000700057202 */ /* 0x000fe20000000f00 */
[----:B------:R-:W-:Y:S06]  /*0200*/  BRA `(.L_x_80) ;  /* 0x00000000004c7947 */ /* 0x000fec0003800000 */
.L_x_79:
        /* <DEDUP_REMOVED lines=19> */
.L_x_80:
[----:B------:R-:W-:Y:S05]  /*0340*/  BSYNC B0 ;  /* 0x0000000000007941 */ /* 0x000fea0003800000 */
.L_x_78:
        /* <DEDUP_REMOVED lines=10> */
[----:B------:R-:W-:Y:S05]  /*03f0*/  CALL.REL.NOINC `($__internal_11_$__cuda_sm20_rem_u64) ;  /* 0x0000001c00a07944 */ /* 0x000fea0003c00000 */
[----:B------:R-:W-:Y:S01]  /*0400*/  MOV R0, R5 ;  /* 0x0000000500007202 */ /* 0x000fe20000000f00 */
[----:B------:R-:W-:Y:S06]  /*0410*/  BRA `(.L_x_83) ;  /* 0x0000000000487947 */ /* 0x000fec0003800000 */
.L_x_82:
        /* <DEDUP_REMOVED lines=18> */
.L_x_83:
[----:B------:R-:W-:Y:S05]  /*0540*/  BSYNC B0 ;  /* 0x0000000000007941 */ /* 0x000fea0003800000 */
.L_x_81:
[----:B------:R-:W-:Y:S01]  /*0550*/  ULDC UR4, c[0x0][0x244] ;  /* 0x0000910000047ab9 */ /* 0x000fe20000000800 */
[----:B------:R-:W-:Y:S01]  /*0560*/  BSSY B0, `(.L_x_84) ;  /* 0x0000023000007945 */ /* 0x000fe20003800000 */
[----:B------:R-:W-:-:S04]  /*0570*/  LOP3.LUT R4, R3, UR4, RZ, 0xfc, !PT ;  /* 0x0000000403047c12 */ /* 0x000fc8000f8efcff */
[----:B------:R-:W-:-:S13]  /*0580*/  ISETP.NE.U32.AND P0, PT, R4, RZ, PT ;  /* 0x000000ff0400720c */ /* 0x000fda0003f05070 */
[----:B------:R-:W-:Y:S05]  /*0590*/  @!P0 BRA `(.L_x_85) ;  /* 0x0000000000208947 */ /* 0x000fea0003800000 */
[----:B------:R-:W-:-:S07]  /*05a0*/  MOV R6, 0x5c0 ;  /* 0x000005c000067802 */ /* 0x000fce0000000f00 */
[----:B------:R-:W-:Y:S05]  /*05b0*/  CALL.REL.NOINC `($__internal_10_$__cuda_sm20_div_u64) ;  /* 0x00000018001c7944 */ /* 0x000fea0003c00000 */
[----:B------:R-:W-:Y:S01]  /*05c0*/  IMAD.MOV R7, RZ, RZ, -R5 ;  /* 0x000000ffff077224 */ /* 0x000fe200078e0a05 */
[----:B------:R-:W-:Y:S01]  /*05d0*/  ULDC UR4, c[0x0][0x240] ;  /* 0x0000900000047ab9 */ /* 0x000fe20000000800 */
[----:B------:R-:W-:Y:S02]  /*05e0*/  MOV R6, R5 ;  /* 0x0000000500067202 */ /* 0x000fe40000000f00 */
[----:B------:R-:W-:Y:S02]  /*05f0*/  IMAD R4, R7, UR4, R2 ;  /* 0x0000000407047c24 */ /* 0x000fe4000f8e0202 */
[----:B------:R-:W-:Y:S01]  /*0600*/  IMAD.MOV.U32 R7, RZ, RZ, R8 ;  /* 0x000000ffff077224 */ /* 0x000fe200078e0008 */
[----:B------:R-:W-:Y:S06]  /*0610*/  BRA `(.L_x_86) ;  /* 0x00000000005c7947 */ /* 0x000fec0003800000 */
.L_x_85:
        /* <DEDUP_REMOVED lines=23> */
.L_x_86:
[----:B------:R-:W-:Y:S05]  /*0790*/  BSYNC B0 ;  /* 0x0000000000007941 */ /* 0x000fea0003800000 */
.L_x_84:
        /* <DEDUP_REMOVED lines=10> */
[----:B------:R-:W-:Y:S05]  /*0840*/  CALL.REL.NOINC `($__internal_11_$__cuda_sm20_rem_u64) ;  /* 0x00000018008c7944 */ /* 0x000fea0003c00000 */
[----:B------:R-:W-:Y:S05]  /*0850*/  BRA `(.L_x_89) ;  /* 0x0000000000487947 */ /* 0x000fea0003800000 */
.L_x_88:
        /* <DEDUP_REMOVED lines=18> */
.L_x_89:
[----:B------:R-:W-:Y:S05]  /*0980*/  BSYNC B0 ;  /* 0x0000000000007941 */ /* 0x000fea0003800000 */
.L_x_87:
        /* <DEDUP_REMOVED lines=30> */
.L_x_102:
[----:B------:R-:W-:Y:S01]  /*0b70*/  ISETP.GE.AND P0, PT, R5, R6, PT ;  /* 0x000000060500720c */ /* 0x000fe20003f06270 */
[----:B------:R-:W-:Y:S01]  /*0b80*/  BSSY B1, `(.L_x_90) ;  /* 0x00000c7000017945 */ /* 0x000fe20003800000 */
[----:B------:R-:W-:-:S11]  /*0b90*/  IMAD.MOV.U32 R26, RZ, RZ, RZ ;  /* 0x000000ffff1a7224 */ /* 0x000fd600078e00ff */
[----:B------:R-:W-:Y:S05]  /*0ba0*/  @P0 BRA `(.L_x_91) ;  /* 0x0000000c00100947 */ /* 0x000fea0003800000 */
[----:B------:R-:W-:Y:S01]  /*0bb0*/  HFMA2.MMA R26, -RZ, RZ, 0, 0 ;  /* 0x00000000ff1a7435 */ /* 0x000fe200000001ff */
[----:B------:R-:W-:-:S10]  /*0bc0*/  IMAD.MOV.U32 R8, RZ, RZ, R5 ;  /* 0x000000ffff087224 */ /* 0x000fd400078e0005 */
.L_x_101:
        /* <DEDUP_REMOVED lines=34> */
[----:B------:R-:W2:Y:S01]  /*0df0*/  LDG.E R11, desc[UR10][R14.64] ;  /* 0x0000000a0e0b7981 */ /* 0x000ea2000c1e1900 */
[----:B------:R-:W-:Y:S02]  /*0e00*/  ISETP.NE.AND P0, PT, R9, 0x1, PT ;  /* 0x000000010900780c */ /* 0x000fe40003f05270 */
[----:B------:R-:W-:Y:S01]  /*0e10*/  IADD3 R10, R12, 0x1, RZ ;  /* 0x000000010c0a7810 */ /* 0x000fe20007ffe0ff */
[----:B--2---:R-:W-:-:S10]  /*0e20*/  FADD.FTZ R26, R26, R11 ;  /* 0x0000000b1a1a7221 */ /* 0x004fd40000010000 */
[----:B------:R-:W-:Y:S05]  /*0e30*/  @!P0 BRA `(.L_x_95) ;  /* 0x0000000000208947 */ /* 0x000fea0003800000 */
[----:B------:R-:W-:Y:S02]  /*0e40*/  ISETP.NE.AND P0, PT, R9, 0x2, PT ;  /* 0x000000020900780c */ /* 0x000fe40003f05270 */
[----:B------:R-:W2:Y:S11]  /*0e50*/  LDG.E R9, desc[UR10][R14.64+0x4] ;  /* 0x0000040a0e097981 */ /* 0x000eb6000c1e1900 */
[----:B------:R-:W3:Y:S01]  /*0e60*/  @P0 LDG.E R11, desc[UR10][R14.64+0x8] ;  /* 0x0000080a0e0b0981 */ /* 0x000ee2000c1e1900 */
[C---:B------:R-:W-:Y:S01]  /*0e70*/  VIADD R16, R12.reuse, 0x3 ;  /* 0x000000030c107836 */ /* 0x040fe20000000000 */
[----:B------:R-:W-:-:S03]  /*0e80*/  IADD3 R10, R12, 0x2, RZ ;  /* 0x000000020c0a7810 */ /* 0x000fc60007ffe0ff */
[----:B------:R-:W-:Y:S02]  /*0e90*/  @P0 IMAD.MOV.U32 R10, RZ, RZ, R16 ;  /* 0x000000ffff0a0224 */ /* 0x000fe400078e0010 */
[----:B--2---:R-:W-:-:S04]  /*0ea0*/  FADD.FTZ R26, R26, R9 ;  /* 0x000000091a1a7221 */ /* 0x004fc80000010000 */
[----:B---3--:R-:W-:-:S07]  /*0eb0*/  @P0 FADD.FTZ R26, R26, R11 ;  /* 0x0000000b1a1a0221 */ /* 0x008fce0000010000 */
.L_x_95:
[----:B------:R-:W-:Y:S05]  /*0ec0*/  BSYNC B2 ;  /* 0x0000000000027941 */ /* 0x000fea0003800000 */
.L_x_94:
        /* <DEDUP_REMOVED lines=22> */
.L_x_98:
        /* <DEDUP_REMOVED lines=9> */
[----:B------:R-:W2:Y:S04]  /*10c0*/  LDG.E R25, desc[UR10][R28.64] ;  /* 0x0000000a1c197981 */ /* 0x000ea8000c1e1900 */
[----:B------:R-:W3:Y:S04]  /*10d0*/  LDG.E R24, desc[UR10][R28.64+0x4] ;  /* 0x0000040a1c187981 */ /* 0x000ee8000c1e1900 */
[----:B------:R-:W4:Y:S01]  /*10e0*/  LDG.E R27, desc[UR10][R28.64+0x8] ;  /* 0x0000080a1c1b7981 */ /* 0x000f22000c1e1900 */
[----:B------:R-:W-:-:S03]  /*10f0*/  VIADD R16, R10, 0x4 ;  /* 0x000000040a107836 */ /* 0x000fc60000000000 */
[----:B------:R0:W5:Y:S02]  /*1100*/  LDG.E R18, desc[UR10][R28.64+0xc] ;  /* 0x00000c0a1c127981 */ /* 0x000164000c1e1900 */
[----:B------:R-:W-:-:S03]  /*1110*/  SHF.R.S32.HI R17, RZ, 0x1f, R16 ;  /* 0x0000001fff117819 */ /* 0x000fc60000011410 */
[----:B------:R-:W-:-:S05]  /*1120*/  IMAD.WIDE.U32 R16, R14, UR12, R16 ;  /* 0x0000000c0e107c25 */ /* 0x000fca000f8e0010 */
[----:B------:R-:W-:Y:S02]  /*1130*/  IADD3 R11, R19, R17, RZ ;  /* 0x00000011130b7210 */ /* 0x000fe40007ffe0ff */
[----:B------:R-:W-:-:S04]  /*1140*/  LEA R22, P2, R16, UR14, 0x2 ;  /* 0x0000000e10167c11 */ /* 0x000fc8000f8410ff */
[----:B------:R-:W-:-:S05]  /*1150*/  LEA.HI.X R23, R16, UR15, R11, 0x2, P2 ;  /* 0x0000000f10177c11 */ /* 0x000fca00090f140b */
[----:B------:R-:W5:Y:S01]  /*1160*/  LDG.E R11, desc[UR10][R22.64] ;  /* 0x0000000a160b7981 */ /* 0x000f62000c1e1900 */
[----:B------:R-:W-:-:S03]  /*1170*/  VIADD R16, R10, 0x8 ;  /* 0x000000080a107836 */ /* 0x000fc60000000000 */
[----:B------:R-:W5:Y:S02]  /*1180*/  LDG.E R20, desc[UR10][R22.64+0x4] ;  /* 0x0000040a16147981 */ /* 0x000f64000c1e1900 */
[--C-:B------:R-:W-:Y:S02]  /*1190*/  SHF.R.S32.HI R17, RZ, 0x1f, R16.reuse ;  /* 0x0000001fff117819 */ /* 0x100fe40000011410 */
[----:B------:R-:W5:Y:S01]  /*11a0*/  LDG.E R21, desc[UR10][R22.64+0x8] ;  /* 0x0000080a16157981 */ /* 0x000f62000c1e1900 */
[----:B------:R-:W-:-:S05]  /*11b0*/  IMAD.WIDE.U32 R16, R14, UR12, R16 ;  /* 0x0000000c0e107c25 */ /* 0x000fca000f8e0010 */
[----:B------:R-:W-:Y:S02]  /*11c0*/  IADD3 R17, R19, R17, RZ ;  /* 0x0000001113117210 */ /* 0x000fe40007ffe0ff */
[C---:B0-----:R-:W-:Y:S01]  /*11d0*/  LEA R28, P2, R16.reuse, UR14, 0x2 ;  /* 0x0000000e101c7c11 */ /* 0x041fe2000f8410ff */
[----:B------:R-:W5:Y:S03]  /*11e0*/  LDG.E R22, desc[UR10][R22.64+0xc] ;  /* 0x00000c0a16167981 */ /* 0x000f66000c1e1900 */
[----:B------:R-:W-:-:S05]  /*11f0*/  LEA.HI.X R29, R16, UR15, R17, 0x2, P2 ;  /* 0x0000000f101d7c11 */ /* 0x000fca00090f1411 */
[----:B------:R-:W5:Y:S01]  /*1200*/  LDG.E R23, desc[UR10][R28.64] ;  /* 0x0000000a1c177981 */ /* 0x000f62000c1e1900 */
[----:B--2---:R-:W-:-:S03]  /*1210*/  FADD.FTZ R25, R25, R26 ;  /* 0x0000001a19197221 */ /* 0x004fc60000010000 */
[----:B------:R-:W2:Y:S01]  /*1220*/  LDG.E R26, desc[UR10][R28.64+0xc] ;  /* 0x00000c0a1c1a7981 */ /* 0x000ea2000c1e1900 */
[----:B---3--:R-:W-:-:S03]  /*1230*/  FADD.FTZ R16, R25, R24 ;  /* 0x0000001819107221 */ /* 0x008fc60000010000 */
[----:B------:R-:W3:Y:S01]  /*1240*/  LDG.E R24, desc[UR10][R28.64+0x4] ;  /* 0x0000040a1c187981 */ /* 0x000ee2000c1e1900 */
[----:B----4-:R-:W-:Y:S01]  /*1250*/  FADD.FTZ R27, R16, R27 ;  /* 0x0000001b101b7221 */ /* 0x010fe20000010000 */
[----:B------:R-:W-:Y:S02]  /*1260*/  VIADD R16, R10, 0xc ;  /* 0x0000000c0a107836 */ /* 0x000fe40000000000 */
[----:B------:R0:W4:Y:S03]  /*1270*/  LDG.E R25, desc[UR10][R28.64+0x8] ;  /* 0x0000080a1c197981 */ /* 0x000126000c1e1900 */
[----:B------:R-:W-:Y:S01]  /*1280*/  SHF.R.S32.HI R17, RZ, 0x1f, R16 ;  /* 0x0000001fff117819 */ /* 0x000fe20000011410 */
[----:B-----5:R-:W-:Y:S02]  /*1290*/  FADD.FTZ R27, R27, R18 ;  /* 0x000000121b1b7221 */ /* 0x020fe40000010000 */
[----:B------:R-:W-:-:S05]  /*12a0*/  IMAD.WIDE.U32 R16, R14, UR12, R16 ;  /* 0x0000000c0e107c25 */ /* 0x000fca000f8e0010 */
[----:B------:R-:W-:Y:S02]  /*12b0*/  IADD3 R19, R19, R17, RZ ;  /* 0x0000001113137210 */ /* 0x000fe40007ffe0ff */
[----:B------:R-:W-:-:S04]  /*12c0*/  LEA R18, P2, R16, UR14, 0x2 ;  /* 0x0000000e10127c11 */ /* 0x000fc8000f8410ff */
[----:B------:R-:W-:-:S05]  /*12d0*/  LEA.HI.X R19, R16, UR15, R19, 0x2, P2 ;  /* 0x0000000f10137c11 */ /* 0x000fca00090f1413 */
[----:B------:R-:W5:Y:S01]  /*12e0*/  LDG.E R16, desc[UR10][R18.64] ;  /* 0x0000000a12107981 */ /* 0x000f62000c1e1900 */
[----:B0-----:R-:W-:-:S03]  /*12f0*/  FADD.FTZ R29, R27, R11 ;  /* 0x0000000b1b1d7221 */ /* 0x001fc60000010000 */
[----:B------:R-:W5:Y:S04]  /*1300*/  LDG.E R11, desc[UR10][R18.64+0x4] ;  /* 0x0000040a120b7981 */ /* 0x000f68000c1e1900 */
[----:B------:R-:W5:Y:S04]  /*1310*/  LDG.E R17, desc[UR10][R18.64+0x8] ;  /* 0x0000080a12117981 */ /* 0x000f68000c1e1900 */
[----:B------:R-:W5:Y:S01]  /*1320*/  LDG.E R27, desc[UR10][R18.64+0xc] ;  /* 0x00000c0a121b7981 */ /* 0x000f62000c1e1900 */
[----:B------:R-:W-:-:S04]  /*1330*/  FADD.FTZ R20, R29, R20 ;  /* 0x000000141d147221 */ /* 0x000fc80000010000 */
[----:B------:R-:W-:-:S04]  /*1340*/  FADD.FTZ R21, R20, R21 ;  /* 0x0000001514157221 */ /* 0x000fc80000010000 */
[----:B------:R-:W-:-:S04]  /*1350*/  FADD.FTZ R22, R21, R22 ;  /* 0x0000001615167221 */ /* 0x000fc80000010000 */
[----:B------:R-:W-:Y:S01]  /*1360*/  FADD.FTZ R23, R22, R23 ;  /* 0x0000001716177221 */ /* 0x000fe20000010000 */
[----:B------:R-:W-:-:S05]  /*1370*/  VIADD R10, R10, 0x10 ;  /* 0x000000100a0a7836 */ /* 0x000fca0000000000 */
[----:B------:R-:W-:Y:S01]  /*1380*/  ISETP.GE.AND P2, PT, R10, R7, PT ;  /* 0x000000070a00720c */ /* 0x000fe20003f46270 */
[----:B---3--:R-:W-:-:S04]  /*1390*/  FADD.FTZ R24, R23, R24 ;  /* 0x0000001817187221 */ /* 0x008fc80000010000 */
[----:B----4-:R-:W-:-:S04]  /*13a0*/  FADD.FTZ R25, R24, R25 ;  /* 0x0000001918197221 */ /* 0x010fc80000010000 */
[----:B--2---:R-:W-:-:S04]  /*13b0*/  FADD.FTZ R25, R25, R26 ;  /* 0x0000001a19197221 */ /* 0x004fc80000010000 */
[----:B-----5:R-:W-:-:S04]  /*13c0*/  FADD.FTZ R16, R25, R16 ;  /* 0x0000001019107221 */ /* 0x020fc80000010000 */
[----:B------:R-:W-:-:S04]  /*13d0*/  FADD.FTZ R16, R16, R11 ;  /* 0x0000000b10107221 */ /* 0x000fc80000010000 */
[----:B------:R-:W-:-:S04]  /*13e0*/  FADD.FTZ R16, R16, R17 ;  /* 0x0000001110107221 */ /* 0x000fc80000010000 */
[----:B------:R-:W-:Y:S01]  /*13f0*/  FADD.FTZ R26, R16, R27 ;  /* 0x0000001b101a7221 */ /* 0x000fe20000010000 */
[----:B------:R-:W-:Y:S06]  /*1400*/  @!P2 BRA `(.L_x_98) ;  /* 0xfffffffc0008a947 */ /* 0x000fec000383ffff */
.L_x_97:
[----:B------:R-:W-:Y:S05]  /*1410*/  BSYNC B2 ;  /* 0x0000000000027941 */ /* 0x000fea0003800000 */
.L_x_96:
        /* <DEDUP_REMOVED lines=16> */
[----:B------:R-:W2:Y:S01]  /*1520*/  LDG.E R23, desc[UR10][R20.64] ;  /* 0x0000000a14177981 */ /* 0x000ea2000c1e1900 */
[----:B------:R-:W-:-:S03]  /*1530*/  IMAD.IADD R7, R11, 0x1, R17 ;  /* 0x000000010b077824 */ /* 0x000fc600078e0211 */
[----:B------:R-:W3:Y:S01]  /*1540*/  LDG.E R22, desc[UR10][R20.64+0x4] ;  /* 0x0000040a14167981 */ /* 0x000ee2000c1e1900 */
[----:B------:R-:W-:-:S03]  /*1550*/  LEA R18, P0, R16, UR14, 0x2 ;  /* 0x0000000e10127c11 */ /* 0x000fc6000f8010ff */
[----:B------:R-:W4:Y:S01]  /*1560*/  LDG.E R11, desc[UR10][R20.64+0x8] ;  /* 0x0000080a140b7981 */ /* 0x000f22000c1e1900 */
[----:B------:R-:W-:-:S03]  /*1570*/  LEA.HI.X R19, R16, UR15, R7, 0x2, P0 ;  /* 0x0000000f10137c11 */ /* 0x000fc600080f1407 */
[----:B------:R-:W5:Y:S04]  /*1580*/  LDG.E R16, desc[UR10][R20.64+0xc] ;  /* 0x00000c0a14107981 */ /* 0x000f68000c1e1900 */
[----:B------:R-:W5:Y:S04]  /*1590*/  LDG.E R24, desc[UR10][R18.64] ;  /* 0x0000000a12187981 */ /* 0x000f68000c1e1900 */
[----:B------:R-:W5:Y:S04]  /*15a0*/  LDG.E R28, desc[UR10][R18.64+0x4] ;  /* 0x0000040a121c7981 */ /* 0x000f68000c1e1900 */
[----:B------:R-:W5:Y:S04]  /*15b0*/  LDG.E R7, desc[UR10][R18.64+0x8] ;  /* 0x0000080a12077981 */ /* 0x000f68000c1e1900 */
[----:B------:R-:W5:Y:S01]  /*15c0*/  LDG.E R17, desc[UR10][R18.64+0xc] ;  /* 0x00000c0a12117981 */ /* 0x000f62000c1e1900 */
[----:B------:R-:W-:-:S02]  /*15d0*/  PLOP3.LUT P0, PT, PT, PT, PT, 0x8, 0x0 ;  /* 0x000000000000781c */ /* 0x000fc40003f0e170 */
[----:B------:R-:W-:Y:S01]  /*15e0*/  IADD3 R10, R10, 0x8, RZ ;  /* 0x000000080a0a7810 */ /* 0x000fe20007ffe0ff */
[----:B--2---:R-:W-:-:S04]  /*15f0*/  FADD.FTZ R23, R26, R23 ;  /* 0x000000171a177221 */ /* 0x004fc80000010000 */
[----:B---3--:R-:W-:-:S04]  /*1600*/  FADD.FTZ R22, R23, R22 ;  /* 0x0000001617167221 */ /* 0x008fc80000010000 */
[----:B----4-:R-:W-:-:S04]  /*1610*/  FADD.FTZ R11, R22, R11 ;  /* 0x0000000b160b7221 */ /* 0x010fc80000010000 */
[----:B-----5:R-:W-:-:S04]  /*1620*/  FADD.FTZ R11, R11, R16 ;  /* 0x000000100b0b7221 */ /* 0x020fc80000010000 */
[----:B------:R-:W-:-:S04]  /*1630*/  FADD.FTZ R11, R11, R24 ;  /* 0x000000180b0b7221 */ /* 0x000fc80000010000 */
[----:B------:R-:W-:-:S04]  /*1640*/  FADD.FTZ R28, R11, R28 ;  /* 0x0000001c0b1c7221 */ /* 0x000fc80000010000 */
[----:B------:R-:W-:-:S04]  /*1650*/  FADD.FTZ R7, R28, R7 ;  /* 0x000000071c077221 */ /* 0x000fc80000010000 */
[----:B------:R-:W-:-:S07]  /*1660*/  FADD.FTZ R26, R7, R17 ;  /* 0x00000011071a7221 */ /* 0x000fce0000010000 */
.L_x_100:
[----:B------:R-:W-:Y:S05]  /*1670*/  BSYNC B2 ;  /* 0x0000000000027941 */ /* 0x000fea0003800000 */
.L_x_99:
        /* <DEDUP_REMOVED lines=11> */
[----:B------:R-:W2:Y:S04]  /*1730*/  LDG.E R7, desc[UR10][R10.64] ;  /* 0x0000000a0a077981 */ /* 0x000ea8000c1e1900 */
[----:B------:R-:W3:Y:S04]  /*1740*/  LDG.E R14, desc[UR10][R10.64+0x4] ;  /* 0x0000040a0a0e7981 */ /* 0x000ee8000c1e1900 */
[----:B------:R-:W4:Y:S04]  /*1750*/  LDG.E R16, desc[UR10][R10.64+0x8] ;  /* 0x0000080a0a107981 */ /* 0x000f28000c1e1900 */
[----:B------:R-:W5:Y:S01]  /*1760*/  LDG.E R18, desc[UR10][R10.64+0xc] ;  /* 0x00000c0a0a127981 */ /* 0x000f62000c1e1900 */
[----:B--2---:R-:W-:-:S04]  /*1770*/  FADD.FTZ R7, R26, R7 ;  /* 0x000000071a077221 */ /* 0x004fc80000010000 */
[----:B---3--:R-:W-:-:S04]  /*1780*/  FADD.FTZ R7, R7, R14 ;  /* 0x0000000e07077221 */ /* 0x008fc80000010000 */
[----:B----4-:R-:W-:-:S04]  /*1790*/  FADD.FTZ R7, R7, R16 ;  /* 0x0000001007077221 */ /* 0x010fc80000010000 */
[----:B-----5:R-:W-:-:S07]  /*17a0*/  FADD.FTZ R26, R7, R18 ;  /* 0x00000012071a7221 */ /* 0x020fce0000010000 */
.L_x_93:
[----:B------:R-:W-:Y:S05]  /*17b0*/  BSYNC B0 ;  /* 0x0000000000007941 */ /* 0x000fea0003800000 */
.L_x_92:
[----:B------:R-:W-:-:S04]  /*17c0*/  IADD3 R8, R8, 0x1, RZ ;  /* 0x0000000108087810 */ /* 0x000fc80007ffe0ff */
[----:B------:R-:W-:-:S13]  /*17d0*/  ISETP.GE.AND P0, PT, R8, R6, PT ;  /* 0x000000060800720c */ /* 0x000fda0003f06270 */
[----:B------:R-:W-:Y:S05]  /*17e0*/  @!P0 BRA `(.L_x_101) ;  /* 0xfffffff000f88947 */ /* 0x000fea000383ffff */
.L_x_91:
[----:B------:R-:W-:Y:S05]  /*17f0*/  BSYNC B1 ;  /* 0x0000000000017941 */ /* 0x000fea0003800000 */
.L_x_90:
[----:B------:R-:W0:Y:S01]  /*1800*/  LDC.64 R14, c[0x0][0x218] ;  /* 0x00008600ff0e7b82 */ /* 0x000e220000000a00 */
[----:B------:R-:W-:Y:S01]  /*1810*/  ULDC.64 UR12, c[0x0][0x248] ;  /* 0x00009200000c7ab9 */ /* 0x000fe20000000a00 */
[----:B------:R-:W-:Y:S01]  /*1820*/  UIADD3 UR4, UR4, 0x1, URZ ;  /* 0x0000000104047890 */ /* 0x000fe2000fffe03f */
[----:B------:R-:W-:-:S04]  /*1830*/  LEA R8, P0, R2, UR12, 0x2 ;  /* 0x0000000c02087c11 */ /* 0x000fc8000f8010ff */
[----:B------:R-:W-:Y:S01]  /*1840*/  LEA.HI.X R9, R2, UR13, R3, 0x2, P0 ;  /* 0x0000000d02097c11 */ /* 0x000fe200080f1403 */
[----:B------:R-:W1:Y:S04]  /*1850*/  LDC.64 R16, c[0x0][0x220] ;  /* 0x00008800ff107b82 */ /* 0x000e680000000a00 */
[----:B------:R2:W-:Y:S01]  /*1860*/  STG.E desc[UR10][R8.64], R26 ;  /* 0x0000001a08007986 */ /* 0x0005e2000c10190a */
        /* <DEDUP_REMOVED lines=8> */
        .weak           $__internal_9_$__cuda_sm20_div_s64
        .type           $__internal_9_$__cuda_sm20_div_s64,@function
        .size           $__internal_9_$__cuda_sm20_div_s64,($__internal_10_$__cuda_sm20_div_u64 - $__internal_9_$__cuda_sm20_div_s64)
$__internal_9_$__cuda_sm20_div_s64:
        /* <DEDUP_REMOVED lines=83> */
[----:B------:R-:W-:Y:S06]  /*1e20*/  RET.REL.NODEC R4 `(_ZN2at6native53_GLOBAL__N__3bfe7fd5_20_UpSampleNearest2d_cu_198c5ce237upsample_nearest2d_backward_out_frameIffXadL_ZNS0_46nearest_neighbor_exact_bw_compute_source_indexEfiiEEEEvPKT_mmmmmmPS3_ff) ;  /* 0xffffffe004747950 */ /* 0x000fec0003c3ffff */
        .weak           $__internal_10_$__cuda_sm20_div_u64
        .type           $__internal_10_$__cuda_sm20_div_u64,@function
        .size           $__internal_10_$__cuda_sm20_div_u64,($__internal_11_$__cuda_sm20_rem_u64 - $__internal_10_$__cuda_sm20_div_u64)
$__internal_10_$__cuda_sm20_div_u64:
        /* <DEDUP_REMOVED lines=68> */
[----:B------:R-:W-:Y:S06]  /*2270*/  RET.REL.NODEC R6 `(_ZN2at6native53_GLOBAL__N__3bfe7fd5_20_UpSampleNearest2d_cu_198c5ce237upsample_nearest2d_backward_out_frameIffXadL_ZNS0_46nearest_neighbor_exact_bw_compute_source_indexEfiiEEEEvPKT_mmmmmmPS3_ff) ;  /* 0xffffffdc06607950 */ /* 0x000fec0003c3ffff */
        .weak           $__internal_11_$__cuda_sm20_rem_u64
        .type           $__internal_11_$__cuda_sm20_rem_u64,@function
        .size           $__internal_11_$__cuda_sm20_rem_u64,(.L_x_632 - $__internal_11_$__cuda_sm20_rem_u64)
$__internal_11_$__cuda_sm20_rem_u64:
        /* <DEDUP_REMOVED lines=59> */
[----:B------:R-:W-:Y:S06]  /*2630*/  RET.REL.NODEC R8 `(_ZN2at6native53_GLOBAL__N__3bfe7fd5_20_UpSampleNearest2d_cu_198c5ce237upsample_nearest2d_backward_out_frameIffXadL_ZNS0_46nearest_neighbor_exact_bw_compute_source_indexEfiiEEEEvPKT_mmmmmmPS3_ff) ;  /* 0xffffffd808707950 */ /* 0x000fec0003c3ffff */
.L_x_103:
        /* <DEDUP_REMOVED lines=12> */
.L_x_632:


//--------------------- .text._ZN2at6native53_GLOBAL__N__3bfe7fd5_20_UpSampleNearest2d_cu_198c5ce237upsample_nearest2d_backward_out_frameIddXadL_ZNS0_46nearest_neighbor_exact_bw_compute_source_indexEfiiEEEEvPKT_mmmmmmPS3_ff --------------------------
	.section	.text._ZN2at6native53_GLOBAL__N__3bfe7fd5_20_UpSampleNearest2d_cu_198c5ce237upsample_nearest2d_backward_out_frameIddXadL_ZNS0_46nearest_neighbor_exact_bw_compute_source_indexEfiiEEEEvPKT_mmmmmmPS3_ff,"ax",@progbits
	.align	128
.text._ZN2at6native53_GLOBAL__N__3bfe7fd5_20_UpSampleNearest2d_cu_198c5ce237upsample_nearest2d_backward_out_frameIddXadL_ZNS0_46nearest_neighbor_exact_bw_compute_source_indexEfiiEEEEvPKT_mmmmmmPS3_ff:
        .type           _ZN2at6native53_GLOBAL__N__3bfe7fd5_20_UpSampleNearest2d_cu_198c5ce237upsample_nearest2d_backward_out_frameIddXadL_ZNS0_46nearest_neighbor_exact_bw_compute_source_indexEfiiEEEEvPKT_mmmmmmPS3_ff,@function
        .size           _ZN2at6native53_GLOBAL__N__3bfe7fd5_20_UpSampleNearest2d_cu_198c5ce237upsample_nearest2d_backward_out_frameIddXadL_ZNS0_46nearest_neighbor_exact_bw_compute_source_indexEfiiEEEEvPKT_mmmmmmPS3_ff,(.L_x_636 - _ZN2at6native53_GLOBAL__N__3bfe7fd5_20_UpSampleNearest2d_cu_198c5ce237upsample_nearest2d_backward_out_frameIddXadL_ZNS0_46nearest_neighbor_exact_bw_compute_source_indexEfiiEEEEvPKT_mmmmmmPS3_ff)
        .other          _ZN2at6native53_GLOBAL__N__3bfe7fd5_20_UpSampleNearest2d_cu_198c5ce237upsample_nearest2d_backward_out_frameIddXadL_ZNS0_46nearest_neighbor_exact_bw_compute_source_indexEfiiEEEEvPKT_mmmmmmPS3_ff,@"STO_CUDA_ENTRY STV_DEFAULT"
_ZN2at6native53_GLOBAL__N__3bfe7fd5_20_UpSampleNearest2d_cu_198c5ce237upsample_nearest2d_backward_out_frameIddXadL_ZNS0_46nearest_neighbor_exact_bw_compute_source_indexEfiiEEEEvPKT_mmmmmmPS3_ff:
        /* <DEDUP_REMOVED lines=29> */
[----:B------:R-:W-:Y:S05]  /*01d0*/  CALL.REL.NOINC `($__internal_12_$__cuda_sm20_div_s64) ;  /* 0x0000001400d47944 */ /* 0x000fea0003c00000 */
[----:B------:R-:W-:Y:S01]  /*01e0*/  IMAD.MOV.U32 R4, RZ, RZ, R6 ;  /* 0x000000ffff047224 */ /* 0x000fe200078e0006 */
[----:B------:R-:W-:Y:S01]  /*01f0*/  MOV R5, R7 ;  /* 0x0000000700057202 */ /* 0x000fe20000000f00 */
[----:B------:R-:W-:Y:S06]  /*0200*/  BRA `(.L_x_106) ;  /* 0x00000000004c7947 */ /* 0x000fec0003800000 */
.L_x_105:
        /* <DEDUP_REMOVED lines=19> */
.L_x_106:
[----:B------:R-:W-:Y:S05]  /*0340*/  BSYNC B0 ;  /* 0x0000000000007941 */ /* 0x000fea0003800000 */
.L_x_104:
        /* <DEDUP_REMOVED lines=10> */
[----:B------:R-:W-:Y:S05]  /*03f0*/  CALL.REL.NOINC `($__internal_14_$__cuda_sm20_rem_u64) ;  /* 0x0000001c00b07944 */ /* 0x000fea0003c00000 */
[----:B------:R-:W-:Y:S01]  /*0400*/  MOV R0, R5 ;  /* 0x0000000500007202 */ /* 0x000fe20000000f00 */
[----:B------:R-:W-:Y:S06]  /*0410*/  BRA `(.L_x_109) ;  /* 0x0000000000487947 */ /* 0x000fec0003800000 */
.L_x_108:
        /* <DEDUP_REMOVED lines=18> */
.L_x_109:
[----:B------:R-:W-:Y:S05]  /*0540*/  BSYNC B0 ;  /* 0x0000000000007941 */ /* 0x000fea0003800000 */
.L_x_107:
[----:B------:R-:W-:Y:S01]  /*0550*/  ULDC UR4, c[0x0][0x244] ;  /* 0x0000910000047ab9 */ /* 0x000fe20000000800 */
[----:B------:R-:W-:Y:S01]  /*0560*/  BSSY B0, `(.L_x_110) ;  /* 0x0000023000007945 */ /* 0x000fe20003800000 */
[----:B------:R-:W-:-:S04]  /*0570*/  LOP3.LUT R4, R3, UR4, RZ, 0xfc, !PT ;  /* 0x0000000403047c12 */ /* 0x000fc8000f8efcff */
[----:B------:R-:W-:-:S13]  /*0580*/  ISETP.NE.U32.AND P0, PT, R4, RZ, PT ;  /* 0x000000ff0400720c */ /* 0x000fda0003f05070 */
[----:B------:R-:W-:Y:S05]  /*0590*/  @!P0 BRA `(.L_x_111) ;  /* 0x0000000000208947 */ /* 0x000fea0003800000 */
[----:B------:R-:W-:-:S07]  /*05a0*/  MOV R6, 0x5c0 ;  /* 0x000005c000067802 */ /* 0x000fce0000000f00 */
[----:B------:R-:W-:Y:S05]  /*05b0*/  CALL.REL.NOINC `($__internal_13_$__cuda_sm20_div_u64) ;  /* 0x00000018002c7944 */ /* 0x000fea0003c00000 */
[--C-:B------:R-:W-:Y:S01]  /*05c0*/  IMAD.MOV R7, RZ, RZ, -R5.reuse ;  /* 0x000000ffff077224 */ /* 0x100fe200078e0a05 */
[----:B------:R-:W-:Y:S01]  /*05d0*/  ULDC UR4, c[0x0][0x240] ;  /* 0x0000900000047ab9 */ /* 0x000fe20000000800 */
[----:B------:R-:W-:Y:S02]  /*05e0*/  IMAD.MOV.U32 R6, RZ, RZ, R5 ;  /* 0x000000ffff067224 */ /* 0x000fe400078e0005 */
[----:B------:R-:W-:Y:S01]  /*05f0*/  IMAD R4, R7, UR4, R2 ;  /* 0x0000000407047c24 */ /* 0x000fe2000f8e0202 */
[----:B------:R-:W-:Y:S01]  /*0600*/  MOV R7, R8 ;  /* 0x0000000800077202 */ /* 0x000fe20000000f00 */
[----:B------:R-:W-:Y:S06]  /*0610*/  BRA `(.L_x_112) ;  /* 0x00000000005c7947 */ /* 0x000fec0003800000 */
.L_x_111:
        /* <DEDUP_REMOVED lines=16> */
[----:B------:R-:W-:-:S13]  /*0720*/  ISETP.GE.U32.AND P1, PT, R7, UR4, PT ;  /* 0x0000000407007c0c */ /* 0x000fda000bf26070 */
[----:B------:R-:W-:Y:S01]  /*0730*/  @P1 VIADD R5, R5, 0x1 ;  /* 0x0000000105051836 */ /* 0x000fe20000000000 */
[----:B------:R-:W-:-:S04]  /*0740*/  @!P2 LOP3.LUT R5, RZ, UR4, RZ, 0x33, !PT ;  /* 0x00000004ff05ac12 */ /* 0x000fc8000f8e33ff */
[----:B------:R-:W-:Y:S01]  /*0750*/  MOV R6, R5 ;  /* 0x0000000500067202 */ /* 0x000fe20000000f00 */
[----:B------:R-:W-:-:S04]  /*0760*/  IMAD.MOV R7, RZ, RZ, -R5 ;  /* 0x000000ffff077224 */ /* 0x000fc800078e0a05 */
[----:B------:R-:W-:Y:S02]  /*0770*/  IMAD R4, R7, UR4, R2 ;  /* 0x0000000407047c24 */ /* 0x000fe4000f8e0202 */
[----:B------:R-:W-:-:S07]  /*0780*/  IMAD.MOV.U32 R7, RZ, RZ, RZ ;  /* 0x000000ffff077224 */ /* 0x000fce00078e00ff */
.L_x_112:
[----:B------:R-:W-:Y:S05]  /*0790*/  BSYNC B0 ;  /* 0x0000000000007941 */ /* 0x000fea0003800000 */
.L_x_110:
        /* <DEDUP_REMOVED lines=10> */
[----:B------:R-:W-:Y:S05]  /*0840*/  CALL.REL.NOINC `($__internal_14_$__cuda_sm20_rem_u64) ;  /* 0x00000018009c7944 */ /* 0x000fea0003c00000 */
[----:B------:R-:W-:Y:S05]  /*0850*/  BRA `(.L_x_115) ;  /* 0x0000000000487947 */ /* 0x000fea0003800000 */
.L_x_114:
        /* <DEDUP_REMOVED lines=18> */
.L_x_115:
[----:B------:R-:W-:Y:S05]  /*0980*/  BSYNC B0 ;  /* 0x0000000000007941 */ /* 0x000fea0003800000 */
.L_x_113:
        /* <DEDUP_REMOVED lines=20> */
[----:B------:R-:W1:Y:S01]  /*0ad0*/  F2I.FTZ.CEIL.NTZ R6, R6 ;  /* 0x0000000600067305 */ /* 0x000e62000021b100 */
[----:B0-----:R-:W-:Y:S05]  /*0ae0*/  @!P0 EXIT ;  /* 0x000000000000894d */ /* 0x001fea0003800000 */
[----:B------:R-:W-:Y:S01]  /*0af0*/  LOP3.LUT R7, RZ, R4, RZ, 0x33, !PT ;  /* 0x00000004ff077212 */ /* 0x000fe200078e33ff */
[----:B------:R-:W-:Y:S01]  /*0b00*/  ULDC UR4, c[0x0][0x228] ;  /* 0x00008a0000047ab9 */ /* 0x000fe20000000800 */
[----:B------:R-:W-:Y:S01]  /*0b10*/  ULDC.64 UR12, c[0x0][0x208] ;  /* 0x00008200000c7ab9 */ /* 0x000fe20000000a00 */
[----:B--2---:R-:W-:Y:S02]  /*0b20*/  VIMNMX R5, R5, UR4, PT ;  /* 0x0000000405057c48 */ /* 0x004fe4000bfe0100 */
[----:B------:R-:W-:Y:S02]  /*0b30*/  IADD3 R7, -R7, -0x2, -R8 ;  /* 0xfffffffe07077810 */ /* 0x000fe40007ffe908 */
[----:B-1----:R-:W-:Y:S01]  /*0b40*/  VIMNMX R6, R6, UR4, PT ;  /* 0x0000000406067c48 */ /* 0x002fe2000bfe0100 */
[----:B------:R-:W-:Y:S01]  /*0b50*/  UMOV UR4, URZ ;  /* 0x0000003f00047c82 */ /* 0x000fe20008000000 */
[----:B------:R-:W-:-:S13]  /*0b60*/  ISETP.GE.U32.AND P1, PT, R7, 0x3, PT ;  /* 0x000000030700780c */ /* 0x000fda0003f26070 */
.L_x_128:
[----:B------:R-:W-:Y:S01]  /*0b70*/  ISETP.GE.AND P0, PT, R5, R6, PT ;  /* 0x000000060500720c */ /* 0x000fe20003f06270 */
[----:B------:R-:W-:Y:S01]  /*0b80*/  BSSY B1, `(.L_x_116) ;  /* 0x00000c6000017945 */ /* 0x000fe20003800000 */
[----:B------:R-:W-:-:S11]  /*0b90*/  CS2R R22, SRZ ;  /* 0x0000000000167805 */ /* 0x000fd6000001ff00 */
[----:B------:R-:W-:Y:S05]  /*0ba0*/  @P0 BRA `(.L_x_117) ;  /* 0x0000000c000c0947 */ /* 0x000fea0003800000 */
[----:B------:R-:W-:Y:S01]  /*0bb0*/  IMAD.MOV.U32 R24, RZ, RZ, R5 ;  /* 0x000000ffff187224 */ /* 0x000fe200078e0005 */
[----:B------:R-:W-:-:S07]  /*0bc0*/  CS2R R22, SRZ ;  /* 0x0000000000167805 */ /* 0x000fce000001ff00 */
.L_x_127:
        /* <DEDUP_REMOVED lines=12> */
[----:B------:R-:W-:Y:S01]  /*0c90*/  IMAD.MOV.U32 R10, RZ, RZ, R0 ;  /* 0x000000ffff0a7224 */ /* 0x000fe200078e0000 */
[----:B------:R-:W-:Y:S01]  /*0ca0*/  ULDC.64 UR8, c[0x0][0x228] ;  /* 0x00008a0000087ab9 */ /* 0x000fe20000000a00 */
[----:B------:R-:W-:Y:S01]  /*0cb0*/  IMAD.MOV.U32 R11, RZ, RZ, R7 ;  /* 0x000000ffff0b7224 */ /* 0x000fe200078e0007 */
[----:B------:R-:W-:Y:S02]  /*0cc0*/  SHF.R.S32.HI R25, RZ, 0x1f, R24 ;  /* 0x0000001fff197819 */ /* 0x000fe40000011418 */
[C---:B0-----:R-:W-:Y:S02]  /*0cd0*/  IMAD R16, R14.reuse, UR5, RZ ;  /* 0x000000050e107c24 */ /* 0x041fe4000f8e02ff */
[----:B------:R-:W-:-:S04]  /*0ce0*/  IMAD.WIDE.U32 R10, R14, UR4, R10 ;  /* 0x000000040e0a7c25 */ /* 0x000fc8000f8e000a */
[----:B------:R-:W-:Y:S02]  /*0cf0*/  IMAD R9, R15, UR4, R16 ;  /* 0x000000040f097c24 */ /* 0x000fe4000f8e0210 */
[----:B------:R-:W-:-:S03]  /*0d00*/  IMAD.WIDE.U32 R16, R10, UR8, R24 ;  /* 0x000000080a107c25 */ /* 0x000fc6000f8e0018 */
[----:B------:R-:W-:-:S05]  /*0d10*/  IADD3 R9, R11, R9, RZ ;  /* 0x000000090b097210 */ /* 0x000fca0007ffe0ff */
[----:B------:R-:W-:-:S04]  /*0d20*/  IMAD R9, R9, UR8, RZ ;  /* 0x0000000809097c24 */ /* 0x000fc8000f8e02ff */
[----:B------:R-:W-:Y:S01]  /*0d30*/  IMAD R9, R10, UR9, R9 ;  /* 0x000000090a097c24 */ /* 0x000fe2000f8e0209 */
[----:B------:R-:W-:-:S03]  /*0d40*/  ULDC.64 UR8, c[0x0][0x230] ;  /* 0x00008c0000087ab9 */ /* 0x000fc60000000a00 */
[----:B------:R-:W-:Y:S01]  /*0d50*/  IMAD.IADD R10, R17, 0x1, R9 ;  /* 0x00000001110a7824 */ /* 0x000fe200078e0209 */
[----:B------:R-:W-:-:S03]  /*0d60*/  SHF.R.S32.HI R9, RZ, 0x1f, R8 ;  /* 0x0000001fff097819 */ /* 0x000fc60000011408 */
[----:B------:R-:W-:Y:S02]  /*0d70*/  IMAD R11, R10, UR8, RZ ;  /* 0x000000080a0b7c24 */ /* 0x000fe4000f8e02ff */
[----:B------:R-:W-:-:S04]  /*0d80*/  IMAD.WIDE.U32 R14, R16, UR8, R8 ;  /* 0x00000008100e7c25 */ /* 0x000fc8000f8e0008 */
[----:B------:R-:W-:Y:S01]  /*0d90*/  IMAD R11, R16, UR9, R11 ;  /* 0x00000009100b7c24 */ /* 0x000fe2000f8e020b */
[----:B------:R-:W-:Y:S02]  /*0da0*/  ULDC.64 UR8, c[0x0][0x210] ;  /* 0x0000840000087ab9 */ /* 0x000fe40000000a00 */
[----:B------:R-:W-:Y:S01]  /*0db0*/  LEA R10, P0, R14, UR8, 0x3 ;  /* 0x000000080e0a7c11 */ /* 0x000fe2000f8018ff */
[----:B------:R-:W-:-:S05]  /*0dc0*/  IMAD.IADD R11, R15, 0x1, R11 ;  /* 0x000000010f0b7824 */ /* 0x000fca00078e020b */
[----:B------:R-:W-:-:S05]  /*0dd0*/  LEA.HI.X R11, R14, UR9, R11, 0x3, P0 ;  /* 0x000000090e0b7c11 */ /* 0x000fca00080f1c0b */
[----:B------:R-:W2:Y:S01]  /*0de0*/  LDG.E.64 R14, desc[UR12][R10.64] ;  /* 0x0000000c0a0e7981 */ /* 0x000ea2000c1e1b00 */
[----:B------:R-:W-:Y:S02]  /*0df0*/  ISETP.NE.AND P0, PT, R12, 0x1, PT ;  /* 0x000000010c00780c */ /* 0x000fe40003f05270 */
[----:B------:R-:W-:Y:S01]  /*0e00*/  IADD3 R26, R8, 0x1, RZ ;  /* 0x00000001081a7810 */ /* 0x000fe20007ffe0ff */
[----:B--2---:R-:W-:-:S10]  /*0e10*/  DADD R22, R22, R14 ;  /* 0x0000000016167229 */ /* 0x004fd4000000000e */
[----:B------:R-:W-:Y:S05]  /*0e20*/  @!P0 BRA `(.L_x_121) ;  /* 0x0000000000208947 */ /* 0x000fea0003800000 */
[----:B------:R-:W-:Y:S02]  /*0e30*/  ISETP.NE.AND P0, PT, R12, 0x2, PT ;  /* 0x000000020c00780c */ /* 0x000fe40003f05270 */
[----:B------:R-:W2:Y:S11]  /*0e40*/  LDG.E.64 R12, desc[UR12][R10.64+0x8] ;  /* 0x0000080c0a0c7981 */ /* 0x000eb6000c1e1b00 */
[----:B------:R-:W3:Y:S01]  /*0e50*/  @P0 LDG.E.64 R14, desc[UR12][R10.64+0x10] ;  /* 0x0000100c0a0e0981 */ /* 0x000ee2000c1e1b00 */
[C---:B------:R-:W-:Y:S01]  /*0e60*/  VIADD R26, R8.reuse, 0x2 ;  /* 0x00000002081a7836 */ /* 0x040fe20000000000 */
[----:B--2---:R-:W-:Y:S01]  /*0e70*/  DADD R22, R22, R12 ;  /* 0x0000000016167229 */ /* 0x004fe2000000000c */
[----:B------:R-:W-:-:S05]  /*0e80*/  VIADD R12, R8, 0x3 ;  /* 0x00000003080c7836 */ /* 0x000fca0000000000 */
[----:B------:R-:W-:Y:S02]  /*0e90*/  @P0 MOV R26, R12 ;  /* 0x0000000c001a0202 */ /* 0x000fe40000000f00 */
[----:B---3--:R-:W-:-:S11]  /*0ea0*/  @P0 DADD R22, R22, R14 ;  /* 0x0000000016160229 */ /* 0x008fd6000000000e */
.L_x_121:
[----:B------:R-:W-:Y:S05]  /*0eb0*/  BSYNC B2 ;  /* 0x0000000000027941 */ /* 0x000fea0003800000 */
.L_x_120:
[----:B------:R-:W-:Y:S05]  /*0ec0*/  @!P1 BRA `(.L_x_119) ;  /* 0x0000000800349947 */ /* 0x000fea0003800000 */
[----:B------:R-:W0:Y:S01]  /*0ed0*/  LDC.64 R10, c[0x0][0x220] ;  /* 0x00008800ff0a7b82 */ /* 0x000e220000000a00 */
[----:B------:R-:W-:Y:S01]  /*0ee0*/  USHF.R.S32.HI UR5, URZ, 0x1f, UR4 ;  /* 0x0000001f3f057899 */ /* 0x000fe20008011404 */
[----:B------:R-:W-:Y:S01]  /*0ef0*/  IMAD.MOV.U32 R12, RZ, RZ, R0 ;  /* 0x000000ffff0c7224 */ /* 0x000fe200078e0000 */
[----:B------:R-:W-:Y:S01]  /*0f00*/  ULDC.64 UR8, c[0x0][0x228] ;  /* 0x00008a0000087ab9 */ /* 0x000fe20000000a00 */
[----:B------:R-:W-:Y:S01]  /*0f10*/  IMAD.MOV.U32 R13, RZ, RZ, R7 ;  /* 0x000000ffff0d7224 */ /* 0x000fe200078e0007 */
[----:B------:R-:W-:Y:S01]  /*0f20*/  SHF.R.S32.HI R25, RZ, 0x1f, R24 ;  /* 0x0000001fff197819 */ /* 0x000fe20000011418 */
[----:B------:R-:W-:Y:S01]  /*0f30*/  BSSY B2, `(.L_x_122) ;  /* 0x000004d000027945 */ /* 0x000fe20003800000 */
[----:B------:R-:W-:Y:S01]  /*0f40*/  PLOP3.LUT P0, PT, PT, PT, PT, 0x80, 0x0 ;  /* 0x000000000000781c */ /* 0x000fe20003f0f070 */
[C---:B0-----:R-:W-:Y:S02]  /*0f50*/  IMAD R14, R10.reuse, UR5, RZ ;  /* 0x000000050a0e7c24 */ /* 0x041fe4000f8e02ff */
[----:B------:R-:W-:-:S04]  /*0f60*/  IMAD.WIDE.U32 R12, R10, UR4, R12 ;  /* 0x000000040a0c7c25 */ /* 0x000fc8000f8e000c */
[----:B------:R-:W-:Y:S02]  /*0f70*/  IMAD.IADD R10, R4, 0x1, -R26 ;  /* 0x00000001040a7824 */ /* 0x000fe400078e0a1a */
[----:B------:R-:W-:-:S03]  /*0f80*/  IMAD R11, R11, UR4, R14 ;  /* 0x000000040b0b7c24 */ /* 0x000fc6000f8e020e */
[----:B------:R-:W-:Y:S02]  /*0f90*/  ISETP.GT.AND P2, PT, R10, 0xc, PT ;  /* 0x0000000c0a00780c */ /* 0x000fe40003f44270 */
[----:B------:R-:W-:-:S05]  /*0fa0*/  IADD3 R11, R13, R11, RZ ;  /* 0x0000000b0d0b7210 */ /* 0x000fca0007ffe0ff */
[----:B------:R-:W-:Y:S02]  /*0fb0*/  IMAD R7, R11, UR8, RZ ;  /* 0x000000080b077c24 */ /* 0x000fe4000f8e02ff */
[----:B------:R-:W-:-:S04]  /*0fc0*/  IMAD.WIDE.U32 R10, R12, UR8, R24 ;  /* 0x000000080c0a7c25 */ /* 0x000fc8000f8e0018 */
[----:B------:R-:W-:-:S04]  /*0fd0*/  IMAD R7, R12, UR9, R7 ;  /* 0x000000090c077c24 */ /* 0x000fc8000f8e0207 */
[----:B------:R-:W-:Y:S01]  /*0fe0*/  IMAD.IADD R25, R7, 0x1, R11 ;  /* 0x0000000107197824 */ /* 0x000fe200078e020b */
[----:B------:R-:W-:Y:S06]  /*0ff0*/  @!P2 BRA `(.L_x_123) ;  /* 0x000000040000a947 */ /* 0x000fec0003800000 */
[----:B------:R-:W-:Y:S02]  /*1000*/  PLOP3.LUT P0, PT, PT, PT, PT, 0x8, 0x0 ;  /* 0x000000000000781c */ /* 0x000fe40003f0e170 */
[----:B------:R-:W-:-:S11]  /*1010*/  IADD3 R7, R4, -0xc, RZ ;  /* 0xfffffff404077810 */ /* 0x000fd60007ffe0ff */
.L_x_124:
[--C-:B------:R-:W-:Y:S01]  /*1020*/  SHF.R.S32.HI R27, RZ, 0x1f, R26.reuse ;  /* 0x0000001fff1b7819 */ /* 0x100fe2000001141a */
[----:B------:R-:W-:Y:S01]  /*1030*/  ULDC.64 UR8, c[0x0][0x230] ;  /* 0x00008c0000087ab9 */ /* 0x000fe20000000a00 */
[----:B------:R-:W-:Y:S01]  /*1040*/  ULDC.64 UR10, c[0x0][0x210] ;  /* 0x00008400000a7ab9 */ /* 0x000fe20000000a00 */
[----:B------:R-:W-:Y:S02]  /*1050*/  IMAD R13, R25, UR8, RZ ;  /* 0x00000008190d7c24 */ /* 0x000fe4000f8e02ff */
[----:B------:R-:W-:-:S04]  /*1060*/  IMAD.WIDE.U32 R14, R10, UR8, R26 ;  /* 0x000000080a0e7c25 */ /* 0x000fc8000f8e001a */
[----:B------:R-:W-:Y:S01]  /*1070*/  IMAD R27, R10, UR9, R13 ;  /* 0x000000090a1b7c24 */ /* 0x000fe2000f8e020d */
[----:B------:R-:W-:-:S03]  /*1080*/  LEA R12, P2, R14, UR10, 0x3 ;  /* 0x0000000a0e0c7c11 */ /* 0x000fc6000f8418ff */
[----:B------:R-:W-:-:S05]  /*1090*/  IMAD.IADD R13, R15, 0x1, R27 ;  /* 0x000000010f0d7824 */ /* 0x000fca00078e021b */
[----:B------:R-:W-:-:S05]  /*10a0*/  LEA.HI.X R13, R14, UR11, R13, 0x3, P2 ;  /* 0x0000000b0e0d7c11 */ /* 0x000fca00090f1c0d */
[----:B------:R-:W2:Y:S04]  /*10b0*/  LDG.E.64 R18, desc[UR12][R12.64] ;  /* 0x0000000c0c127981 */ /* 0x000ea8000c1e1b00 */
[----:B------:R-:W3:Y:S04]  /*10c0*/  LDG.E.64 R16, desc[UR12][R12.64+0x8] ;  /* 0x0000080c0c107981 */ /* 0x000ee8000c1e1b00 */
[----:B------:R-:W4:Y:S01]  /*10d0*/  LDG.E.64 R14, desc[UR12][R12.64+0x10] ;  /* 0x0000100c0c0e7981 */ /* 0x000f22000c1e1b00 */
[----:B------:R-:W-:-:S05]  /*10e0*/  VIADD R20, R26, 0x4 ;  /* 0x000000041a147836 */ /* 0x000fca0000000000 */
[--C-:B------:R-:W-:Y:S01]  /*10f0*/  SHF.R.S32.HI R21, RZ, 0x1f, R20.reuse ;  /* 0x0000001fff157819 */ /* 0x100fe20000011414 */
[----:B------:R-:W5:Y:S02]  /*1100*/  LDG.E.64 R12, desc[UR12][R12.64+0x18] ;  /* 0x0000180c0c0c7981 */ /* 0x000f64000c1e1b00 */
[----:B------:R-:W-:-:S05]  /*1110*/  IMAD.WIDE.U32 R20, R10, UR8, R20 ;  /* 0x000000080a147c25 */ /* 0x000fca000f8e0014 */
[----:B------:R-:W-:Y:S02]  /*1120*/  IADD3 R21, R27, R21, RZ ;  /* 0x000000151b157210 */ /* 0x000fe40007ffe0ff */
[----:B------:R-:W-:-:S04]  /*1130*/  LEA R28, P2, R20, UR10, 0x3 ;  /* 0x0000000a141c7c11 */ /* 0x000fc8000f8418ff */
[----:B------:R-:W-:Y:S01]  /*1140*/  LEA.HI.X R29, R20, UR11, R21, 0x3, P2 ;  /* 0x0000000b141d7c11 */ /* 0x000fe200090f1c15 */
[----:B--2---:R-:W-:-:S04]  /*1150*/  DADD R18, R18, R22 ;  /* 0x0000000012127229 */ /* 0x004fc80000000016 */
[----:B------:R-:W2:Y:S04]  /*1160*/  LDG.E.64 R22, desc[UR12][R28.64] ;  /* 0x0000000c1c167981 */ /* 0x000ea8000c1e1b00 */
[----:B---3--:R-:W-:Y:S01]  /*1170*/  DADD R18, R18, R16 ;  /* 0x0000000012127229 */ /* 0x008fe20000000010 */
[----:B------:R-:W3:Y:S07]  /*1180*/  LDG.E.64 R16, desc[UR12][R28.64+0x8] ;  /* 0x0000080c1c107981 */ /* 0x000eee000c1e1b00 */
[----:B----4-:R-:W-:Y:S01]  /*1190*/  DADD R18, R18, R14 ;  /* 0x0000000012127229 */ /* 0x010fe2000000000e */
[----:B------:R-:W4:Y:S01]  /*11a0*/  LDG.E.64 R14, desc[UR12][R28.64+0x10] ;  /* 0x0000100c1c0e7981 */ /* 0x000f22000c1e1b00 */
[----:B------:R-:W-:-:S06]  /*11b0*/  VIADD R20, R26, 0x8 ;  /* 0x000000081a147836 */ /* 0x000fcc0000000000 */
[----:B-----5:R-:W-:Y:S01]  /*11c0*/  DADD R18, R18, R12 ;  /* 0x0000000012127229 */ /* 0x020fe2000000000c */
[----:B------:R-:W-:-:S03]  /*11d0*/  SHF.R.S32.HI R21, RZ, 0x1f, R20 ;  /* 0x0000001fff157819 */ /* 0x000fc60000011414 */
[----:B------:R-:W-:-:S04]  /*11e0*/  IMAD.WIDE.U32 R20, R10, UR8, R20 ;  /* 0x000000080a147c25 */ /* 0x000fc8000f8e0014 */
[----:B------:R-:W-:Y:S01]  /*11f0*/  IMAD.IADD R13, R27, 0x1, R21 ;  /* 0x000000011b0d7824 */ /* 0x000fe200078e0215 */
[----:B------:R-:W-:-:S04]  /*1200*/  LEA R12, P2, R20, UR10, 0x3 ;  /* 0x0000000a140c7c11 */ /* 0x000fc8000f8418ff */
[----:B------:R-:W-:-:S05]  /*1210*/  LEA.HI.X R13, R20, UR11, R13, 0x3, P2 ;  /* 0x0000000b140d7c11 */ /* 0x000fca00090f1c0d */
[----:B------:R-:W5:Y:S01]  /*1220*/  LDG.E.64 R20, desc[UR12][R12.64] ;  /* 0x0000000c0c147981 */ /* 0x000f62000c1e1b00 */
[----:B--2---:R-:W-:-:S03]  /*1230*/  DADD R22, R18, R22 ;  /* 0x0000000012167229 */ /* 0x004fc60000000016 */
[----:B------:R-:W2:Y:S05]  /*1240*/  LDG.E.64 R18, desc[UR12][R28.64+0x18] ;  /* 0x0000180c1c127981 */ /* 0x000eaa000c1e1b00 */
[----:B---3--:R-:W-:Y:S01]  /*1250*/  DADD R22, R22, R16 ;  /* 0x0000000016167229 */ /* 0x008fe20000000010 */
[----:B------:R-:W3:Y:S04]  /*1260*/  LDG.E.64 R16, desc[UR12][R12.64+0x8] ;  /* 0x0000080c0c107981 */ /* 0x000ee8000c1e1b00 */
[----:B------:R-:W3:Y:S03]  /*1270*/  LDG.E.64 R28, desc[UR12][R12.64+0x18] ;  /* 0x0000180c0c1c7981 */ /* 0x000ee6000c1e1b00 */
[----:B----4-:R-:W-:Y:S01]  /*1280*/  DADD R22, R22, R14 ;  /* 0x0000000016167229 */ /* 0x010fe2000000000e */
[----:B------:R-:W4:Y:S07]  /*1290*/  LDG.E.64 R14, desc[UR12][R12.64+0x10] ;  /* 0x0000100c0c0e7981 */ /* 0x000f2e000c1e1b00 */
[----:B--2---:R-:W-:Y:S01]  /*12a0*/  DADD R18, R22, R18 ;  /* 0x0000000016127229 */ /* 0x004fe20000000012 */
[----:B------:R-:W-:-:S04]  /*12b0*/  IADD3 R22, R26, 0xc, RZ ;  /* 0x0000000c1a167810 */ /* 0x000fc80007ffe0ff */
[----:B------:R-:W-:-:S03]  /*12c0*/  SHF.R.S32.HI R23, RZ, 0x1f, R22 ;  /* 0x0000001fff177819 */ /* 0x000fc60000011416 */
[----:B------:R-:W-:Y:S01]  /*12d0*/  IMAD.WIDE.U32 R22, R10, UR8, R22 ;  /* 0x000000080a167c25 */ /* 0x000fe2000f8e0016 */
[----:B-----5:R-:W-:-:S03]  /*12e0*/  DADD R18, R18, R20 ;  /* 0x0000000012127229 */ /* 0x020fc60000000014 */
[----:B------:R-:W-:Y:S01]  /*12f0*/  IMAD.IADD R27, R27, 0x1, R23 ;  /* 0x000000011b1b7824 */ /* 0x000fe200078e0217 */
[----:B------:R-:W-:-:S04]  /*1300*/  LEA R20, P2, R22, UR10, 0x3 ;  /* 0x0000000a16147c11 */ /* 0x000fc8000f8418ff */
[----:B------:R-:W-:-:S05]  /*1310*/  LEA.HI.X R21, R22, UR11, R27, 0x3, P2 ;  /* 0x0000000b16157c11 */ /* 0x000fca00090f1c1b */
[----:B------:R-:W2:Y:S01]  /*1320*/  LDG.E.64 R22, desc[UR12][R20.64] ;  /* 0x0000000c14167981 */ /* 0x000ea2000c1e1b00 */
[----:B---3--:R-:W-:-:S03]  /*1330*/  DADD R18, R18, R16 ;  /* 0x0000000012127229 */ /* 0x008fc60000000010 */
[----:B------:R-:W3:Y:S04]  /*1340*/  LDG.E.64 R16, desc[UR12][R20.64+0x8] ;  /* 0x0000080c14107981 */ /* 0x000ee8000c1e1b00 */
[----:B------:R-:W5:Y:S01]  /*1350*/  LDG.E.64 R12, desc[UR12][R20.64+0x18] ;  /* 0x0000180c140c7981 */ /* 0x000f62000c1e1b00 */
[----:B----4-:R-:W-:-:S03]  /*1360*/  DADD R18, R18, R14 ;  /* 0x0000000012127229 */ /* 0x010fc6000000000e */
[----:B------:R-:W4:Y:S05]  /*1370*/  LDG.E.64 R14, desc[UR12][R20.64+0x10] ;  /* 0x0000100c140e7981 */ /* 0x000f2a000c1e1b00 */
[----:B------:R-:W-:Y:S01]  /*1380*/  DADD R18, R18, R28 ;  /* 0x0000000012127229 */ /* 0x000fe2000000001c */
[----:B------:R-:W-:-:S05]  /*1390*/  VIADD R26, R26, 0x10 ;  /* 0x000000101a1a7836 */ /* 0x000fca0000000000 */
[----:B------:R-:W-:Y:S02]  /*13a0*/  ISETP.GE.AND P2, PT, R26, R7, PT ;  /* 0x000000071a00720c */ /* 0x000fe40003f46270 */
[----:B--2---:R-:W-:-:S08]  /*13b0*/  DADD R18, R18, R22 ;  /* 0x0000000012127229 */ /* 0x004fd00000000016 */
[----:B---3--:R-:W-:-:S08]  /*13c0*/  DADD R16, R18, R16 ;  /* 0x0000000012107229 */ /* 0x008fd00000000010 */
[----:B----4-:R-:W-:-:S08]  /*13d0*/  DADD R14, R16, R14 ;  /* 0x00000000100e7229 */ /* 0x010fd0000000000e */
[----:B-----5:R-:W-:Y:S01]  /*13e0*/  DADD R22, R14, R12 ;  /* 0x000000000e167229 */ /* 0x020fe2000000000c */
[----:B------:R-:W-:Y:S10]  /*13f0*/  @!P2 BRA `(.L_x_124) ;  /* 0xfffffffc0008a947 */ /* 0x000ff4000383ffff */
.L_x_123:
[----:B------:R-:W-:Y:S05]  /*1400*/  BSYNC B2 ;  /* 0x0000000000027941 */ /* 0x000fea0003800000 */
.L_x_122:
[----:B------:R-:W-:Y:S01]  /*1410*/  IADD3 R7, R4, -R26, RZ ;  /* 0x8000001a04077210 */ /* 0x000fe20007ffe0ff */
[----:B------:R-:W-:Y:S03]  /*1420*/  BSSY B2, `(.L_x_125) ;  /* 0x0000024000027945 */ /* 0x000fe60003800000 */
[----:B------:R-:W-:-:S13]  /*1430*/  ISETP.GT.AND P2, PT, R7, 0x4, PT ;  /* 0x000000040700780c */ /* 0x000fda0003f44270 */
[----:B------:R-:W-:Y:S05]  /*1440*/  @!P2 BRA `(.L_x_126) ;  /* 0x000000000084a947 */ /* 0x000fea0003800000 */
[----:B------:R-:W-:Y:S01]  /*1450*/  ULDC.64 UR8, c[0x0][0x230] ;  /* 0x00008c0000087ab9 */ /* 0x000fe20000000a00 */
[--C-:B------:R-:W-:Y:S01]  /*1460*/  SHF.R.S32.HI R27, RZ, 0x1f, R26.reuse ;  /* 0x0000001fff1b7819 */ /* 0x100fe2000001141a */
[----:B------:R-:W-:Y:S01]  /*1470*/  IMAD R7, R25, UR8, RZ ;  /* 0x0000000819077c24 */ /* 0x000fe2000f8e02ff */
[----:B------:R-:W-:Y:S01]  /*1480*/  ULDC.64 UR10, c[0x0][0x210] ;  /* 0x00008400000a7ab9 */ /* 0x000fe20000000a00 */
[----:B------:R-:W-:-:S04]  /*1490*/  IMAD.WIDE.U32 R12, R10, UR8, R26 ;  /* 0x000000080a0c7c25 */ /* 0x000fc8000f8e001a */
[----:B------:R-:W-:Y:S01]  /*14a0*/  IMAD R7, R10, UR9, R7 ;  /* 0x000000090a077c24 */ /* 0x000fe2000f8e0207 */
[----:B------:R-:W-:-:S03]  /*14b0*/  LEA R16, P0, R12, UR10, 0x3 ;  /* 0x0000000a0c107c11 */ /* 0x000fc6000f8018ff */
[----:B------:R-:W-:-:S05]  /*14c0*/  IMAD.IADD R13, R7, 0x1, R13 ;  /* 0x00000001070d7824 */ /* 0x000fca00078e020d */
[----:B------:R-:W-:-:S05]  /*14d0*/  LEA.HI.X R17, R12, UR11, R13, 0x3, P0 ;  /* 0x0000000b0c117c11 */ /* 0x000fca00080f1c0d */
[----:B------:R-:W2:Y:S04]  /*14e0*/  LDG.E.64 R20, desc[UR12][R16.64] ;  /* 0x0000000c10147981 */ /* 0x000ea8000c1e1b00 */
[----:B------:R-:W3:Y:S01]  /*14f0*/  LDG.E.64 R28, desc[UR12][R16.64+0x8] ;  /* 0x0000080c101c7981 */ /* 0x000ee2000c1e1b00 */
[----:B------:R-:W-:-:S03]  /*1500*/  VIADD R14, R26, 0x4 ;  /* 0x000000041a0e7836 */ /* 0x000fc60000000000 */
[----:B------:R-:W4:Y:S02]  /*1510*/  LDG.E.64 R18, desc[UR12][R16.64+0x10] ;  /* 0x0000100c10127981 */ /* 0x000f24000c1e1b00 */
[----:B------:R-:W-:-:S03]  /*1520*/  SHF.R.S32.HI R15, RZ, 0x1f, R14 ;  /* 0x0000001fff0f7819 */ /* 0x000fc6000001140e */
[----:B------:R-:W-:Y:S01]  /*1530*/  IMAD.WIDE.U32 R14, R10, UR8, R14 ;  /* 0x000000080a0e7c25 */ /* 0x000fe2000f8e000e */
[----:B------:R-:W5:Y:S04]  /*1540*/  LDG.E.64 R16, desc[UR12][R16.64+0x18] ;  /* 0x0000180c10107981 */ /* 0x000f68000c1e1b00 */
[----:B------:R-:W-:Y:S02]  /*1550*/  IADD3 R7, R7, R15, RZ ;  /* 0x0000000f07077210 */ /* 0x000fe40007ffe0ff */
[----:B------:R-:W-:-:S04]  /*1560*/  LEA R12, P0, R14, UR10, 0x3 ;  /* 0x0000000a0e0c7c11 */ /* 0x000fc8000f8018ff */
[----:B------:R-:W-:-:S05]  /*1570*/  LEA.HI.X R13, R14, UR11, R7, 0x3, P0 ;  /* 0x0000000b0e0d7c11 */ /* 0x000fca00080f1c07 */
[----:B------:R-:W5:Y:S01]  /*1580*/  LDG.E.64 R14, desc[UR12][R12.64] ;  /* 0x0000000c0c0e7981 */ /* 0x000f62000c1e1b00 */
[----:B--2---:R-:W-:-:S03]  /*1590*/  DADD R20, R22, R20 ;  /* 0x0000000016147229 */ /* 0x004fc60000000014 */
[----:B------:R-:W2:Y:S05]  /*15a0*/  LDG.E.64 R22, desc[UR12][R12.64+0x8] ;  /* 0x0000080c0c167981 */ /* 0x000eaa000c1e1b00 */
[----:B---3--:R-:W-:Y:S02]  /*15b0*/  DADD R28, R20, R28 ;  /* 0x00000000141c7229 */ /* 0x008fe4000000001c */
[----:B------:R-:W3:Y:S04]  /*15c0*/  LDG.E.64 R20, desc[UR12][R12.64+0x10] ;  /* 0x0000100c0c147981 */ /* 0x000ee8000c1e1b00 */
[----:B------:R-:W3:Y:S02]  /*15d0*/  LDG.E.64 R12, desc[UR12][R12.64+0x18] ;  /* 0x0000180c0c0c7981 */ /* 0x000ee4000c1e1b00 */
[----:B----4-:R-:W-:-:S08]  /*15e0*/  DADD R18, R28, R18 ;  /* 0x000000001c127229 */ /* 0x010fd00000000012 */
[----:B-----5:R-:W-:-:S08]  /*15f0*/  DADD R18, R18, R16 ;  /* 0x0000000012127229 */ /* 0x020fd00000000010 */
[----:B------:R-:W-:Y:S01]  /*1600*/  DADD R14, R18, R14 ;  /* 0x00000000120e7229 */ /* 0x000fe2000000000e */
[----:B------:R-:W-:Y:S01]  /*1610*/  PLOP3.LUT P0, PT, PT, PT, PT, 0x8, 0x0 ;  /* 0x000000000000781c */ /* 0x000fe20003f0e170 */
[----:B------:R-:W-:-:S06]  /*1620*/  VIADD R26, R26, 0x8 ;  /* 0x000000081a1a7836 */ /* 0x000fcc0000000000 */
[----:B--2---:R-:W-:-:S08]  /*1630*/  DADD R14, R14, R22 ;  /* 0x000000000e0e7229 */ /* 0x004fd00000000016 */
[----:B---3--:R-:W-:-:S08]  /*1640*/  DADD R14, R14, R20 ;  /* 0x000000000e0e7229 */ /* 0x008fd00000000014 */
[----:B------:R-:W-:-:S11]  /*1650*/  DADD R22, R14, R12 ;  /* 0x000000000e167229 */ /* 0x000fd6000000000c */
.L_x_126:
[----:B------:R-:W-:Y:S05]  /*1660*/  BSYNC B2 ;  /* 0x0000000000027941 */ /* 0x000fea0003800000 */
.L_x_125:
        /* <DEDUP_REMOVED lines=11> */
[----:B------:R-:W2:Y:S04]  /*1720*/  LDG.E.64 R18, desc[UR12][R16.64] ;  /* 0x0000000c10127981 */ /* 0x000ea8000c1e1b00 */
[----:B------:R-:W3:Y:S04]  /*1730*/  LDG.E.64 R12, desc[UR12][R16.64+0x8] ;  /* 0x0000080c100c7981 */ /* 0x000ee8000c1e1b00 */
[----:B------:R-:W4:Y:S04]  /*1740*/  LDG.E.64 R10, desc[UR12][R16.64+0x10] ;  /* 0x0000100c100a7981 */ /* 0x000f28000c1e1b00 */
[----:B------:R-:W5:Y:S01]  /*1750*/  LDG.E.64 R14, desc[UR12][R16.64+0x18] ;  /* 0x0000180c100e7981 */ /* 0x000f62000c1e1b00 */
[----:B--2---:R-:W-:-:S08]  /*1760*/  DADD R18, R22, R18 ;  /* 0x0000000016127229 */ /* 0x004fd00000000012 */
[----:B---3--:R-:W-:-:S08]  /*1770*/  DADD R12, R18, R12 ;  /* 0x00000000120c7229 */ /* 0x008fd0000000000c */
[----:B----4-:R-:W-:-:S08]  /*1780*/  DADD R10, R12, R10 ;  /* 0x000000000c0a7229 */ /* 0x010fd0000000000a */
[----:B-----5:R-:W-:-:S11]  /*1790*/  DADD R22, R10, R14 ;  /* 0x000000000a167229 */ /* 0x020fd6000000000e */
.L_x_119:
[----:B------:R-:W-:Y:S05]  /*17a0*/  BSYNC B0 ;  /* 0x0000000000007941 */ /* 0x000fea0003800000 */
.L_x_118:
[----:B------:R-:W-:-:S04]  /*17b0*/  IADD3 R24, R24, 0x1, RZ ;  /* 0x0000000118187810 */ /* 0x000fc80007ffe0ff */
[----:B------:R-:W-:-:S13]  /*17c0*/  ISETP.GE.AND P0, PT, R24, R6, PT ;  /* 0x000000061800720c */ /* 0x000fda0003f06270 */
[----:B------:R-:W-:Y:S05]  /*17d0*/  @!P0 BRA `(.L_x_127) ;  /* 0xfffffff000fc8947 */ /* 0x000fea000383ffff */
.L_x_117:
[----:B------:R-:W-:Y:S05]  /*17e0*/  BSYNC B1 ;  /* 0x0000000000017941 */ /* 0x000fea0003800000 */
.L_x_116:
[----:B------:R-:W0:Y:S01]  /*17f0*/  LDC.64 R12, c[0x0][0x218] ;  /* 0x00008600ff0c7b82 */ /* 0x000e220000000a00 */
[----:B------:R-:W-:Y:S01]  /*1800*/  ULDC.64 UR14, c[0x0][0x248] ;  /* 0x00009200000e7ab9 */ /* 0x000fe20000000a00 */
[----:B------:R-:W-:Y:S01]  /*1810*/  UIADD3 UR4, UR4, 0x1, URZ ;  /* 0x0000000104047890 */ /* 0x000fe2000fffe03f */
[C---:B------:R-:W-:Y:S01]  /*1820*/  LEA R10, P0, R2.reuse, UR14, 0x3 ;  /* 0x0000000e020a7c11 */ /* 0x040fe2000f8018ff */
[----:B------:R-:W-:Y:S01]  /*1830*/  ULDC.64 UR8, c[0x0][0x238] ;  /* 0x00008e0000087ab9 */ /* 0x000fe20000000a00 */
[----:B------:R-:W-:Y:S02]  /*1840*/  ULDC.64 UR10, c[0x0][0x240] ;  /* 0x00009000000a7ab9 */ /* 0x000fe40000000a00 */
[----:B------:R-:W-:Y:S01]  /*1850*/  LEA.HI.X R11, R2, UR15, R3, 0x3, P0 ;  /* 0x0000000f020b7c11 */ /* 0x000fe200080f1c03 */
[----:B------:R-:W1:Y:S01]  /*1860*/  LDC.64 R14, c[0x0][0x220] ;  /* 0x00008800ff0e7b82 */ /* 0x000e620000000a00 */
[----:B------:R-:W-:-:S03]  /*1870*/  UIMAD UR8, UR11, UR8, URZ ;  /* 0x000000080b0872a4 */ /* 0x000fc6000f8e023f */
[----:B------:R2:W-:Y:S01]  /*1880*/  STG.E.64 desc[UR12][R10.64], R22 ;  /* 0x000000160a007986 */ /* 0x0005e2000c101b0c */
[----:B------:R-:W-:-:S04]  /*1890*/  UIMAD UR8, UR9, UR10, UR8 ;  /* 0x0000000a090872a4 */ /* 0x000fc8000f8e0208 */
[----:B------:R-:W-:Y:S01]  /*18a0*/  UIADD3 UR8, UR7, UR8, URZ ;  /* 0x0000000807087290 */ /* 0x000fe2000fffe03f */
        /* <DEDUP_REMOVED lines=8> */
        .weak           $__internal_12_$__cuda_sm20_div_s64
        .type           $__internal_12_$__cuda_sm20_div_s64,@function
        .size           $__internal_12_$__cuda_sm20_div_s64,($__internal_13_$__cuda_sm20_div_u64 - $__internal_12_$__cuda_sm20_div_s64)
$__internal_12_$__cuda_sm20_div_s64:
        /* <DEDUP_REMOVED lines=23> */
[----:B------:R-:W-:-:S03]  /*1aa0*/  IMAD.WIDE.U32 R4, R7, UR4, RZ ;  /* 0x0000000407047c25 */ /* 0x000fc6000f8e00ff */
[----:B------:R-:W-:Y:S01]  /*1ab0*/  IADD3.X R9, RZ, RZ, R6, P2, P1 ;  /* 0x000000ffff097210 */ /* 0x000fe200017e2406 */
[----:B------:R-:W-:Y:S01]  /*1ac0*/  IMAD R6, R7, UR5, R5 ;  /* 0x0000000507067c24 */ /* 0x000fe2000f8e0205 */
[----:B------:R-:W-:Y:S02]  /*1ad0*/  IADD3 R11, P0, RZ, -R4, RZ ;  /* 0x80000004ff0b7210 */ /* 0x000fe40007f1e0ff */
[-C--:B------:R-:W-:Y:S01]  /*1ae0*/  IADD3 R5, P4, RZ, -R2.reuse, RZ ;  /* 0x80000002ff057210 */ /* 0x080fe20007f9e0ff */
[----:B------:R-:W-:Y:S02]  /*1af0*/  IMAD R4, R9, UR4, R6 ;  /* 0x0000000409047c24 */ /* 0x000fe4000f8e0206 */
[----:B------:R-:W-:Y:S01]  /*1b00*/  IMAD.HI.U32 R6, R7, R11, RZ ;  /* 0x0000000b07067227 */ /* 0x000fe200078e00ff */
[----:B------:R-:W-:Y:S02]  /*1b10*/  SEL R8, R5, R2, !P3 ;  /* 0x0000000205087207 */ /* 0x000fe40005800000 */
[----:B------:R-:W-:Y:S01]  /*1b20*/  IADD3.X R4, RZ, ~R4, RZ, P0, !PT ;  /* 0x80000004ff047210 */ /* 0x000fe200007fe4ff */
[----:B------:R-:W-:Y:S01]  /*1b30*/  IMAD.X R10, RZ, RZ, ~R3, P4 ;  /* 0x000000ffff0a7224 */ /* 0x000fe200020e0e03 */
[----:B------:R-:W-:-:S03]  /*1b40*/  MOV R5, RZ ;  /* 0x000000ff00057202 */ /* 0x000fc60000000f00 */
[----:B------:R-:W-:Y:S01]  /*1b50*/  IMAD.WIDE.U32 R6, P0, R7, R4, R6 ;  /* 0x0000000407067225 */ /* 0x000fe20007800006 */
[----:B------:R-:W-:-:S03]  /*1b60*/  SEL R10, R10, R3, !P3 ;  /* 0x000000030a0a7207 */ /* 0x000fc60005800000 */
        /* <DEDUP_REMOVED lines=11> */
[----:B------:R-:W-:-:S03]  /*1c20*/  IADD3 R7, P1, R7, R4, RZ ;  /* 0x0000000407077210 */ /* 0x000fc60007f3e0ff */
[----:B------:R-:W-:Y:S02]  /*1c30*/  IMAD.X R6, RZ, RZ, R6, P0 ;  /* 0x000000ffff067224 */ /* 0x000fe400000e0606 */
        /* <DEDUP_REMOVED lines=26> */
[-C--:B------:R-:W-:Y:S02]  /*1de0*/  IADD3.X R4, RZ, ~R7.reuse, RZ, P2, !PT ;  /* 0x80000007ff047210 */ /* 0x080fe400017fe4ff */
[----:B------:R-:W-:Y:S01]  /*1df0*/  SEL R6, R5, R6, !P1 ;  /* 0x0000000605067207 */ /* 0x000fe20004800000 */
[----:B------:R-:W-:Y:S01]  /*1e00*/  IMAD.MOV.U32 R5, RZ, RZ, 0x0 ;  /* 0x00000000ff057424 */ /* 0x000fe200078e00ff */
[----:B------:R-:W-:Y:S01]  /*1e10*/  SEL R7, R4, R7, !P1 ;  /* 0x0000000704077207 */ /* 0x000fe20004800000 */
[----:B------:R-:W-:Y:S01]  /*1e20*/  IMAD.MOV.U32 R4, RZ, RZ, R0 ;  /* 0x000000ffff047224 */ /* 0x000fe200078e0000 */
[----:B------:R-:W-:-:S04]  /*1e30*/  ISETP.NE.AND.EX P0, PT, RZ, UR8, PT, P0 ;  /* 0x00000008ff007c0c */ /* 0x000fc8000bf05300 */
[----:B------:R-:W-:Y:S02]  /*1e40*/  SEL R6, R6, 0xffffffff, P0 ;  /* 0xffffffff06067807 */ /* 0x000fe40000000000 */
[----:B------:R-:W-:Y:S01]  /*1e50*/  SEL R7, R7, 0xffffffff, P0 ;  /* 0xffffffff07077807 */ /* 0x000fe20000000000 */
[----:B------:R-:W-:Y:S06]  /*1e60*/  RET.REL.NODEC R4 `(_ZN2at6native53_GLOBAL__N__3bfe7fd5_20_UpSampleNearest2d_cu_198c5ce237upsample_nearest2d_backward_out_frameIddXadL_ZNS0_46nearest_neighbor_exact_bw_compute_source_indexEfiiEEEEvPKT_mmmmmmPS3_ff) ;  /* 0xffffffe004647950 */ /* 0x000fec0003c3ffff */
        .weak           $__internal_13_$__cuda_sm20_div_u64
        .type           $__internal_13_$__cuda_sm20_div_u64,@function
        .size           $__internal_13_$__cuda_sm20_div_u64,($__internal_14_$__cuda_sm20_rem_u64 - $__internal_13_$__cuda_sm20_div_u64)
$__internal_13_$__cuda_sm20_div_u64:
        /* <DEDUP_REMOVED lines=11> */
[----:B------:R-:W-:Y:S02]  /*1f20*/  IMAD.X R15, RZ, RZ, ~R11, P0 ;  /* 0x000000ffff0f7224 */ /* 0x000fe400000e0e0b */
[----:B------:R-:W-:Y:S02]  /*1f30*/  IMAD.MOV.U32 R11, RZ, RZ, R8 ;  /* 0x000000ffff0b7224 */ /* 0x000fe400078e0008 */
[-C--:B------:R-:W-:Y:S02]  /*1f40*/  IMAD R17, R9, R15.reuse, RZ ;  /* 0x0000000f09117224 */ /* 0x080fe400078e02ff */
[----:B------:R-:W-:-:S04]  /*1f50*/  IMAD.WIDE.U32 R10, P0, R8, R15, R10 ;  /* 0x0000000f080a7225 */ /* 0x000fc8000780000a */
[----:B------:R-:W-:-:S04]  /*1f60*/  IMAD.HI.U32 R7, R9, R15, RZ ;  /* 0x0000000f09077227 */ /* 0x000fc800078e00ff */
[----:B------:R-:W-:Y:S01]  /*1f70*/  IMAD.HI.U32 R10, P1, R9, R13, R10 ;  /* 0x0000000d090a7227 */ /* 0x000fe2000782000a */
[----:B------:R-:W-:-:S04]  /*1f80*/  IADD3.X R7, R7, R9, RZ, P0, !PT ;  /* 0x0000000907077210 */ /* 0x000fc800007fe4ff */
[----:B------:R-:W-:-:S04]  /*1f90*/  IADD3 R11, P2, R17, R10, RZ ;  /* 0x0000000a110b7210 */ /* 0x000fc80007f5e0ff */
[----:B------:R-:W-:Y:S01]  /*1fa0*/  IADD3.X R7, RZ, RZ, R7, P2, P1 ;  /* 0x000000ffff077210 */ /* 0x000fe200017e2407 */
[----:B------:R-:W-:-:S04]  /*1fb0*/  IMAD.WIDE.U32 R8, R11, R4, RZ ;  /* 0x000000040b087225 */ /* 0x000fc800078e00ff */
[----:B------:R-:W-:Y:S01]  /*1fc0*/  IMAD R9, R11, R5, R9 ;  /* 0x000000050b097224 */ /* 0x000fe200078e0209 */
[----:B------:R-:W-:-:S03]  /*1fd0*/  IADD3 R13, P0, RZ, -R8, RZ ;  /* 0x80000008ff0d7210 */ /* 0x000fc60007f1e0ff */
[----:B------:R-:W-:Y:S02]  /*1fe0*/  IMAD R9, R7, R4, R9 ;  /* 0x0000000407097224 */ /* 0x000fe400078e0209 */
[----:B------:R-:W-:-:S04]  /*1ff0*/  IMAD.HI.U32 R10, R11, R13, RZ ;  /* 0x0000000d0b0a7227 */ /* 0x000fc800078e00ff */
[----:B------:R-:W-:Y:S01]  /*2000*/  IMAD.X R8, RZ, RZ, ~R9, P0 ;  /* 0x000000ffff087224 */ /* 0x000fe200000e0e09 */
[----:B------:R-:W-:-:S03]  /*2010*/  HFMA2.MMA R9, -RZ, RZ, 0, 0 ;  /* 0x00000000ff097435 */ /* 0x000fc600000001ff */
        /* <DEDUP_REMOVED lines=15> */
[----:B------:R-:W-:-:S04]  /*2110*/  IMAD.WIDE.U32 R8, R11, R4, RZ ;  /* 0x000000040b087225 */ /* 0x000fc800078e00ff */
[----:B------:R-:W-:Y:S01]  /*2120*/  IMAD.X R7, RZ, RZ, R7, P1 ;  /* 0x000000ffff077224 */ /* 0x000fe200008e0607 */
[----:B------:R-:W-:Y:S01]  /*2130*/  IADD3 R15, P1, -R8, R2, RZ ;  /* 0x00000002080f7210 */ /* 0x000fe20007f3e1ff */
[----:B------:R-:W-:-:S03]  /*2140*/  IMAD R9, R11, R5, R9 ;  /* 0x000000050b097224 */ /* 0x000fc600078e0209 */
[-C--:B------:R-:W-:Y:S01]  /*2150*/  ISETP.GE.U32.AND P0, PT, R15, R4.reuse, PT ;  /* 0x000000040f00720c */ /* 0x080fe20003f06070 */
[----:B------:R-:W-:-:S05]  /*2160*/  IMAD R8, R7, R4, R9 ;  /* 0x0000000407087224 */ /* 0x000fca00078e0209 */
[----:B------:R-:W-:Y:S01]  /*2170*/  IADD3.X R14, ~R8, R3, RZ, P1, !PT ;  /* 0x00000003080e7210 */ /* 0x000fe20000ffe5ff */
[----:B------:R-:W-:Y:S01]  /*2180*/  IMAD.X R8, RZ, RZ, R7, P2 ;  /* 0x000000ffff087224 */ /* 0x000fe200010e0607 */
[----:B------:R-:W-:Y:S02]  /*2190*/  IADD3 R13, P1, R15, -R4, RZ ;  /* 0x800000040f0d7210 */ /* 0x000fe40007f3e0ff */
[----:B------:R-:W-:-:S03]  /*21a0*/  ISETP.GE.U32.AND.EX P0, PT, R14, R5, PT, P0 ;  /* 0x000000050e00720c */ /* 0x000fc60003f06100 */
[----:B------:R-:W-:Y:S01]  /*21b0*/  IMAD.X R12, R14, 0x1, ~R5, P1 ;  /* 0x000000010e0c7824 */ /* 0x000fe200008e0e05 */
[----:B------:R-:W-:Y:S02]  /*21c0*/  SEL R13, R13, R15, P0 ;  /* 0x0000000f0d0d7207 */ /* 0x000fe40000000000 */
[----:B------:R-:W-:Y:S02]  /*21d0*/  SEL R10, R10, R11, P0 ;  /* 0x0000000b0a0a7207 */ /* 0x000fe40000000000 */
[----:B------:R-:W-:Y:S02]  /*21e0*/  SEL R12, R12, R14, P0 ;  /* 0x0000000e0c0c7207 */ /* 0x000fe40000000000 */
[----:B------:R-:W-:Y:S02]  /*21f0*/  SEL R9, R8, R7, P0 ;  /* 0x0000000708097207 */ /* 0x000fe40000000000 */
[----:B------:R-:W-:Y:S02]  /*2200*/  ISETP.GE.U32.AND P0, PT, R13, R4, PT ;  /* 0x000000040d00720c */ /* 0x000fe40003f06070 */
[----:B------:R-:W-:-:S02]  /*2210*/  IADD3 R7, P2, R10, 0x1, RZ ;  /* 0x000000010a077810 */ /* 0x000fc40007f5e0ff */
[----:B------:R-:W-:Y:S02]  /*2220*/  ISETP.NE.U32.AND P1, PT, R4, RZ, PT ;  /* 0x000000ff0400720c */ /* 0x000fe40003f25070 */
[----:B------:R-:W-:Y:S02]  /*2230*/  ISETP.GE.U32.AND.EX P0, PT, R12, R5, PT, P0 ;  /* 0x000000050c00720c */ /* 0x000fe40003f06100 */
[-C--:B------:R-:W-:Y:S02]  /*2240*/  IADD3.X R8, RZ, R9.reuse, RZ, P2, !PT ;  /* 0x00000009ff087210 */ /* 0x080fe400017fe4ff */
[----:B------:R-:W-:Y:S02]  /*2250*/  ISETP.NE.AND.EX P1, PT, R5, RZ, PT, P1 ;  /* 0x000000ff0500720c */ /* 0x000fe40003f25310 */
[----:B------:R-:W-:Y:S01]  /*2260*/  SEL R5, R7, R10, P0 ;  /* 0x0000000a07057207 */ /* 0x000fe20000000000 */
[----:B------:R-:W-:Y:S01]  /*2270*/  IMAD.MOV.U32 R7, RZ, RZ, 0x0 ;  /* 0x00000000ff077424 */ /* 0x000fe200078e00ff */
[----:B------:R-:W-:-:S02]  /*2280*/  SEL R8, R8, R9, P0 ;  /* 0x0000000908087207 */ /* 0x000fc40000000000 */
[----:B------:R-:W-:Y:S02]  /*2290*/  SEL R5, R5, 0xffffffff, P1 ;  /* 0xffffffff05057807 */ /* 0x000fe40000800000 */
[----:B------:R-:W-:Y:S01]  /*22a0*/  SEL R8, R8, 0xffffffff, P1 ;  /* 0xffffffff08087807 */ /* 0x000fe20000800000 */
[----:B------:R-:W-:Y:S06]  /*22b0*/  RET.REL.NODEC R6 `(_ZN2at6native53_GLOBAL__N__3bfe7fd5_20_UpSampleNearest2d_cu_198c5ce237upsample_nearest2d_backward_out_frameIddXadL_ZNS0_46nearest_neighbor_exact_bw_compute_source_indexEfiiEEEEvPKT_mmmmmmPS3_ff) ;  /* 0xffffffdc06507950 */ /* 0x000fec0003c3ffff */
        .weak           $__internal_14_$__cuda_sm20_rem_u64
        .type           $__internal_14_$__cuda_sm20_rem_u64,@function
        .size           $__internal_14_$__cuda_sm20_rem_u64,(.L_x_636 - $__internal_14_$__cuda_sm20_rem_u64)
$__internal_14_$__cuda_sm20_rem_u64:
[----:B------:R-:W0:Y:S08]  /*22c0*/  I2F.U64.RP R7, R10 ;  /* 0x0000000a00077312 */ /* 0x000e300000309000 */
[----:B0-----:R-:W0:Y:S02]  /*22d0*/  MUFU.RCP R7, R7 ;  /* 0x0000000700077308 */ /* 0x001e240000001000 */
[----:B0-----:R-:W-:-:S06]  /*22e0*/  VIADD R12, R7, 0x1ffffffe ;  /* 0x1ffffffe070c7836 */ /* 0x001fcc0000000000 */
[----:B------:R-:W0:Y:S02]  /*22f0*/  F2I.U64.TRUNC R12, R12 ;  /* 0x0000000c000c7311 */ /* 0x000e24000020d800 */
[----:B0-----:R-:W-:-:S04]  /*2300*/  IMAD.WIDE.U32 R14, R12, R10, RZ ;  /* 0x0000000a0c0e7225 */ /* 0x001fc800078e00ff */
[C---:B------:R-:W-:Y:S01]  /*2310*/  IMAD R9, R12.reuse, R11, R15 ;  /* 0x0000000b0c097224 */ /* 0x040fe200078e020f */
[----:B------:R-:W-:Y:S01]  /*2320*/  IADD3 R17, P0, RZ, -R14, RZ ;  /* 0x8000000eff117210 */ /* 0x000fe20007f1e0ff */
[----:B------:R-:W-:Y:S02]  /*2330*/  IMAD.MOV.U32 R15, RZ, RZ, R12 ;  /* 0x000000ffff0f7224 */ /* 0x000fe400078e000c */
[----:B------:R-:W-:Y:S02]  /*2340*/  IMAD R9, R13, R10, R9 ;  /* 0x0000000a0d097224 */ /* 0x000fe400078e0209 */
[----:B------:R-:W-:-:S03]  /*2350*/  IMAD.HI.U32 R14, R12, R17, RZ ;  /* 0x000000110c0e7227 */ /* 0x000fc600078e00ff */
[----:B------:R-:W-:-:S05]  /*2360*/  IADD3.X R9, RZ, ~R9, RZ, P0, !PT ;  /* 0x80000009ff097210 */ /* 0x000fca00007fe4ff */
        /* <DEDUP_REMOVED lines=21> */
[----:B------:R-:W-:Y:S02]  /*24c0*/  IMAD.MOV.U32 R13, RZ, RZ, RZ ;  /* 0x000000ffff0d7224 */ /* 0x000fe400078e00ff */
[----:B------:R-:W-:-:S04]  /*24d0*/  IMAD.WIDE.U32 R12, R9, R5, R12 ;  /* 0x00000005090c7225 */ /* 0x000fc800078e000c */
[C---:B------:R-:W-:Y:S02]  /*24e0*/  IMAD R14, R7.reuse, R5, RZ ;  /* 0x00000005070e7224 */ /* 0x040fe400078e02ff */
[----:B------:R-:W-:-:S04]  /*24f0*/  IMAD.HI.U32 R9, P0, R7, R6, R12 ;  /* 0x0000000607097227 */ /* 0x000fc8000780000c */
[----:B------:R-:W-:Y:S01]  /*2500*/  IMAD.HI.U32 R7, R7, R5, RZ ;  /* 0x0000000507077227 */ /* 0x000fe200078e00ff */
[----:B------:R-:W-:-:S04]  /*2510*/  IADD3 R9, P1, R14, R9, RZ ;  /* 0x000000090e097210 */ /* 0x000fc80007f3e0ff */
[----:B------:R-:W-:Y:S01]  /*2520*/  IADD3.X R7, R7, RZ, RZ, P0, !PT ;  /* 0x000000ff07077210 */ /* 0x000fe200007fe4ff */
[----:B------:R-:W-:-:S04]  /*2530*/  IMAD.WIDE.U32 R12, R9, R10, RZ ;  /* 0x0000000a090c7225 */ /* 0x000fc800078e00ff */
[----:B------:R-:W-:Y:S02]  /*2540*/  IMAD.X R7, RZ, RZ, R7, P1 ;  /* 0x000000ffff077224 */ /* 0x000fe400008e0607 */
        /* <DEDUP_REMOVED lines=18> */
[----:B------:R-:W-:Y:S06]  /*2670*/  RET.REL.NODEC R8 `(_ZN2at6native53_GLOBAL__N__3bfe7fd5_20_UpSampleNearest2d_cu_198c5ce237upsample_nearest2d_backward_out_frameIddXadL_ZNS0_46nearest_neighbor_exact_bw_compute_source_indexEfiiEEEEvPKT_mmmmmmPS3_ff) ;  /* 0xffffffd808607950 */ /* 0x000fec0003c3ffff */
.L_x_129:
        /* <DEDUP_REMOVED lines=16> */
.L_x_636:


//--------------------- .text._ZN2at6native53_GLOBAL__N__3bfe7fd5_20_UpSampleNearest2d_cu_198c5ce242upsample_nearest2d_backward_nhwc_out_frameIhlXadL_ZNS0_46nearest_neighbor_exact_bw_compute_source_indexEfiiEEEEvPKT_PS3_mmmmmffm --------------------------
	.section	.text._ZN2at6native53_GLOBAL__N__3bfe7fd5_20_UpSampleNearest2d_cu_198c5ce242upsample_nearest2d_backward_nhwc_out_frameIhlXadL_ZNS0_46nearest_neighbor_exact_bw_compute_source_indexEfiiEEEEvPKT_PS3_mmmmmffm,"ax",@progbits
	.align	128
.text._ZN2at6native53_GLOBAL__N__3bfe7fd5_20_UpSampleNearest2d_cu_198c5ce242upsample_nearest2d_backward_nhwc_out_frameIhlXadL_ZNS0_46nearest_neighbor_exact_bw_compute_source_indexEfiiEEEEvPKT_PS3_mmmmmffm:
        .type           _ZN2at6native53_GLOBAL__N__3bfe7fd5_20_UpSampleNearest2d_cu_198c5ce242upsample_nearest2d_backward_nhwc_out_frameIhlXadL_ZNS0_46nearest_neighbor_exact_bw_compute_source_indexEfiiEEEEvPKT_PS3_mmmmmffm,@function
        .size           _ZN2at6native53_GLOBAL__N__3bfe7fd5_20_UpSampleNearest2d_cu_198c5ce242upsample_nearest2d_backward_nhwc_out_frameIhlXadL_ZNS0_46nearest_neighbor_exact_bw_compute_source_indexEfiiEEEEvPKT_PS3_mmmmmffm,(.L_x_640 - _ZN2at6native53_GLOBAL__N__3bfe7fd5_20_UpSampleNearest2d_cu_198c5ce242upsample_nearest2d_backward_nhwc_out_frameIhlXadL_ZNS0_46nearest_neighbor_exact_bw_compute_source_indexEfiiEEEEvPKT_PS3_mmmmmffm)
        .other          _ZN2at6native53_GLOBAL__N__3bfe7fd5_20_UpSampleNearest2d_cu_198c5ce242upsample_nearest2d_backward_nhwc_out_frameIhlXadL_ZNS0_46nearest_neighbor_exact_bw_compute_source_indexEfiiEEEEvPKT_PS3_mmmmmffm,@"STO_CUDA_ENTRY STV_DEFAULT"
_ZN2at6native53_GLOBAL__N__3bfe7fd5_20_UpSampleNearest2d_cu_198c5ce242upsample_nearest2d_backward_nhwc_out_frameIhlXadL_ZNS0_46nearest_neighbor_exact_bw_compute_source_indexEfiiEEEEvPKT_PS3_mmmmmffm:
[----:B------:R-:W-:Y:S01]  /*0000*/  LDC R1, c[0x0][0x28] ;  /* 0x00000a00ff017b82 */ /* 0x000fe20000000800 */
[----:B------:R-:W0:Y:S07]  /*0010*/  S2R R10, SR_TID.X ;  /* 0x00000000000a7919 */ /* 0x000e2e0000002100 */
[----:B------:R-:W0:Y:S01]  /*0020*/  S2UR UR4, SR_CTAID.X ;  /* 0x00000000000479c3 */ /* 0x000e220000002500 */
[----:B------:R-:W-:-:S07]  /*0030*/  IMAD.MOV.U32 R11, RZ, RZ, RZ ;  /* 0x000000ffff0b7224 */ /* 0x000fce00078e00ff */
[----:B------:R-:W0:Y:S02]  /*0040*/  LDC R3, c[0x0][RZ] ;  /* 0x00000000ff037b82 */ /* 0x000e240000000800 */
[----:B0-----:R-:W-:Y:S01]  /*0050*/  IMAD.WIDE.U32 R10, R3, UR4, R10 ;  /* 0x00000004030a7c25 */ /* 0x001fe2000f8e000a */
[----:B------:R-:W-:Y:S02]  /*0060*/  ULDC.64 UR4, c[0x0][0x250] ;  /* 0x0000940000047ab9 */ /* 0x000fe40000000a00 */
[----:B------:R-:W-:-:S04]  /*0070*/  ISETP.GE.U32.AND P0, PT, R10, UR4, PT ;  /* 0x000000040a007c0c */ /* 0x000fc8000bf06070 */
[----:B------:R-:W-:-:S13]  /*0080*/  ISETP.GE.U32.AND.EX P0, PT, R11, UR5, PT, P0 ;  /* 0x000000050b007c0c */ /* 0x000fda000bf06100 */
[----:B------:R-:W-:Y:S05]  /*0090*/  @P0 EXIT ;  /* 0x000000000000094d */ /* 0x000fea0003800000 */
        /* <DEDUP_REMOVED lines=9> */
[----:B------:R-:W-:Y:S02]  /*0130*/  MOV R14, R11 ;  /* 0x0000000b000e7202 */ /* 0x000fe40000000f00 */
[----:B------:R-:W-:-:S07]  /*0140*/  MOV R8, 0x160 ;  /* 0x0000016000087802 */ /* 0x000fce0000000f00 */
[----:B------:R-:W-:Y:S05]  /*0150*/  CALL.REL.NOINC `($__internal_15_$__cuda_sm20_div_u64) ;  /* 0x0000002000ac7944 */ /* 0x000fea0003c00000 */
[----:B------:R-:W-:Y:S01]  /*0160*/  IMAD.MOV R3, RZ, RZ, -R6 ;  /* 0x000000ffff037224 */ /* 0x000fe200078e0a06 */
[----:B------:R-:W-:Y:S01]  /*0170*/  ULDC UR4, c[0x0][0x240] ;  /* 0x0000900000047ab9 */ /* 0x000fe20000000800 */
[----:B------:R-:W-:Y:S02]  /*0180*/  MOV R2, R6 ;  /* 0x0000000600027202 */ /* 0x000fe40000000f00 */
[----:B------:R-:W-:Y:S02]  /*0190*/  IMAD R0, R3, UR4, R10 ;  /* 0x0000000403007c24 */ /* 0x000fe4000f8e020a */
[----:B------:R-:W-:Y:S01]  /*01a0*/  IMAD.MOV.U32 R3, RZ, RZ, R7 ;  /* 0x000000ffff037224 */ /* 0x000fe200078e0007 */
[----:B------:R-:W-:Y:S06]  /*01b0*/  BRA `(.L_x_132) ;  /* 0x0000000000587947 */ /* 0x000fec0003800000 */
.L_x_131:
        /* <DEDUP_REMOVED lines=18> */
[----:B------:R-:W-:-:S05]  /*02e0*/  @!P2 LOP3.LUT R2, RZ, UR4, RZ, 0x33, !PT ;  /* 0x00000004ff02ac12 */ /* 0x000fca000f8e33ff */
[----:B------:R-:W-:-:S04]  /*02f0*/  IMAD.MOV R3, RZ, RZ, -R2 ;  /* 0x000000ffff037224 */ /* 0x000fc800078e0a02 */
[----:B------:R-:W-:Y:S01]  /*0300*/  IMAD R0, R3, UR4, R10 ;  /* 0x0000000403007c24 */ /* 0x000fe2000f8e020a */
[----:B------:R-:W-:-:S07]  /*0310*/  MOV R3, RZ ;  /* 0x000000ff00037202 */ /* 0x000fce0000000f00 */
.L_x_132:
[----:B------:R-:W-:Y:S05]  /*0320*/  BSYNC B0 ;  /* 0x0000000000007941 */ /* 0x000fea0003800000 */
.L_x_130:
        /* <DEDUP_REMOVED lines=14> */
[----:B------:R-:W-:Y:S01]  /*0410*/  MOV R4, R6 ;  /* 0x0000000600047202 */ /* 0x000fe20000000f00 */
[----:B------:R-:W-:Y:S02]  /*0420*/  IMAD.MOV.U32 R5, RZ, RZ, R7 ;  /* 0x000000ffff057224 */ /* 0x000fe400078e0007 */
[----:B------:R-:W-:Y:S01]  /*0430*/  IMAD R3, R3, UR4, R2 ;  /* 0x0000000403037c24 */ /* 0x000fe2000f8e0202 */
[----:B------:R-:W-:Y:S06]  /*0440*/  BRA `(.L_x_135) ;  /* 0x0000000000587947 */ /* 0x000fec0003800000 */
.L_x_134:
        /* <DEDUP_REMOVED lines=16> */
[----:B------:R-:W-:Y:S02]  /*0550*/  ISETP.GE.U32.AND P1, PT, R5, UR4, PT ;  /* 0x0000000405007c0c */ /* 0x000fe4000bf26070 */
[----:B------:R-:W-:-:S11]  /*0560*/  MOV R5, RZ ;  /* 0x000000ff00057202 */ /* 0x000fd60000000f00 */
[----:B------:R-:W-:Y:S02]  /*0570*/  @P1 IADD3 R4, R4, 0x1, RZ ;  /* 0x0000000104041810 */ /* 0x000fe40007ffe0ff */
[----:B------:R-:W-:-:S05]  /*0580*/  @!P2 LOP3.LUT R4, RZ, UR4, RZ, 0x33, !PT ;  /* 0x00000004ff04ac12 */ /* 0x000fca000f8e33ff */
[----:B------:R-:W-:-:S04]  /*0590*/  IMAD.MOV R3, RZ, RZ, -R4 ;  /* 0x000000ffff037224 */ /* 0x000fc800078e0a04 */
[----:B------:R-:W-:-:S07]  /*05a0*/  IMAD R3, R3, UR4, R2 ;  /* 0x0000000403037c24 */ /* 0x000fce000f8e0202 */
.L_x_135:
[----:B------:R-:W-:Y:S05]  /*05b0*/  BSYNC B0 ;  /* 0x0000000000007941 */ /* 0x000fea0003800000 */
.L_x_133:
        /* <DEDUP_REMOVED lines=15> */
[----:B------:R-:W-:Y:S01]  /*06b0*/  IMAD R6, R5, UR4, R4 ;  /* 0x0000000405067c24 */ /* 0x000fe2000f8e0204 */
[----:B------:R-:W-:Y:S06]  /*06c0*/  BRA `(.L_x_138) ;  /* 0x0000000000547947 */ /* 0x000fec0003800000 */
.L_x_137:
        /* <DEDUP_REMOVED lines=19> */
[----:B------:R-:W-:-:S05]  /*0800*/  IADD3 R5, -R2, RZ, RZ ;  /* 0x000000ff02057210 */ /* 0x000fca0007ffe1ff */
[----:B------:R-:W-:-:S07]  /*0810*/  IMAD R6, R5, UR4, R4 ;  /* 0x0000000405067c24 */ /* 0x000fce000f8e0204 */
.L_x_138:
[----:B------:R-:W-:Y:S05]  /*0820*/  BSYNC B0 ;  /* 0x0000000000007941 */ /* 0x000fea0003800000 */
.L_x_136:
[----:B------:R-:W0:Y:S01]  /*0830*/  LDC.64 R4, c[0x0][0x248] ;  /* 0x00009200ff047b82 */ /* 0x000e220000000a00 */
[----:B------:R-:W-:Y:S01]  /*0840*/  I2FP.F32.S32 R7, R6 ;  /* 0x0000000600077245 */ /* 0x000fe20000201400 */
[----:B------:R-:W-:Y:S01]  /*0850*/  VIADD R6, R6, 0x1 ;  /* 0x0000000106067836 */ /* 0x000fe20000000000 */
[----:B------:R-:W-:Y:S01]  /*0860*/  ULDC UR4, c[0x0][0x220] ;  /* 0x0000880000047ab9 */ /* 0x000fe20000000800 */
[----:B------:R-:W-:Y:S01]  /*0870*/  BSSY B1, `(.L_x_139) ;  /* 0x00001b4000017945 */ /* 0x000fe20003800000 */
[----:B------:R-:W-:Y:S02]  /*0880*/  IMAD.MOV.U32 R25, RZ, RZ, RZ ;  /* 0x000000ffff197224 */ /* 0x000fe400078e00ff */
[----:B------:R-:W-:Y:S02]  /*0890*/  I2FP.F32.S32 R9, R6 ;  /* 0x0000000600097245 */ /* 0x000fe40000201400 */
[----:B------:R-:W-:Y:S01]  /*08a0*/  I2FP.F32.S32 R6, R3 ;  /* 0x0000000300067245 */ /* 0x000fe20000201400 */
[----:B0-----:R-:W-:-:S02]  /*08b0*/  FFMA.FTZ R7, R7, R4, -0.5 ;  /* 0xbf00000007077423 */ /* 0x001fc40000010004 */
[----:B------:R-:W-:Y:S01]  /*08c0*/  FFMA.FTZ R9, R9, R4, -0.5 ;  /* 0xbf00000009097423 */ /* 0x000fe20000010004 */
[----:B------:R-:W-:-:S03]  /*08d0*/  IADD3 R4, R3, 0x1, RZ ;  /* 0x0000000103047810 */ /* 0x000fc60007ffe0ff */
[----:B------:R-:W0:Y:S01]  /*08e0*/  F2I.FTZ.CEIL.NTZ R3, R9 ;  /* 0x0000000900037305 */ /* 0x000e22000021b100 */
[----:B------:R-:W-:Y:S01]  /*08f0*/  I2FP.F32.S32 R8, R4 ;  /* 0x0000000400087245 */ /* 0x000fe20000201400 */
[----:B------:R-:W-:-:S04]  /*0900*/  FFMA.FTZ R4, R6, R5, -0.5 ;  /* 0xbf00000006047423 */ /* 0x000fc80000010005 */
[----:B------:R-:W-:Y:S02]  /*0910*/  FFMA.FTZ R8, R8, R5, -0.5 ;  /* 0xbf00000008087423 */ /* 0x000fe40000010005 */
[----:B------:R-:W1:Y:S01]  /*0920*/  F2I.FTZ.CEIL.NTZ R7, R7 ;  /* 0x0000000700077305 */ /* 0x000e62000021b100 */
[----:B0-----:R-:W-:-:S07]  /*0930*/  VIMNMX R3, R3, UR4, PT ;  /* 0x0000000403037c48 */ /* 0x001fce000bfe0100 */
[----:B------:R-:W0:Y:S01]  /*0940*/  F2I.FTZ.CEIL.NTZ R4, R4 ;  /* 0x0000000400047305 */ /* 0x000e22000021b100 */
[----:B-1----:R-:W-:-:S07]  /*0950*/  VIMNMX R6, R7, UR4, PT ;  /* 0x0000000407067c48 */ /* 0x002fce000bfe0100 */
[----:B------:R-:W1:Y:S01]  /*0960*/  F2I.FTZ.CEIL.NTZ R5, R8 ;  /* 0x0000000800057305 */ /* 0x000e62000021b100 */
[----:B------:R-:W-:Y:S01]  /*0970*/  ULDC UR4, c[0x0][0x228] ;  /* 0x00008a0000047ab9 */ /* 0x000fe20000000800 */
[----:B------:R-:W-:Y:S02]  /*0980*/  ISETP.GE.AND P0, PT, R6, R3, PT ;  /* 0x000000030600720c */ /* 0x000fe40003f06270 */
[----:B0-----:R-:W-:Y:S02]  /*0990*/  VIMNMX R12, R4, UR4, PT ;  /* 0x00000004040c7c48 */ /* 0x001fe4000bfe0100 */
[----:B-1----:R-:W-:Y:S01]  /*09a0*/  VIMNMX R5, R5, UR4, PT ;  /* 0x0000000405057c48 */ /* 0x002fe2000bfe0100 */
[----:B------:R-:W-:-:S08]  /*09b0*/  ULDC.64 UR4, c[0x0][0x208] ;  /* 0x0000820000047ab9 */ /* 0x000fd00000000a00 */
[----:B------:R-:W-:Y:S05]  /*09c0*/  @P0 BRA `(.L_x_140) ;  /* 0x0000001800780947 */ /* 0x000fea0003800000 */
[----:B------:R-:W-:Y:S01]  /*09d0*/  LOP3.LUT R7, RZ, R5, RZ, 0x33, !PT ;  /* 0x00000005ff077212 */ /* 0x000fe200078e33ff */
[----:B------:R-:W-:-:S03]  /*09e0*/  HFMA2.MMA R25, -RZ, RZ, 0, 0 ;  /* 0x00000000ff197435 */ /* 0x000fc600000001ff */
[----:B------:R-:W-:-:S04]  /*09f0*/  IADD3 R7, -R7, -0x2, -R12 ;  /* 0xfffffffe07077810 */ /* 0x000fc80007ffe90c */
[----:B------:R-:W-:Y:S02]  /*0a00*/  ISETP.GE.U32.AND P1, PT, R7, 0x3, PT ;  /* 0x000000030700780c */ /* 0x000fe40003f26070 */
[----:B------:R-:W-:-:S11]  /*0a10*/  SHF.R.S32.HI R7, RZ, 0x1f, R0 ;  /* 0x0000001fff077819 */ /* 0x000fd60000011400 */
.L_x_150:
[----:B------:R-:W-:Y:S01]  /*0a20*/  ISETP.GT.AND P0, PT, R5, R12, PT ;  /* 0x0000000c0500720c */ /* 0x000fe20003f04270 */
[----:B------:R-:W-:-:S12]  /*0a30*/  BSSY B0, `(.L_x_141) ;  /* 0x0000194000007945 */ /* 0x000fd80003800000 */
[----:B------:R-:W-:Y:S05]  /*0a40*/  @!P0 BRA `(.L_x_142) ;  /* 0x0000001800488947 */ /* 0x000fea0003800000 */
[----:B------:R-:W-:Y:S01]  /*0a50*/  IMAD.IADD R4, R5, 0x1, -R12 ;  /* 0x0000000105047824 */ /* 0x000fe200078e0a0c */
[----:B------:R-:W-:Y:S01]  /*0a60*/  BSSY B2, `(.L_x_143) ;  /* 0x000003a000027945 */ /* 0x000fe20003800000 */
[----:B------:R-:W-:-:S03]  /*0a70*/  MOV R22, R12 ;  /* 0x0000000c00167202 */ /* 0x000fc60000000f00 */
[----:B------:R-:W-:-:S04]  /*0a80*/  LOP3.LUT R4, R4, 0x3, RZ, 0xc0, !PT ;  /* 0x0000000304047812 */ /* 0x000fc800078ec0ff */
[----:B------:R-:W-:-:S13]  /*0a90*/  ISETP.NE.AND P0, PT, R4, RZ, PT ;  /* 0x000000ff0400720c */ /* 0x000fda0003f05270 */
[----:B------:R-:W-:Y:S05]  /*0aa0*/  @!P0 BRA `(.L_x_144) ;  /* 0x0000000000d48947 */ /* 0x000fea0003800000 */
[----:B------:R-:W0:Y:S01]  /*0ab0*/  LDC.64 R18, c[0x0][0x228] ;  /* 0x00008a00ff127b82 */ /* 0x000e220000000a00 */
[----:B------:R-:W-:Y:S01]  /*0ac0*/  SHF.R.S32.HI R13, RZ, 0x1f, R2 ;  /* 0x0000001fff0d7819 */ /* 0x000fe20000011402 */
[----:B------:R-:W-:Y:S01]  /*0ad0*/  ULDC.64 UR6, c[0x0][0x220] ;  /* 0x0000880000067ab9 */ /* 0x000fe20000000a00 */
[--C-:B------:R-:W-:Y:S01]  /*0ae0*/  SHF.R.S32.HI R9, RZ, 0x1f, R6.reuse ;  /* 0x0000001fff097819 */ /* 0x100fe20000011406 */
[----:B------:R-:W-:Y:S01]  /*0af0*/  IMAD.MOV.U32 R8, RZ, RZ, R6 ;  /* 0x000000ffff087224 */ /* 0x000fe200078e0006 */
[----:B------:R-:W-:Y:S01]  /*0b00*/  MOV R26, R0 ;  /* 0x00000000001a7202 */ /* 0x000fe20000000f00 */
[----:B------:R-:W-:Y:S02]  /*0b10*/  IMAD R13, R13, UR6, RZ ;  /* 0x000000060d0d7c24 */ /* 0x000fe4000f8e02ff */
[----:B------:R-:W1:Y:S01]  /*0b20*/  LDC.64 R16, c[0x0][0x240] ;  /* 0x00009000ff107b82 */ /* 0x000e620000000a00 */
[----:B------:R-:W-:-:S04]  /*0b30*/  IMAD.WIDE.U32 R8, R2, UR6, R8 ;  /* 0x0000000602087c25 */ /* 0x000fc8000f8e0008 */
[----:B------:R-:W-:Y:S02]  /*0b40*/  IMAD R13, R2, UR7, R13 ;  /* 0x00000007020d7c24 */ /* 0x000fe4000f8e020d */
[----:B------:R-:W-:Y:S01]  /*0b50*/  IMAD.MOV.U32 R27, RZ, RZ, R7 ;  /* 0x000000ffff1b7224 */ /* 0x000fe200078e0007 */
[----:B------:R-:W2:Y:S02]  /*0b60*/  LDC.64 R14, c[0x0][0x210] ;  /* 0x00008400ff0e7b82 */ /* 0x000ea40000000a00 */
[----:B------:R-:W-:Y:S02]  /*0b70*/  IADD3 R21, R9, R13, RZ ;  /* 0x0000000d09157210 */ /* 0x000fe40007ffe0ff */
[----:B------:R-:W-:-:S03]  /*0b80*/  SHF.R.S32.HI R13, RZ, 0x1f, R12 ;  /* 0x0000001fff0d7819 */ /* 0x000fc6000001140c */
[-C--:B0-----:R-:W-:Y:S02]  /*0b90*/  IMAD R20, R21, R18.reuse, RZ ;  /* 0x0000001215147224 */ /* 0x081fe400078e02ff */
[----:B------:R-:W-:-:S04]  /*0ba0*/  IMAD.WIDE.U32 R22, R8, R18, R12 ;  /* 0x0000001208167225 */ /* 0x000fc800078e000c */
[----:B------:R-:W-:-:S04]  /*0bb0*/  IMAD R19, R8, R19, R20 ;  /* 0x0000001308137224 */ /* 0x000fc800078e0214 */
[----:B------:R-:W-:-:S04]  /*0bc0*/  IMAD.IADD R21, R23, 0x1, R19 ;  /* 0x0000000117157824 */ /* 0x000fc800078e0213 */
[-C--:B-1----:R-:W-:Y:S02]  /*0bd0*/  IMAD R23, R21, R16.reuse, RZ ;  /* 0x0000001015177224 */ /* 0x082fe400078e02ff */
[----:B------:R-:W-:-:S04]  /*0be0*/  IMAD.WIDE.U32 R20, R22, R16, R26 ;  /* 0x0000001016147225 */ /* 0x000fc800078e001a */
[----:B------:R-:W-:Y:S01]  /*0bf0*/  IMAD R23, R22, R17, R23 ;  /* 0x0000001116177224 */ /* 0x000fe200078e0217 */
[----:B--2---:R-:W-:-:S04]  /*0c00*/  IADD3 R28, P0, R20, R14, RZ ;  /* 0x0000000e141c7210 */ /* 0x004fc80007f1e0ff */
[----:B------:R-:W-:-:S05]  /*0c10*/  IADD3.X R29, R15, R21, R23, P0, !PT ;  /* 0x000000150f1d7210 */ /* 0x000fca00007fe417 */
[----:B------:R-:W2:Y:S01]  /*0c20*/  LDG.E.U8 R28, desc[UR4][R28.64] ;  /* 0x000000041c1c7981 */ /* 0x000ea2000c1e1100 */
[----:B------:R-:W-:Y:S02]  /*0c30*/  ISETP.NE.AND P0, PT, R4, 0x1, PT ;  /* 0x000000010400780c */ /* 0x000fe40003f05270 */
[----:B------:R-:W-:-:S05]  /*0c40*/  IADD3 R20, R12, 0x1, RZ ;  /* 0x000000010c147810 */ /* 0x000fca0007ffe0ff */
[----:B------:R-:W-:Y:S01]  /*0c50*/  IMAD.MOV.U32 R22, RZ, RZ, R20 ;  /* 0x000000ffff167224 */ /* 0x000fe200078e0014 */
[----:B--2---:R-:W-:-:S05]  /*0c60*/  IADD3 R25, R28, R25, RZ ;  /* 0x000000191c197210 */ /* 0x004fca0007ffe0ff */
[----:B------:R-:W-:Y:S05]  /*0c70*/  @!P0 BRA `(.L_x_144) ;  /* 0x0000000000608947 */ /* 0x000fea0003800000 */
[----:B------:R-:W-:Y:S01]  /*0c80*/  ISETP.NE.AND P0, PT, R4, 0x2, PT ;  /* 0x000000020400780c */ /* 0x000fe20003f05270 */
[----:B------:R-:W-:Y:S01]  /*0c90*/  VIADD R22, R12, 0x2 ;  /* 0x000000020c167836 */ /* 0x000fe20000000000 */
[----:B------:R-:W-:-:S03]  /*0ca0*/  SHF.R.S32.HI R21, RZ, 0x1f, R20 ;  /* 0x0000001fff157819 */ /* 0x000fc60000011414 */
[----:B------:R-:W-:-:S05]  /*0cb0*/  IMAD.WIDE.U32 R20, R8, R18, R20 ;  /* 0x0000001208147225 */ /* 0x000fca00078e0014 */
[----:B------:R-:W-:-:S03]  /*0cc0*/  IADD3 R21, R19, R21, RZ ;  /* 0x0000001513157210 */ /* 0x000fc60007ffe0ff */
[--C-:B------:R-:W-:Y:S02]  /*0cd0*/  @P0 SHF.R.S32.HI R23, RZ, 0x1f, R22.reuse ;  /* 0x0000001fff170819 */ /* 0x100fe40000011416 */
[----:B------:R-:W-:Y:S02]  /*0ce0*/  IMAD R4, R21, R16, RZ ;  /* 0x0000001015047224 */ /* 0x000fe400078e02ff */
[----:B------:R-:W-:-:S04]  /*0cf0*/  @P0 IMAD.WIDE.U32 R8, R8, R18, R22 ;  /* 0x0000001208080225 */ /* 0x000fc800078e0016 */
[----:B------:R-:W-:Y:S02]  /*0d00*/  @P0 IMAD.IADD R9, R19, 0x1, R9 ;  /* 0x0000000113090824 */ /* 0x000fe400078e0209 */
[----:B------:R-:W-:-:S04]  /*0d10*/  IMAD.WIDE.U32 R18, R20, R16, R26 ;  /* 0x0000001014127225 */ /* 0x000fc800078e001a */
[----:B------:R-:W-:-:S04]  /*0d20*/  @P0 IMAD.WIDE.U32 R26, R8, R16, R26 ;  /* 0x00000010081a0225 */ /* 0x000fc800078e001a */
[----:B------:R-:W-:Y:S01]  /*0d30*/  @P0 IMAD R9, R9, R16, RZ ;  /* 0x0000001009090224 */ /* 0x000fe200078e02ff */
[-C--:B------:R-:W-:Y:S01]  /*0d40*/  IADD3 R16, P2, R18, R14.reuse, RZ ;  /* 0x0000000e12107210 */ /* 0x080fe20007f5e0ff */
[-C--:B------:R-:W-:Y:S01]  /*0d50*/  IMAD R4, R20, R17.reuse, R4 ;  /* 0x0000001114047224 */ /* 0x080fe200078e0204 */
[----:B------:R-:W-:Y:S01]  /*0d60*/  @P0 IADD3 R14, P3, R26, R14, RZ ;  /* 0x0000000e1a0e0210 */ /* 0x000fe20007f7e0ff */
[----:B------:R-:W-:-:S03]  /*0d70*/  @P0 IMAD R9, R8, R17, R9 ;  /* 0x0000001108090224 */ /* 0x000fc600078e0209 */
[C---:B------:R-:W-:Y:S02]  /*0d80*/  IADD3.X R17, R15.reuse, R19, R4, P2, !PT ;  /* 0x000000130f117210 */ /* 0x040fe400017fe404 */
[----:B------:R-:W-:-:S03]  /*0d90*/  @P0 IADD3.X R15, R15, R27, R9, P3, !PT ;  /* 0x0000001b0f0f0210 */ /* 0x000fc60001ffe409 */
[----:B------:R-:W2:Y:S04]  /*0da0*/  LDG.E.U8 R16, desc[UR4][R16.64] ;  /* 0x0000000410107981 */ /* 0x000ea8000c1e1100 */
[----:B------:R-:W3:Y:S01]  /*0db0*/  @P0 LDG.E.U8 R14, desc[UR4][R14.64] ;  /* 0x000000040e0e0981 */ /* 0x000ee2000c1e1100 */
[----:B------:R-:W-:-:S04]  /*0dc0*/  IADD3 R4, R12, 0x3, RZ ;  /* 0x000000030c047810 */ /* 0x000fc80007ffe0ff */
[----:B------:R-:W-:Y:S01]  /*0dd0*/  @P0 MOV R22, R4 ;  /* 0x0000000400160202 */ /* 0x000fe20000000f00 */
[----:B--2---:R-:W-:-:S04]  /*0de0*/  IMAD.IADD R25, R16, 0x1, R25 ;  /* 0x0000000110197824 */ /* 0x004fc800078e0219 */
[----:B---3--:R-:W-:-:S07]  /*0df0*/  @P0 IMAD.IADD R25, R14, 0x1, R25 ;  /* 0x000000010e190824 */ /* 0x008fce00078e0219 */
.L_x_144:
[----:B------:R-:W-:Y:S05]  /*0e00*/  BSYNC B2 ;  /* 0x0000000000027941 */ /* 0x000fea0003800000 */
.L_x_143:
[----:B------:R-:W-:Y:S05]  /*0e10*/  @!P1 BRA `(.L_x_142) ;  /* 0x0000001400549947 */ /* 0x000fea0003800000 */
[----:B------:R-:W-:Y:S01]  /*0e20*/  IADD3 R4, R5, -R22, RZ ;  /* 0x8000001605047210 */ /* 0x000fe20007ffe0ff */
[----:B------:R-:W-:Y:S01]  /*0e30*/  ULDC.64 UR6, c[0x0][0x220] ;  /* 0x0000880000067ab9 */ /* 0x000fe20000000a00 */
[----:B------:R-:W-:Y:S01]  /*0e40*/  SHF.R.S32.HI R15, RZ, 0x1f, R2 ;  /* 0x0000001fff0f7819 */ /* 0x000fe20000011402 */
[--C-:B------:R-:W-:Y:S01]  /*0e50*/  IMAD.MOV.U32 R8, RZ, RZ, R6.reuse ;  /* 0x000000ffff087224 */ /* 0x100fe200078e0006 */
[----:B------:R-:W-:Y:S01]  /*0e60*/  ISETP.GT.AND P2, PT, R4, 0xc, PT ;  /* 0x0000000c0400780c */ /* 0x000fe20003f44270 */
[----:B------:R-:W-:Y:S01]  /*0e70*/  BSSY B2, `(.L_x_145) ;  /* 0x00000bc000027945 */ /* 0x000fe20003800000 */
[----:B------:R-:W-:Y:S01]  /*0e80*/  SHF.R.S32.HI R9, RZ, 0x1f, R6 ;  /* 0x0000001fff097819 */ /* 0x000fe20000011406 */
[----:B------:R-:W-:Y:S01]  /*0e90*/  IMAD R15, R15, UR6, RZ ;  /* 0x000000060f0f7c24 */ /* 0x000fe2000f8e02ff */
[----:B------:R-:W-:-:S03]  /*0ea0*/  PLOP3.LUT P0, PT, PT, PT, PT, 0x80, 0x0 ;  /* 0x000000000000781c */ /* 0x000fc60003f0f070 */
[C---:B------:R-:W-:Y:S02]  /*0eb0*/  IMAD R15, R2.reuse, UR7, R15 ;  /* 0x00000007020f7c24 */ /* 0x040fe4000f8e020f */
[----:B------:R-:W-:-:S05]  /*0ec0*/  IMAD.WIDE.U32 R16, R2, UR6, R8 ;  /* 0x0000000602107c25 */ /* 0x000fca000f8e0008 */
[----:B------:R-:W-:Y:S01]  /*0ed0*/  IADD3 R4, R15, R17, RZ ;  /* 0x000000110f047210 */ /* 0x000fe20007ffe0ff */
[----:B------:R-:W-:Y:S06]  /*0ee0*/  @!P2 BRA `(.L_x_146) ;  /* 0x0000000800d0a947 */ /* 0x000fec0003800000 */
[----:B------:R-:W-:Y:S01]  /*0ef0*/  PLOP3.LUT P0, PT, PT, PT, PT, 0x8, 0x0 ;  /* 0x000000000000781c */ /* 0x000fe20003f0e170 */
[----:B------:R-:W-:-:S12]  /*0f00*/  VIADD R21, R5, 0xfffffff4 ;  /* 0xfffffff405157836 */ /* 0x000fd80000000000 */
.L_x_147:
[----:B------:R-:W-:Y:S01]  /*0f10*/  IADD3 R18, R22, 0x1, RZ ;  /* 0x0000000116127810 */ /* 0x000fe20007ffe0ff */
[----:B------:R-:W-:Y:S01]  /*0f20*/  ULDC.64 UR6, c[0x0][0x228] ;  /* 0x00008a0000067ab9 */ /* 0x000fe20000000a00 */
[----:B------:R-:W-:Y:S01]  /*0f30*/  ULDC.64 UR8, c[0x0][0x240] ;  /* 0x0000900000087ab9 */ /* 0x000fe20000000a00 */
[----:B------:R-:W-:Y:S01]  /*0f40*/  IMAD R23, R4, UR6, RZ ;  /* 0x0000000604177c24 */ /* 0x000fe2000f8e02ff */
[----:B------:R-:W-:Y:S01]  /*0f50*/  SHF.R.S32.HI R19, RZ, 0x1f, R18 ;  /* 0x0000001fff137819 */ /* 0x000fe20000011412 */
[----:B------:R-:W-:Y:S01]  /*0f60*/  ULDC.64 UR10, c[0x0][0x210] ;  /* 0x00008400000a7ab9 */ /* 0x000fe20000000a00 */
[----:B------:R-:W-:Y:S01]  /*0f70*/  SHF.R.S32.HI R9, RZ, 0x1f, R22 ;  /* 0x0000001fff097819 */ /* 0x000fe20000011416 */
[C---:B------:R-:W-:Y:S02]  /*0f80*/  IMAD R23, R16.reuse, UR7, R23 ;  /* 0x0000000710177c24 */ /* 0x040fe4000f8e0217 */
[----:B------:R-:W-:-:S04]  /*0f90*/  IMAD.WIDE.U32 R18, R16, UR6, R18 ;  /* 0x0000000610127c25 */ /* 0x000fc8000f8e0012 */
[----:B------:R-:W-:-:S04]  /*0fa0*/  IMAD.IADD R8, R23, 0x1, R19 ;  /* 0x0000000117087824 */ /* 0x000fc800078e0213 */
[----:B------:R-:W-:Y:S01]  /*0fb0*/  IMAD R27, R8, UR8, RZ ;  /* 0x00000008081b7c24 */ /* 0x000fe2000f8e02ff */
[----:B------:R-:W-:-:S03]  /*0fc0*/  MOV R8, R22 ;  /* 0x0000001600087202 */ /* 0x000fc60000000f00 */
[----:B------:R-:W-:Y:S02]  /*0fd0*/  IMAD R27, R18, UR9, R27 ;  /* 0x00000009121b7c24 */ /* 0x000fe4000f8e021b */
[----:B------:R-:W-:Y:S01]  /*0fe0*/  IMAD.WIDE.U32 R14, R16, UR6, R8 ;  /* 0x00000006100e7c25 */ /* 0x000fe2000f8e0008 */
[----:B------:R-:W-:-:S03]  /*0ff0*/  MOV R9, R7 ;  /* 0x0000000700097202 */ /* 0x000fc60000000f00 */
[----:B------:R-:W-:Y:S02]  /*1000*/  IMAD.MOV.U32 R8, RZ, RZ, R0 ;  /* 0x000000ffff087224 */ /* 0x000fe400078e0000 */
[----:B------:R-:W-:Y:S02]  /*1010*/  IMAD.IADD R15, R15, 0x1, R23 ;  /* 0x000000010f0f7824 */ /* 0x000fe400078e0217 */
[----:B------:R-:W-:-:S04]  /*1020*/  IMAD.WIDE.U32 R18, R18, UR8, R8 ;  /* 0x0000000812127c25 */ /* 0x000fc8000f8e0008 */
[----:B------:R-:W-:Y:S01]  /*1030*/  IMAD R15, R15, UR8, RZ ;  /* 0x000000080f0f7c24 */ /* 0x000fe2000f8e02ff */
[----:B------:R-:W-:Y:S02]  /*1040*/  IADD3 R28, P2, R18, UR10, RZ ;  /* 0x0000000a121c7c10 */ /* 0x000fe4000ff5e0ff */
[----:B------:R-:W-:Y:S02]  /*1050*/  IADD3 R18, R22, 0x2, RZ ;  /* 0x0000000216127810 */ /* 0x000fe40007ffe0ff */
[----:B------:R-:W-:Y:S01]  /*1060*/  IADD3.X R29, R19, UR11, R27, P2, !PT ;  /* 0x0000000b131d7c10 */ /* 0x000fe200097fe41b */
[C---:B------:R-:W-:Y:S01]  /*1070*/  IMAD R27, R14.reuse, UR9, R15 ;  /* 0x000000090e1b7c24 */ /* 0x040fe2000f8e020f */
[----:B------:R-:W-:Y:S01]  /*1080*/  SHF.R.S32.HI R19, RZ, 0x1f, R18 ;  /* 0x0000001fff137819 */ /* 0x000fe20000011412 */
[----:B------:R-:W-:Y:S02]  /*1090*/  IMAD.WIDE.U32 R14, R14, UR8, R8 ;  /* 0x000000080e0e7c25 */ /* 0x000fe4000f8e0008 */
[----:B------:R-:W2:Y:S02]  /*10a0*/  LDG.E.U8 R24, desc[UR4][R28.64] ;  /* 0x000000041c187981 */ /* 0x000ea4000c1e1100 */
[----:B------:R-:W-:Y:S01]  /*10b0*/  IMAD.WIDE.U32 R18, R16, UR6, R18 ;  /* 0x0000000610127c25 */ /* 0x000fe2000f8e0012 */
[----:B------:R-:W-:-:S03]  /*10c0*/  IADD3 R26, P2, R14, UR10, RZ ;  /* 0x0000000a0e1a7c10 */ /* 0x000fc6000ff5e0ff */
[----:B------:R-:W-:Y:S01]  /*10d0*/  IMAD.IADD R14, R23, 0x1, R19 ;  /* 0x00000001170e7824 */ /* 0x000fe200078e0213 */
[----:B------:R-:W-:-:S05]  /*10e0*/  IADD3.X R27, R15, UR11, R27, P2, !PT ;  /* 0x0000000b0f1b7c10 */ /* 0x000fca00097fe41b */
[----:B------:R-:W2:Y:S01]  /*10f0*/  LDG.E.U8 R26, desc[UR4][R26.64] ;  /* 0x000000041a1a7981 */ /* 0x000ea2000c1e1100 */
[----:B------:R-:W-:Y:S02]  /*1100*/  IMAD R19, R14, UR8, RZ ;  /* 0x000000080e137c24 */ /* 0x000fe4000f8e02ff */
[----:B------:R-:W-:-:S04]  /*1110*/  IMAD.WIDE.U32 R14, R18, UR8, R8 ;  /* 0x00000008120e7c25 */ /* 0x000fc8000f8e0008 */
[----:B------:R-:W-:Y:S01]  /*1120*/  IMAD R19, R18, UR9, R19 ;  /* 0x0000000912137c24 */ /* 0x000fe2000f8e0213 */
[----:B------:R-:W-:Y:S02]  /*1130*/  IADD3 R14, P2, R14, UR10, RZ ;  /* 0x0000000a0e0e7c10 */ /* 0x000fe4000ff5e0ff */
[----:B------:R-:W-:Y:S02]  /*1140*/  IADD3 R18, R22, 0x3, RZ ;  /* 0x0000000316127810 */ /* 0x000fe40007ffe0ff */
[----:B------:R-:W-:Y:S02]  /*1150*/  IADD3.X R15, R15, UR11, R19, P2, !PT ;  /* 0x0000000b0f0f7c10 */ /* 0x000fe400097fe413 */
[----:B------:R-:W-:-:S03]  /*1160*/  SHF.R.S32.HI R19, RZ, 0x1f, R18 ;  /* 0x0000001fff137819 */ /* 0x000fc60000011412 */
[----:B------:R0:W3:Y:S01]  /*1170*/  LDG.E.U8 R27, desc[UR4][R14.64] ;  /* 0x000000040e1b7981 */ /* 0x0000e2000c1e1100 */
[----:B------:R-:W-:-:S04]  /*1180*/  IMAD.WIDE.U32 R18, R16, UR6, R18 ;  /* 0x0000000610127c25 */ /* 0x000fc8000f8e0012 */
[----:B------:R-:W-:-:S04]  /*1190*/  IMAD.IADD R19, R23, 0x1, R19 ;  /* 0x0000000117137824 */ /* 0x000fc800078e0213 */
[----:B------:R-:W-:Y:S02]  /*11a0*/  IMAD R19, R19, UR8, RZ ;  /* 0x0000000813137c24 */ /* 0x000fe4000f8e02ff */
[----:B0-----:R-:W-:-:S04]  /*11b0*/  IMAD.WIDE.U32 R14, R18, UR8, R8 ;  /* 0x00000008120e7c25 */ /* 0x001fc8000f8e0008 */
[----:B------:R-:W-:Y:S01]  /*11c0*/  IMAD R19, R18, UR9, R19 ;  /* 0x0000000912137c24 */ /* 0x000fe2000f8e0213 */
[----:B------:R-:W-:-:S04]  /*11d0*/  IADD3 R28, P2, R14, UR10, RZ ;  /* 0x0000000a0e1c7c10 */ /* 0x000fc8000ff5e0ff */
[----:B------:R-:W-:-:S05]  /*11e0*/  IADD3.X R29, R15, UR11, R19, P2, !PT ;  /* 0x0000000b0f1d7c10 */ /* 0x000fca00097fe413 */
[----:B------:R0:W3:Y:S01]  /*11f0*/  LDG.E.U8 R20, desc[UR4][R28.64] ;  /* 0x000000041c147981 */ /* 0x0000e2000c1e1100 */
[----:B------:R-:W-:-:S04]  /*1200*/  IADD3 R18, R22, 0x4, RZ ;  /* 0x0000000416127810 */ /* 0x000fc80007ffe0ff */
[----:B------:R-:W-:-:S03]  /*1210*/  SHF.R.S32.HI R19, RZ, 0x1f, R18 ;  /* 0x0000001fff137819 */ /* 0x000fc60000011412 */
[----:B------:R-:W-:Y:S01]  /*1220*/  IMAD.WIDE.U32 R18, R16, UR6, R18 ;  /* 0x0000000610127c25 */ /* 0x000fe2000f8e0012 */
[----:B------:R-:W-:-:S03]  /*1230*/  IADD3 R14, R22, 0x5, RZ ;  /* 0x00000005160e7810 */ /* 0x000fc60007ffe0ff */
[----:B------:R-:W-:Y:S01]  /*1240*/  IMAD.IADD R19, R23, 0x1, R19 ;  /* 0x0000000117137824 */ /* 0x000fe200078e0213 */
[----:B------:R-:W-:-:S03]  /*1250*/  SHF.R.S32.HI R15, RZ, 0x1f, R14 ;  /* 0x0000001fff0f7819 */ /* 0x000fc6000001140e */
[----:B------:R-:W-:Y:S02]  /*1260*/  IMAD R19, R19, UR8, RZ ;  /* 0x0000000813137c24 */ /* 0x000fe4000f8e02ff */
[----:B------:R-:W-:-:S04]  /*1270*/  IMAD.WIDE.U32 R14, R16, UR6, R14 ;  /* 0x00000006100e7c25 */ /* 0x000fc8000f8e000e */
[----:B------:R-:W-:-:S04]  /*1280*/  IMAD.IADD R15, R23, 0x1, R15 ;  /* 0x00000001170f7824 */ /* 0x000fc800078e020f */
[----:B------:R-:W-:-:S04]  /*1290*/  IMAD R15, R15, UR8, RZ ;  /* 0x000000080f0f7c24 */ /* 0x000fc8000f8e02ff */
[C---:B0-----:R-:W-:Y:S02]  /*12a0*/  IMAD R29, R14.reuse, UR9, R15 ;  /* 0x000000090e1d7c24 */ /* 0x041fe4000f8e020f */
[----:B------:R-:W-:Y:S01]  /*12b0*/  IMAD.WIDE.U32 R14, R14, UR8, R8 ;  /* 0x000000080e0e7c25 */ /* 0x000fe2000f8e0008 */
[----:B--2---:R-:W-:-:S03]  /*12c0*/  IADD3 R26, R24, R25, R26 ;  /* 0x00000019181a7210 */ /* 0x004fc60007ffe01a */
[C---:B------:R-:W-:Y:S02]  /*12d0*/  IMAD R25, R18.reuse, UR9, R19 ;  /* 0x0000000912197c24 */ /* 0x040fe4000f8e0213 */
[----:B------:R-:W-:-:S03]  /*12e0*/  IMAD.WIDE.U32 R18, R18, UR8, R8 ;  /* 0x0000000812127c25 */ /* 0x000fc6000f8e0008 */
[----:B------:R-:W-:Y:S02]  /*12f0*/  IADD3 R24, P2, R18, UR10, RZ ;  /* 0x0000000a12187c10 */ /* 0x000fe4000ff5e0ff */
[----:B------:R-:W-:Y:S02]  /*1300*/  IADD3 R18, R22, 0x6, RZ ;  /* 0x0000000616127810 */ /* 0x000fe40007ffe0ff */
[----:B------:R-:W-:Y:S02]  /*1310*/  IADD3.X R25, R19, UR11, R25, P2, !PT ;  /* 0x0000000b13197c10 */ /* 0x000fe400097fe419 */
[--C-:B------:R-:W-:Y:S02]  /*1320*/  SHF.R.S32.HI R19, RZ, 0x1f, R18.reuse ;  /* 0x0000001fff137819 */ /* 0x100fe40000011412 */
[----:B------:R-:W-:Y:S01]  /*1330*/  IADD3 R14, P2, R14, UR10, RZ ;  /* 0x0000000a0e0e7c10 */ /* 0x000fe2000ff5e0ff */
[----:B------:R-:W-:-:S03]  /*1340*/  IMAD.WIDE.U32 R18, R16, UR6, R18 ;  /* 0x0000000610127c25 */ /* 0x000fc6000f8e0012 */
[----:B------:R-:W-:Y:S01]  /*1350*/  IADD3.X R15, R15, UR11, R29, P2, !PT ;  /* 0x0000000b0f0f7c10 */ /* 0x000fe200097fe41d */
[----:B------:R-:W-:Y:S02]  /*1360*/  IMAD.IADD R19, R23, 0x1, R19 ;  /* 0x0000000117137824 */ /* 0x000fe400078e0213 */
[----:B------:R-:W-:-:S04]  /*1370*/  IMAD.WIDE.U32 R28, R18, UR8, R8 ;  /* 0x00000008121c7c25 */ /* 0x000fc8000f8e0008 */
[----:B------:R-:W-:Y:S01]  /*1380*/  IMAD R19, R19, UR8, RZ ;  /* 0x0000000813137c24 */ /* 0x000fe2000f8e02ff */
[----:B------:R-:W-:-:S03]  /*1390*/  IADD3 R28, P2, R28, UR10, RZ ;  /* 0x0000000a1c1c7c10 */ /* 0x000fc6000ff5e0ff */
[----:B------:R-:W-:Y:S01]  /*13a0*/  IMAD R19, R18, UR9, R19 ;  /* 0x0000000912137c24 */ /* 0x000fe2000f8e0213 */
[----:B------:R-:W-:-:S04]  /*13b0*/  IADD3 R18, R22, 0x7, RZ ;  /* 0x0000000716127810 */ /* 0x000fc80007ffe0ff */
[----:B------:R-:W-:Y:S02]  /*13c0*/  IADD3.X R29, R29, UR11, R19, P2, !PT ;  /* 0x0000000b1d1d7c10 */ /* 0x000fe400097fe413 */
[--C-:B------:R-:W-:Y:S02]  /*13d0*/  SHF.R.S32.HI R19, RZ, 0x1f, R18.reuse ;  /* 0x0000001fff137819 */ /* 0x100fe40000011412 */
[----:B---3--:R-:W-:Y:S01]  /*13e0*/  IADD3 R27, R20, R26, R27 ;  /* 0x0000001a141b7210 */ /* 0x008fe20007ffe01b */
[----:B------:R-:W-:Y:S01]  /*13f0*/  IMAD.WIDE.U32 R18, R16, UR6, R18 ;  /* 0x0000000610127c25 */ /* 0x000fe2000f8e0012 */
[----:B------:R-:W2:Y:S03]  /*1400*/  LDG.E.U8 R20, desc[UR4][R24.64] ;  /* 0x0000000418147981 */ /* 0x000ea6000c1e1100 */
[----:B------:R-:W-:Y:S01]  /*1410*/  IMAD.IADD R19, R23, 0x1, R19 ;  /* 0x0000000117137824 */ /* 0x000fe200078e0213 */
[----:B------:R0:W2:Y:S03]  /*1420*/  LDG.E.U8 R26, desc[UR4][R14.64] ;  /* 0x000000040e1a7981 */ /* 0x0000a6000c1e1100 */
[----:B------:R-:W-:Y:S01]  /*1430*/  IMAD R19, R19, UR8, RZ ;  /* 0x0000000813137c24 */ /* 0x000fe2000f8e02ff */
[----:B------:R1:W3:Y:S01]  /*1440*/  LDG.E.U8 R24, desc[UR4][R28.64] ;  /* 0x000000041c187981 */ /* 0x0002e2000c1e1100 */
[----:B0-----:R-:W-:-:S04]  /*1450*/  IMAD.WIDE.U32 R14, R18, UR8, R8 ;  /* 0x00000008120e7c25 */ /* 0x001fc8000f8e0008 */
[----:B------:R-:W-:Y:S01]  /*1460*/  IMAD R19, R18, UR9, R19 ;  /* 0x0000000912137c24 */ /* 0x000fe2000f8e0213 */
[----:B-1----:R-:W-:-:S04]  /*1470*/  IADD3 R28, P2, R14, UR10, RZ ;  /* 0x0000000a0e1c7c10 */ /* 0x002fc8000ff5e0ff */
[----:B------:R-:W-:-:S05]  /*1480*/  IADD3.X R29, R15, UR11, R19, P2, !PT ;  /* 0x0000000b0f1d7c10 */ /* 0x000fca00097fe413 */
[----:B------:R-:W3:Y:S01]  /*1490*/  LDG.E.U8 R25, desc[UR4][R28.64] ;  /* 0x000000041c197981 */ /* 0x000ee2000c1e1100 */
[----:B------:R-:W-:-:S04]  /*14a0*/  IADD3 R18, R22, 0x8, RZ ;  /* 0x0000000816127810 */ /* 0x000fc80007ffe0ff */
[----:B------:R-:W-:-:S03]  /*14b0*/  SHF.R.S32.HI R19, RZ, 0x1f, R18 ;  /* 0x0000001fff137819 */ /* 0x000fc60000011412 */
[----:B------:R-:W-:Y:S01]  /*14c0*/  IMAD.WIDE.U32 R18, R16, UR6, R18 ;  /* 0x0000000610127c25 */ /* 0x000fe2000f8e0012 */
[----:B------:R-:W-:-:S03]  /*14d0*/  IADD3 R14, R22, 0x9, RZ ;  /* 0x00000009160e7810 */ /* 0x000fc60007ffe0ff */
[----:B------:R-:W-:Y:S01]  /*14e0*/  IMAD.IADD R15, R23, 0x1, R19 ;  /* 0x00000001170f7824 */ /* 0x000fe200078e0213 */
[----:B--2---:R-:W-:-:S03]  /*14f0*/  IADD3 R20, R26, R27, R20 ;  /* 0x0000001b1a147210 */ /* 0x004fc60007ffe014 */
[----:B------:R-:W-:Y:S01]  /*1500*/  IMAD R27, R15, UR8, RZ ;  /* 0x000000080f1b7c24 */ /* 0x000fe2000f8e02ff */
[----:B------:R-:W-:-:S03]  /*1510*/  SHF.R.S32.HI R15, RZ, 0x1f, R14 ;  /* 0x0000001fff0f7819 */ /* 0x000fc6000001140e */
[C---:B------:R-:W-:Y:S02]  /*1520*/  IMAD R27, R18.reuse, UR9, R27 ;  /* 0x00000009121b7c24 */ /* 0x040fe4000f8e021b */
[----:B------:R-:W-:-:S04]  /*1530*/  IMAD.WIDE.U32 R18, R18, UR8, R8 ;  /* 0x0000000812127c25 */ /* 0x000fc8000f8e0008 */
[----:B------:R-:W-:Y:S01]  /*1540*/  IMAD.WIDE.U32 R14, R16, UR6, R14 ;  /* 0x00000006100e7c25 */ /* 0x000fe2000f8e000e */
[----:B------:R-:W-:Y:S02]  /*1550*/  IADD3 R26, P2, R18, UR10, RZ ;  /* 0x0000000a121a7c10 */ /* 0x000fe4000ff5e0ff */
[----:B------:R-:W-:Y:S01]  /*1560*/  IADD3 R18, R22, 0xa, RZ ;  /* 0x0000000a16127810 */ /* 0x000fe20007ffe0ff */
[----:B------:R-:W-:Y:S01]  /*1570*/  IMAD.IADD R15, R23, 0x1, R15 ;  /* 0x00000001170f7824 */ /* 0x000fe200078e020f */
[----:B------:R-:W-:Y:S02]  /*1580*/  IADD3.X R27, R19, UR11, R27, P2, !PT ;  /* 0x0000000b131b7c10 */ /* 0x000fe400097fe41b */
[--C-:B------:R-:W-:Y:S01]  /*1590*/  SHF.R.S32.HI R19, RZ, 0x1f, R18.reuse ;  /* 0x0000001fff137819 */ /* 0x100fe20000011412 */
[----:B------:R-:W-:Y:S02]  /*15a0*/  IMAD R15, R15, UR8, RZ ;  /* 0x000000080f0f7c24 */ /* 0x000fe4000f8e02ff */
[----:B------:R-:W-:Y:S01]  /*15b0*/  IMAD.WIDE.U32 R18, R16, UR6, R18 ;  /* 0x0000000610127c25 */ /* 0x000fe2000f8e0012 */
[----:B---3--:R-:W-:-:S03]  /*15c0*/  IADD3 R24, R25, R20, R24 ;  /* 0x0000001419187210 */ /* 0x008fc60007ffe018 */
[C---:B------:R-:W-:Y:S02]  /*15d0*/  IMAD R25, R14.reuse, UR9, R15 ;  /* 0x000000090e197c24 */ /* 0x040fe4000f8e020f */
[----:B------:R-:W-:-:S04]  /*15e0*/  IMAD.WIDE.U32 R14, R14, UR8, R8 ;  /* 0x000000080e0e7c25 */ /* 0x000fc8000f8e0008 */
[----:B------:R-:W-:Y:S01]  /*15f0*/  IMAD.IADD R20, R23, 0x1, R19 ;  /* 0x0000000117147824 */ /* 0x000fe200078e0213 */
[----:B------:R-:W-:Y:S01]  /*1600*/  IADD3 R14, P2, R14, UR10, RZ ;  /* 0x0000000a0e0e7c10 */ /* 0x000fe2000ff5e0ff */
[----:B------:R0:W2:Y:S01]  /*1610*/  LDG.E.U8 R19, desc[UR4][R26.64] ;  /* 0x000000041a137981 */ /* 0x0000a2000c1e1100 */
[----:B------:R-:W-:Y:S02]  /*1620*/  IMAD.WIDE.U32 R28, R18, UR8, R8 ;  /* 0x00000008121c7c25 */ /* 0x000fe4000f8e0008 */
[----:B------:R-:W-:Y:S02]  /*1630*/  IADD3.X R15, R15, UR11, R25, P2, !PT ;  /* 0x0000000b0f0f7c10 */ /* 0x000fe400097fe419 */
[----:B------:R-:W-:Y:S01]  /*1640*/  IMAD R25, R20, UR8, RZ ;  /* 0x0000000814197c24 */ /* 0x000fe2000f8e02ff */
[----:B0-----:R-:W-:-:S03]  /*1650*/  IADD3 R26, R22, 0xb, RZ ;  /* 0x0000000b161a7810 */ /* 0x001fc60007ffe0ff */
[----:B------:R-:W-:Y:S01]  /*1660*/  IMAD R25, R18, UR9, R25 ;  /* 0x0000000912197c24 */ /* 0x000fe2000f8e0219 */
[----:B------:R-:W-:Y:S01]  /*1670*/  IADD3 R28, P2, R28, UR10, RZ ;  /* 0x0000000a1c1c7c10 */ /* 0x000fe2000ff5e0ff */
[----:B------:R0:W2:Y:S01]  /*1680*/  LDG.E.U8 R18, desc[UR4][R14.64] ;  /* 0x000000040e127981 */ /* 0x0000a2000c1e1100 */
[--C-:B------:R-:W-:Y:S02]  /*1690*/  SHF.R.S32.HI R27, RZ, 0x1f, R26.reuse ;  /* 0x0000001fff1b7819 */ /* 0x100fe4000001141a */
[----:B------:R-:W-:Y:S01]  /*16a0*/  IADD3.X R29, R29, UR11, R25, P2, !PT ;  /* 0x0000000b1d1d7c10 */ /* 0x000fe200097fe419 */
[----:B------:R-:W-:-:S04]  /*16b0*/  IMAD.WIDE.U32 R26, R16, UR6, R26 ;  /* 0x00000006101a7c25 */ /* 0x000fc8000f8e001a */
[----:B------:R-:W3:Y:S01]  /*16c0*/  LDG.E.U8 R20, desc[UR4][R28.64] ;  /* 0x000000041c147981 */ /* 0x000ee2000c1e1100 */
[----:B------:R-:W-:Y:S02]  /*16d0*/  IMAD.IADD R25, R23, 0x1, R27 ;  /* 0x0000000117197824 */ /* 0x000fe400078e021b */
[----:B0-----:R-:W-:-:S04]  /*16e0*/  IMAD.WIDE.U32 R14, R26, UR8, R8 ;  /* 0x000000081a0e7c25 */ /* 0x001fc8000f8e0008 */
[----:B------:R-:W-:-:S04]  /*16f0*/  IMAD R25, R25, UR8, RZ ;  /* 0x0000000819197c24 */ /* 0x000fc8000f8e02ff */
[----:B------:R-:W-:Y:S01]  /*1700*/  IMAD R25, R26, UR9, R25 ;  /* 0x000000091a197c24 */ /* 0x000fe2000f8e0219 */
[----:B------:R-:W-:-:S04]  /*1710*/  IADD3 R26, P2, R14, UR10, RZ ;  /* 0x0000000a0e1a7c10 */ /* 0x000fc8000ff5e0ff */
[----:B------:R-:W-:-:S05]  /*1720*/  IADD3.X R27, R15, UR11, R25, P2, !PT ;  /* 0x0000000b0f1b7c10 */ /* 0x000fca00097fe419 */
[----:B------:R0:W3:Y:S01]  /*1730*/  LDG.E.U8 R25, desc[UR4][R26.64] ;  /* 0x000000041a197981 */ /* 0x0000e2000c1e1100 */
[----:B------:R-:W-:-:S04]  /*1740*/  IADD3 R14, R22, 0xc, RZ ;  /* 0x0000000c160e7810 */ /* 0x000fc80007ffe0ff */
[----:B------:R-:W-:-:S03]  /*1750*/  SHF.R.S32.HI R15, RZ, 0x1f, R14 ;  /* 0x0000001fff0f7819 */ /* 0x000fc6000001140e */
[----:B------:R-:W-:-:S04]  /*1760*/  IMAD.WIDE.U32 R14, R16, UR6, R14 ;  /* 0x00000006100e7c25 */ /* 0x000fc8000f8e000e */
[----:B------:R-:W-:-:S04]  /*1770*/  IMAD.IADD R15, R23, 0x1, R15 ;  /* 0x00000001170f7824 */ /* 0x000fc800078e020f */
[----:B------:R-:W-:-:S04]  /*1780*/  IMAD R15, R15, UR8, RZ ;  /* 0x000000080f0f7c24 */ /* 0x000fc8000f8e02ff */
[C---:B0-----:R-:W-:Y:S02]  /*1790*/  IMAD R27, R14.reuse, UR9, R15 ;  /* 0x000000090e1b7c24 */ /* 0x041fe4000f8e020f */
[----:B------:R-:W-:-:S03]  /*17a0*/  IMAD.WIDE.U32 R14, R14, UR8, R8 ;  /* 0x000000080e0e7c25 */ /* 0x000fc6000f8e0008 */
[----:B------:R-:W-:-:S04]  /*17b0*/  IADD3 R14, P2, R14, UR10, RZ ;  /* 0x0000000a0e0e7c10 */ /* 0x000fc8000ff5e0ff */
[----:B------:R-:W-:-:S06]  /*17c0*/  IADD3.X R15, R15, UR11, R27, P2, !PT ;  /* 0x0000000b0f0f7c10 */ /* 0x000fcc00097fe41b */
[----:B------:R-:W4:Y:S01]  /*17d0*/  LDG.E.U8 R15, desc[UR4][R14.64] ;  /* 0x000000040e0f7981 */ /* 0x000f22000c1e1100 */
[----:B--2---:R-:W-:Y:S02]  /*17e0*/  IADD3 R24, R18, R24, R19 ;  /* 0x0000001812187210 */ /* 0x004fe40007ffe013 */
[----:B------:R-:W-:-:S04]  /*17f0*/  IADD3 R18, R22, 0xd, RZ ;  /* 0x0000000d16127810 */ /* 0x000fc80007ffe0ff */
[----:B------:R-:W-:-:S03]  /*1800*/  SHF.R.S32.HI R19, RZ, 0x1f, R18 ;  /* 0x0000001fff137819 */ /* 0x000fc60000011412 */
[----:B------:R-:W-:-:S04]  /*1810*/  IMAD.WIDE.U32 R18, R16, UR6, R18 ;  /* 0x0000000610127c25 */ /* 0x000fc8000f8e0012 */
[----:B------:R-:W-:-:S04]  /*1820*/  IMAD.IADD R19, R23, 0x1, R19 ;  /* 0x0000000117137824 */ /* 0x000fc800078e0213 */
[----:B------:R-:W-:-:S04]  /*1830*/  IMAD R19, R19, UR8, RZ ;  /* 0x0000000813137c24 */ /* 0x000fc8000f8e02ff */
[----:B------:R-:W-:Y:S01]  /*1840*/  IMAD R27, R18, UR9, R19 ;  /* 0x00000009121b7c24 */ /* 0x000fe2000f8e0213 */
[----:B---3--:R-:W-:Y:S02]  /*1850*/  IADD3 R20, R25, R24, R20 ;  /* 0x0000001819147210 */ /* 0x008fe40007ffe014 */
[----:B------:R-:W-:Y:S01]  /*1860*/  IADD3 R24, R22, 0xe, RZ ;  /* 0x0000000e16187810 */ /* 0x000fe20007ffe0ff */
[----:B------:R-:W-:-:S03]  /*1870*/  IMAD.WIDE.U32 R18, R18, UR8, R8 ;  /* 0x0000000812127c25 */ /* 0x000fc6000f8e0008 */
[--C-:B------:R-:W-:Y:S02]  /*1880*/  SHF.R.S32.HI R25, RZ, 0x1f, R24.reuse ;  /* 0x0000001fff197819 */ /* 0x100fe40000011418 */
[----:B------:R-:W-:Y:S01]  /*1890*/  IADD3 R18, P2, R18, UR10, RZ ;  /* 0x0000000a12127c10 */ /* 0x000fe2000ff5e0ff */
[----:B------:R-:W-:-:S03]  /*18a0*/  IMAD.WIDE.U32 R24, R16, UR6, R24 ;  /* 0x0000000610187c25 */ /* 0x000fc6000f8e0018 */
[----:B------:R-:W-:Y:S01]  /*18b0*/  IADD3.X R19, R19, UR11, R27, P2, !PT ;  /* 0x0000000b13137c10 */ /* 0x000fe200097fe41b */
[----:B------:R-:W-:Y:S02]  /*18c0*/  IMAD.IADD R25, R23, 0x1, R25 ;  /* 0x0000000117197824 */ /* 0x000fe400078e0219 */
[----:B------:R-:W-:Y:S02]  /*18d0*/  IMAD.WIDE.U32 R26, R24, UR8, R8 ;  /* 0x00000008181a7c25 */ /* 0x000fe4000f8e0008 */
[----:B------:R-:W4:Y:S02]  /*18e0*/  LDG.E.U8 R18, desc[UR4][R18.64] ;  /* 0x0000000412127981 */ /* 0x000f24000c1e1100 */
[----:B------:R-:W-:Y:S01]  /*18f0*/  IMAD R25, R25, UR8, RZ ;  /* 0x0000000819197c24 */ /* 0x000fe2000f8e02ff */
[----:B------:R-:W-:-:S03]  /*1900*/  IADD3 R26, P2, R26, UR10, RZ ;  /* 0x0000000a1a1a7c10 */ /* 0x000fc6000ff5e0ff */
[----:B------:R-:W-:Y:S01]  /*1910*/  IMAD R25, R24, UR9, R25 ;  /* 0x0000000918197c24 */ /* 0x000fe2000f8e0219 */
[----:B------:R-:W-:-:S04]  /*1920*/  IADD3 R24, R22, 0xf, RZ ;  /* 0x0000000f16187810 */ /* 0x000fc80007ffe0ff */
[----:B------:R-:W-:Y:S02]  /*1930*/  IADD3.X R27, R27, UR11, R25, P2, !PT ;  /* 0x0000000b1b1b7c10 */ /* 0x000fe400097fe419 */
[----:B------:R-:W-:-:S03]  /*1940*/  SHF.R.S32.HI R25, RZ, 0x1f, R24 ;  /* 0x0000001fff197819 */ /* 0x000fc60000011418 */
[----:B------:R-:W2:Y:S01]  /*1950*/  LDG.E.U8 R26, desc[UR4][R26.64] ;  /* 0x000000041a1a7981 */ /* 0x000ea2000c1e1100 */
[----:B------:R-:W-:-:S04]  /*1960*/  IMAD.WIDE.U32 R24, R16, UR6, R24 ;  /* 0x0000000610187c25 */ /* 0x000fc8000f8e0018 */
[----:B------:R-:W-:Y:S02]  /*1970*/  IMAD.IADD R23, R23, 0x1, R25 ;  /* 0x0000000117177824 */ /* 0x000fe400078e0219 */
[----:B------:R-:W-:-:S04]  /*1980*/  IMAD.WIDE.U32 R8, R24, UR8, R8 ;  /* 0x0000000818087c25 */ /* 0x000fc8000f8e0008 */
[----:B------:R-:W-:Y:S01]  /*1990*/  IMAD R23, R23, UR8, RZ ;  /* 0x0000000817177c24 */ /* 0x000fe2000f8e02ff */
[----:B------:R-:W-:-:S03]  /*19a0*/  IADD3 R8, P2, R8, UR10, RZ ;  /* 0x0000000a08087c10 */ /* 0x000fc6000ff5e0ff */
[----:B------:R-:W-:-:S05]  /*19b0*/  IMAD R23, R24, UR9, R23 ;  /* 0x0000000918177c24 */ /* 0x000fca000f8e0217 */
[----:B------:R-:W-:-:S06]  /*19c0*/  IADD3.X R9, R9, UR11, R23, P2, !PT ;  /* 0x0000000b09097c10 */ /* 0x000fcc00097fe417 */
[----:B------:R-:W2:Y:S01]  /*19d0*/  LDG.E.U8 R9, desc[UR4][R8.64] ;  /* 0x0000000408097981 */ /* 0x000ea2000c1e1100 */
[----:B------:R-:W-:-:S04]  /*19e0*/  IADD3 R22, R22, 0x10, RZ ;  /* 0x0000001016167810 */ /* 0x000fc80007ffe0ff */
[----:B------:R-:W-:Y:S02]  /*19f0*/  ISETP.GE.AND P2, PT, R22, R21, PT ;  /* 0x000000151600720c */ /* 0x000fe40003f46270 */
[----:B----4-:R-:W-:-:S04]  /*1a00*/  IADD3 R15, R18, R20, R15 ;  /* 0x00000014120f7210 */ /* 0x010fc80007ffe00f */
[----:B--2---:R-:W-:-:S07]  /*1a10*/  IADD3 R25, R9, R15, R26 ;  /* 0x0000000f09197210 */ /* 0x004fce0007ffe01a */
[----:B------:R-:W-:Y:S05]  /*1a20*/  @!P2 BRA `(.L_x_147) ;  /* 0xfffffff40038a947 */ /* 0x000fea000383ffff */
.L_x_146:
[----:B------:R-:W-:Y:S05]  /*1a30*/  BSYNC B2 ;  /* 0x0000000000027941 */ /* 0x000fea0003800000 */
.L_x_145:
[----:B------:R-:W-:Y:S01]  /*1a40*/  IMAD.IADD R8, R5, 0x1, -R22 ;  /* 0x0000000105087824 */ /* 0x000fe200078e0a16 */
[----:B------:R-:W-:Y:S04]  /*1a50*/  BSSY B2, `(.L_x_148) ;  /* 0x000005f000027945 */ /* 0x000fe80003800000 */
[----:B------:R-:W-:-:S13]  /*1a60*/  ISETP.GT.AND P2, PT, R8, 0x4, PT ;  /* 0x000000040800780c */ /* 0x000fda0003f44270 */
[----:B------:R-:W-:Y:S05]  /*1a70*/  @!P2 BRA `(.L_x_149) ;  /* 0x000000040070a947 */ /* 0x000fea0003800000 */
[----:B------:R-:W-:Y:S01]  /*1a80*/  IADD3 R8, R22, 0x1, RZ ;  /* 0x0000000116087810 */ /* 0x000fe20007ffe0ff */
[----:B------:R-:W-:Y:S01]  /*1a90*/  ULDC.64 UR6, c[0x0][0x228] ;  /* 0x00008a0000067ab9 */ /* 0x000fe20000000a00 */
[----:B------:R-:W-:Y:S01]  /*1aa0*/  SHF.R.S32.HI R23, RZ, 0x1f, R22 ;  /* 0x0000001fff177819 */ /* 0x000fe20000011416 */
[----:B------:R-:W-:Y:S01]  /*1ab0*/  IMAD R27, R4, UR6, RZ ;  /* 0x00000006041b7c24 */ /* 0x000fe2000f8e02ff */
[--C-:B------:R-:W-:Y:S01]  /*1ac0*/  SHF.R.S32.HI R9, RZ, 0x1f, R8.reuse ;  /* 0x0000001fff097819 */ /* 0x100fe20000011408 */
[----:B------:R-:W-:Y:S01]  /*1ad0*/  ULDC.64 UR8, c[0x0][0x240] ;  /* 0x0000900000087ab9 */ /* 0x000fe20000000a00 */
[----:B------:R-:W-:Y:S01]  /*1ae0*/  MOV R15, R7 ;  /* 0x00000007000f7202 */ /* 0x000fe20000000f00 */
[C---:B------:R-:W-:Y:S01]  /*1af0*/  IMAD R27, R16.reuse, UR7, R27 ;  /* 0x00000007101b7c24 */ /* 0x040fe2000f8e021b */
[----:B------:R-:W-:Y:S01]  /*1b00*/  ULDC.64 UR10, c[0x0][0x210] ;  /* 0x00008400000a7ab9 */ /* 0x000fe20000000a00 */
[----:B------:R-:W-:-:S04]  /*1b10*/  IMAD.WIDE.U32 R8, R16, UR6, R8 ;  /* 0x0000000610087c25 */ /* 0x000fc8000f8e0008 */
[----:B------:R-:W-:Y:S01]  /*1b20*/  IMAD.WIDE.U32 R18, R16, UR6, R22 ;  /* 0x0000000610127c25 */ /* 0x000fe2000f8e0016 */
[----:B------:R-:W-:-:S03]  /*1b30*/  IADD3 R9, R27, R9, RZ ;  /* 0x000000091b097210 */ /* 0x000fc60007ffe0ff */
[----:B------:R-:W-:Y:S02]  /*1b40*/  IMAD.IADD R14, R27, 0x1, R19 ;  /* 0x000000011b0e7824 */ /* 0x000fe400078e0213 */
[----:B------:R-:W-:Y:S02]  /*1b50*/  IMAD R9, R9, UR8, RZ ;  /* 0x0000000809097c24 */ /* 0x000fe4000f8e02ff */
[----:B------:R-:W-:Y:S02]  /*1b60*/  IMAD R21, R14, UR8, RZ ;  /* 0x000000080e157c24 */ /* 0x000fe4000f8e02ff */
[----:B------:R-:W-:Y:S02]  /*1b70*/  IMAD.MOV.U32 R14, RZ, RZ, R0 ;  /* 0x000000ffff0e7224 */ /* 0x000fe400078e0000 */
[C---:B------:R-:W-:Y:S02]  /*1b80*/  IMAD R21, R18.reuse, UR9, R21 ;  /* 0x0000000912157c24 */ /* 0x040fe4000f8e0215 */
[----:B------:R-:W-:-:S04]  /*1b90*/  IMAD.WIDE.U32 R18, R18, UR8, R14 ;  /* 0x0000000812127c25 */ /* 0x000fc8000f8e000e */
[----:B------:R-:W-:Y:S01]  /*1ba0*/  IMAD R23, R8, UR9, R9 ;  /* 0x0000000908177c24 */ /* 0x000fe2000f8e0209 */
[----:B------:R-:W-:Y:S01]  /*1bb0*/  IADD3 R28, P0, R18, UR10, RZ ;  /* 0x0000000a121c7c10 */ /* 0x000fe2000ff1e0ff */
[----:B------:R-:W-:-:S03]  /*1bc0*/  IMAD.WIDE.U32 R8, R8, UR8, R14 ;  /* 0x0000000808087c25 */ /* 0x000fc6000f8e000e */
[----:B------:R-:W-:Y:S02]  /*1bd0*/  IADD3.X R29, R19, UR11, R21, P0, !PT ;  /* 0x0000000b131d7c10 */ /* 0x000fe400087fe415 */
[----:B------:R-:W-:-:S03]  /*1be0*/  IADD3 R18, P2, R8, UR10, RZ ;  /* 0x0000000a08127c10 */ /* 0x000fc6000ff5e0ff */
[----:B------:R-:W2:Y:S01]  /*1bf0*/  LDG.E.U8 R24, desc[UR4][R28.64] ;  /* 0x000000041c187981 */ /* 0x000ea2000c1e1100 */
[----:B------:R-:W-:-:S05]  /*1c00*/  IADD3.X R19, R9, UR11, R23, P2, !PT ;  /* 0x0000000b09137c10 */ /* 0x000fca00097fe417 */
[----:B------:R0:W2:Y:S01]  /*1c10*/  LDG.E.U8 R23, desc[UR4][R18.64] ;  /* 0x0000000412177981 */ /* 0x0000a2000c1e1100 */
[C---:B------:R-:W-:Y:S01]  /*1c20*/  VIADD R8, R22.reuse, 0x2 ;  /* 0x0000000216087836 */ /* 0x040fe20000000000 */
[----:B------:R-:W-:-:S04]  /*1c30*/  IADD3 R20, R22, 0x3, RZ ;  /* 0x0000000316147810 */ /* 0x000fc80007ffe0ff */
[----:B------:R-:W-:Y:S02]  /*1c40*/  SHF.R.S32.HI R9, RZ, 0x1f, R8 ;  /* 0x0000001fff097819 */ /* 0x000fe40000011408 */
[----:B------:R-:W-:Y:S01]  /*1c50*/  SHF.R.S32.HI R21, RZ, 0x1f, R20 ;  /* 0x0000001fff157819 */ /* 0x000fe20000011414 */
[----:B------:R-:W-:-:S04]  /*1c60*/  IMAD.WIDE.U32 R8, R16, UR6, R8 ;  /* 0x0000000610087c25 */ /* 0x000fc8000f8e0008 */
[----:B------:R-:W-:Y:S02]  /*1c70*/  IMAD.IADD R9, R27, 0x1, R9 ;  /* 0x000000011b097824 */ /* 0x000fe400078e0209 */
[----:B------:R-:W-:-:S04]  /*1c80*/  IMAD.WIDE.U32 R20, R16, UR6, R20 ;  /* 0x0000000610147c25 */ /* 0x000fc8000f8e0014 */
[----:B------:R-:W-:Y:S01]  /*1c90*/  IMAD R9, R9, UR8, RZ ;  /* 0x0000000809097c24 */ /* 0x000fe2000f8e02ff */
[----:B0-----:R-:W-:-:S03]  /*1ca0*/  IADD3 R18, R27, R21, RZ ;  /* 0x000000151b127210 */ /* 0x001fc60007ffe0ff */
[C---:B------:R-:W-:Y:S02]  /*1cb0*/  IMAD R26, R8.reuse, UR9, R9 ;  /* 0x00000009081a7c24 */ /* 0x040fe4000f8e0209 */
[----:B------:R-:W-:-:S04]  /*1cc0*/  IMAD.WIDE.U32 R8, R8, UR8, R14 ;  /* 0x0000000808087c25 */ /* 0x000fc8000f8e000e */
[----:B------:R-:W-:Y:S01]  /*1cd0*/  IMAD R21, R18, UR8, RZ ;  /* 0x0000000812157c24 */ /* 0x000fe2000f8e02ff */
[----:B------:R-:W-:Y:S01]  /*1ce0*/  IADD3 R8, P0, R8, UR10, RZ ;  /* 0x0000000a08087c10 */ /* 0x000fe2000ff1e0ff */
[----:B------:R-:W-:-:S03]  /*1cf0*/  IMAD.WIDE.U32 R18, R20, UR8, R14 ;  /* 0x0000000814127c25 */ /* 0x000fc6000f8e000e */
[----:B------:R-:W-:Y:S01]  /*1d00*/  IADD3.X R9, R9, UR11, R26, P0, !PT ;  /* 0x0000000b09097c10 */ /* 0x000fe200087fe41a */
[----:B------:R-:W-:Y:S01]  /*1d10*/  IMAD R21, R20, UR9, R21 ;  /* 0x0000000914157c24 */ /* 0x000fe2000f8e0215 */
[----:B------:R-:W-:Y:S01]  /*1d20*/  IADD3 R20, P0, R18, UR10, RZ ;  /* 0x0000000a12147c10 */ /* 0x000fe2000ff1e0ff */
[----:B------:R-:W-:Y:S02]  /*1d30*/  VIADD R18, R22, 0x4 ;  /* 0x0000000416127836 */ /* 0x000fe40000000000 */
[----:B------:R-:W3:Y:S01]  /*1d40*/  LDG.E.U8 R8, desc[UR4][R8.64] ;  /* 0x0000000408087981 */ /* 0x000ee2000c1e1100 */
[----:B------:R-:W-:Y:S02]  /*1d50*/  IADD3.X R21, R19, UR11, R21, P0, !PT ;  /* 0x0000000b13157c10 */ /* 0x000fe400087fe415 */
[----:B------:R-:W-:-:S03]  /*1d60*/  SHF.R.S32.HI R19, RZ, 0x1f, R18 ;  /* 0x0000001fff137819 */ /* 0x000fc60000011412 */
[----:B------:R-:W-:-:S05]  /*1d70*/  IMAD.WIDE.U32 R18, R16, UR6, R18 ;  /* 0x0000000610127c25 */ /* 0x000fca000f8e0012 */
[----:B------:R-:W-:Y:S01]  /*1d80*/  IADD3 R19, R27, R19, RZ ;  /* 0x000000131b137210 */ /* 0x000fe20007ffe0ff */
[----:B------:R-:W-:-:S04]  /*1d90*/  IMAD.WIDE.U32 R28, R18, UR8, R14 ;  /* 0x00000008121c7c25 */ /* 0x000fc8000f8e000e */
[----:B------:R-:W-:-:S04]  /*1da0*/  IMAD R19, R19, UR8, RZ ;  /* 0x0000000813137c24 */ /* 0x000fc8000f8e02ff */
[----:B------:R-:W-:Y:S01]  /*1db0*/  IMAD R19, R18, UR9, R19 ;  /* 0x0000000912137c24 */ /* 0x000fe2000f8e0213 */
[----:B------:R-:W-:Y:S01]  /*1dc0*/  IADD3 R18, P0, R28, UR10, RZ ;  /* 0x0000000a1c127c10 */ /* 0x000fe2000ff1e0ff */
[----:B------:R-:W-:-:S03]  /*1dd0*/  VIADD R28, R22, 0x5 ;  /* 0x00000005161c7836 */ /* 0x000fc60000000000 */
[----:B------:R-:W-:Y:S02]  /*1de0*/  IADD3.X R19, R29, UR11, R19, P0, !PT ;  /* 0x0000000b1d137c10 */ /* 0x000fe400087fe413 */
[----:B------:R-:W-:-:S03]  /*1df0*/  SHF.R.S32.HI R29, RZ, 0x1f, R28 ;  /* 0x0000001fff1d7819 */ /* 0x000fc6000001141c */
[----:B------:R-:W-:Y:S01]  /*1e00*/  IMAD.WIDE.U32 R28, R16, UR6, R28 ;  /* 0x00000006101c7c25 */ /* 0x000fe2000f8e001c */
[----:B--2---:R-:W-:-:S04]  /*1e10*/  IADD3 R25, R23, R25, R24 ;  /* 0x0000001917197210 */ /* 0x004fc80007ffe018 */
[----:B------:R-:W-:Y:S01]  /*1e20*/  IADD3 R24, R27, R29, RZ ;  /* 0x0000001d1b187210 */ /* 0x000fe20007ffe0ff */
[----:B------:R0:W3:Y:S04]  /*1e30*/  LDG.E.U8 R23, desc[UR4][R20.64] ;  /* 0x0000000414177981 */ /* 0x0000e8000c1e1100 */
[----:B------:R-:W-:Y:S02]  /*1e40*/  IMAD R29, R24, UR8, RZ ;  /* 0x00000008181d7c24 */ /* 0x000fe4000f8e02ff */
[----:B------:R1:W2:Y:S01]  /*1e50*/  LDG.E.U8 R24, desc[UR4][R18.64] ;  /* 0x0000000412187981 */ /* 0x0002a2000c1e1100 */
[----:B0-----:R-:W-:-:S04]  /*1e60*/  IMAD.WIDE.U32 R20, R28, UR8, R14 ;  /* 0x000000081c147c25 */ /* 0x001fc8000f8e000e */
[----:B------:R-:W-:Y:S01]  /*1e70*/  IMAD R29, R28, UR9, R29 ;  /* 0x000000091c1d7c24 */ /* 0x000fe2000f8e021d */
[----:B------:R-:W-:Y:S01]  /*1e80*/  IADD3 R28, P0, R20, UR10, RZ ;  /* 0x0000000a141c7c10 */ /* 0x000fe2000ff1e0ff */
[----:B------:R-:W-:-:S03]  /*1e90*/  VIADD R20, R22, 0x6 ;  /* 0x0000000616147836 */ /* 0x000fc60000000000 */
[----:B------:R-:W-:Y:S02]  /*1ea0*/  IADD3.X R29, R21, UR11, R29, P0, !PT ;  /* 0x0000000b151d7c10 */ /* 0x000fe400087fe41d */
[----:B------:R-:W-:-:S03]  /*1eb0*/  SHF.R.S32.HI R21, RZ, 0x1f, R20 ;  /* 0x0000001fff157819 */ /* 0x000fc60000011414 */
[----:B------:R-:W2:Y:S01]  /*1ec0*/  LDG.E.U8 R9, desc[UR4][R28.64] ;  /* 0x000000041c097981 */ /* 0x000ea2000c1e1100 */
[----:B------:R-:W-:-:S05]  /*1ed0*/  IMAD.WIDE.U32 R20, R16, UR6, R20 ;  /* 0x0000000610147c25 */ /* 0x000fca000f8e0014 */
[----:B------:R-:W-:Y:S01]  /*1ee0*/  IADD3 R26, R27, R21, RZ ;  /* 0x000000151b1a7210 */ /* 0x000fe20007ffe0ff */
[----:B-1----:R-:W-:-:S04]  /*1ef0*/  IMAD.WIDE.U32 R18, R20, UR8, R14 ;  /* 0x0000000814127c25 */ /* 0x002fc8000f8e000e */
[----:B------:R-:W-:Y:S01]  /*1f00*/  IMAD R21, R26, UR8, RZ ;  /* 0x000000081a157c24 */ /* 0x000fe2000f8e02ff */
[----:B------:R-:W-:-:S03]  /*1f10*/  IADD3 R18, P0, R18, UR10, RZ ;  /* 0x0000000a12127c10 */ /* 0x000fc6000ff1e0ff */
[----:B------:R-:W-:Y:S02]  /*1f20*/  IMAD R21, R20, UR9, R21 ;  /* 0x0000000914157c24 */ /* 0x000fe4000f8e0215 */
[----:B------:R-:W-:-:S03]  /*1f30*/  VIADD R20, R22, 0x7 ;  /* 0x0000000716147836 */ /* 0x000fc60000000000 */
[----:B------:R-:W-:Y:S02]  /*1f40*/  IADD3.X R19, R19, UR11, R21, P0, !PT ;  /* 0x0000000b13137c10 */ /* 0x000fe400087fe415 */
[----:B------:R-:W-:-:S03]  /*1f50*/  SHF.R.S32.HI R21, RZ, 0x1f, R20 ;  /* 0x0000001fff157819 */ /* 0x000fc60000011414 */
[----:B------:R-:W4:Y:S01]  /*1f60*/  LDG.E.U8 R18, desc[UR4][R18.64] ;  /* 0x0000000412127981 */ /* 0x000f22000c1e1100 */
[----:B------:R-:W-:-:S05]  /*1f70*/  IMAD.WIDE.U32 R20, R16, UR6, R20 ;  /* 0x0000000610147c25 */ /* 0x000fca000f8e0014 */
[----:B------:R-:W-:Y:S01]  /*1f80*/  IADD3 R27, R27, R21, RZ ;  /* 0x000000151b1b7210 */ /* 0x000fe20007ffe0ff */
[----:B------:R-:W-:-:S04]  /*1f90*/  IMAD.WIDE.U32 R14, R20, UR8, R14 ;  /* 0x00000008140e7c25 */ /* 0x000fc8000f8e000e */
[----:B------:R-:W-:Y:S01]  /*1fa0*/  IMAD R27, R27, UR8, RZ ;  /* 0x000000081b1b7c24 */ /* 0x000fe2000f8e02ff */
[----:B------:R-:W-:-:S03]  /*1fb0*/  IADD3 R14, P0, R14, UR10, RZ ;  /* 0x0000000a0e0e7c10 */ /* 0x000fc6000ff1e0ff */
[----:B------:R-:W-:-:S05]  /*1fc0*/  IMAD R27, R20, UR9, R27 ;  /* 0x00000009141b7c24 */ /* 0x000fca000f8e021b */
[----:B------:R-:W-:-:S06]  /*1fd0*/  IADD3.X R15, R15, UR11, R27, P0, !PT ;  /* 0x0000000b0f0f7c10 */ /* 0x000fcc00087fe41b */
[----:B------:R-:W4:Y:S01]  /*1fe0*/  LDG.E.U8 R15, desc[UR4][R14.64] ;  /* 0x000000040e0f7981 */ /* 0x000f22000c1e1100 */
[----:B------:R-:W-:Y:S01]  /*1ff0*/  PLOP3.LUT P0, PT, PT, PT, PT, 0x8, 0x0 ;  /* 0x000000000000781c */ /* 0x000fe20003f0e170 */
[----:B------:R-:W-:Y:S01]  /*2000*/  VIADD R22, R22, 0x8 ;  /* 0x0000000816167836 */ /* 0x000fe20000000000 */
[----:B---3--:R-:W-:-:S04]  /*2010*/  IADD3 R8, R23, R25, R8 ;  /* 0x0000001917087210 */ /* 0x008fc80007ffe008 */
[----:B--2---:R-:W-:-:S04]  /*2020*/  IADD3 R9, R9, R8, R24 ;  /* 0x0000000809097210 */ /* 0x004fc80007ffe018 */
[----:B----4-:R-:W-:-:S07]  /*2030*/  IADD3 R25, R15, R9, R18 ;  /* 0x000000090f197210 */ /* 0x010fce0007ffe012 */
.L_x_149:
[----:B------:R-:W-:Y:S05]  /*2040*/  BSYNC B2 ;  /* 0x0000000000027941 */ /* 0x000fea0003800000 */
.L_x_148:
[----:B------:R-:W-:-:S13]  /*2050*/  ISETP.LT.OR P0, PT, R22, R5, P0 ;  /* 0x000000051600720c */ /* 0x000fda0000701670 */
[----:B------:R-:W-:Y:S05]  /*2060*/  @!P0 BRA `(.L_x_142) ;  /* 0x0000000000c08947 */ /* 0x000fea0003800000 */
[C---:B------:R-:W-:Y:S01]  /*2070*/  IADD3 R14, R22.reuse, 0x3, RZ ;  /* 0x00000003160e7810 */ /* 0x040fe20007ffe0ff */
[----:B------:R-:W-:Y:S01]  /*2080*/  ULDC.64 UR6, c[0x0][0x228] ;  /* 0x00008a0000067ab9 */ /* 0x000fe20000000a00 */
[----:B------:R-:W-:Y:S01]  /*2090*/  SHF.R.S32.HI R23, RZ, 0x1f, R22 ;  /* 0x0000001fff177819 */ /* 0x000fe20000011416 */
[C---:B------:R-:W-:Y:S01]  /*20a0*/  VIADD R8, R22.reuse, 0x2 ;  /* 0x0000000216087836 */ /* 0x040fe20000000000 */
[----:B------:R-:W-:Y:S01]  /*20b0*/  IADD3 R18, R22, 0x1, RZ ;  /* 0x0000000116127810 */ /* 0x000fe20007ffe0ff */
[----:B------:R-:W-:Y:S01]  /*20c0*/  IMAD R17, R4, UR6, RZ ;  /* 0x0000000604117c24 */ /* 0x000fe2000f8e02ff */
[----:B------:R-:W-:Y:S01]  /*20d0*/  SHF.R.S32.HI R15, RZ, 0x1f, R14 ;  /* 0x0000001fff0f7819 */ /* 0x000fe2000001140e */
[C---:B------:R-:W-:Y:S01]  /*20e0*/  IMAD.WIDE.U32 R22, R16.reuse, UR6, R22 ;  /* 0x0000000610167c25 */ /* 0x040fe2000f8e0016 */
[----:B------:R-:W-:Y:S01]  /*20f0*/  SHF.R.S32.HI R19, RZ, 0x1f, R18 ;  /* 0x0000001fff137819 */ /* 0x000fe20000011412 */
[----:B------:R-:W-:Y:S01]  /*2100*/  ULDC.64 UR8, c[0x0][0x210] ;  /* 0x0000840000087ab9 */ /* 0x000fe20000000a00 */
[----:B------:R-:W-:Y:S01]  /*2110*/  SHF.R.S32.HI R9, RZ, 0x1f, R8 ;  /* 0x0000001fff097819 */ /* 0x000fe20000011408 */
[----:B------:R-:W-:-:S02]  /*2120*/  IMAD R17, R16, UR7, R17 ;  /* 0x0000000710117c24 */ /* 0x000fc4000f8e0211 */
[----:B------:R-:W-:Y:S01]  /*2130*/  IMAD.WIDE.U32 R20, R16, UR6, R14 ;  /* 0x0000000610147c25 */ /* 0x000fe2000f8e000e */
[----:B------:R-:W-:-:S03]  /*2140*/  MOV R14, R0 ;  /* 0x00000000000e7202 */ /* 0x000fc60000000f00 */
[----:B------:R-:W-:Y:S02]  /*2150*/  IMAD.IADD R4, R17, 0x1, R23 ;  /* 0x0000000111047824 */ /* 0x000fe400078e0217 */
[----:B------:R-:W-:Y:S02]  /*2160*/  IMAD.MOV.U32 R15, RZ, RZ, R7 ;  /* 0x000000ffff0f7224 */ /* 0x000fe400078e0007 */
[----:B------:R-:W-:-:S04]  /*2170*/  IMAD.WIDE.U32 R18, R16, UR6, R18 ;  /* 0x0000000610127c25 */ /* 0x000fc8000f8e0012 */
[----:B------:R-:W-:Y:S01]  /*2180*/  IMAD.WIDE.U32 R8, R16, UR6, R8 ;  /* 0x0000000610087c25 */ /* 0x000fe2000f8e0008 */
[----:B------:R-:W-:-:S03]  /*2190*/  ULDC.64 UR6, c[0x0][0x240] ;  /* 0x0000900000067ab9 */ /* 0x000fc60000000a00 */
[----:B------:R-:W-:-:S04]  /*21a0*/  IMAD.WIDE.U32 R26, R22, UR6, R14 ;  /* 0x00000006161a7c25 */ /* 0x000fc8000f8e000e */
[----:B------:R-:W-:Y:S01]  /*21b0*/  IMAD R23, R4, UR6, RZ ;  /* 0x0000000604177c24 */ /* 0x000fe2000f8e02ff */
[----:B------:R-:W-:Y:S01]  /*21c0*/  IADD3 R26, P0, R26, UR8, RZ ;  /* 0x000000081a1a7c10 */ /* 0x000fe2000ff1e0ff */
[C---:B------:R-:W-:Y:S01]  /*21d0*/  IMAD.IADD R9, R17.reuse, 0x1, R9 ;  /* 0x0000000111097824 */ /* 0x040fe200078e0209 */
[----:B------:R-:W-:Y:S01]  /*21e0*/  IADD3 R4, R17, R19, RZ ;  /* 0x0000001311047210 */ /* 0x000fe20007ffe0ff */
[----:B------:R-:W-:Y:S02]  /*21f0*/  IMAD R23, R22, UR7, R23 ;  /* 0x0000000716177c24 */ /* 0x000fe4000f8e0217 */
[----:B------:R-:W-:Y:S02]  /*2200*/  IMAD R9, R9, UR6, RZ ;  /* 0x0000000609097c24 */ /* 0x000fe4000f8e02ff */
[----:B------:R-:W-:Y:S01]  /*2210*/  IMAD R19, R4, UR6, RZ ;  /* 0x0000000604137c24 */ /* 0x000fe2000f8e02ff */
[----:B------:R-:W-:Y:S01]  /*2220*/  IADD3.X R27, R27, UR9, R23, P0, !PT ;  /* 0x000000091b1b7c10 */ /* 0x000fe200087fe417 */
[----:B------:R-:W-:Y:S01]  /*2230*/  IMAD.WIDE.U32 R22, R18, UR6, R14 ;  /* 0x0000000612167c25 */ /* 0x000fe2000f8e000e */
[----:B------:R-:W-:-:S03]  /*2240*/  IADD3 R4, R17, R21, RZ ;  /* 0x0000001511047210 */ /* 0x000fc60007ffe0ff */
[----:B------:R-:W-:Y:S01]  /*2250*/  IMAD R19, R18, UR7, R19 ;  /* 0x0000000712137c24 */ /* 0x000fe2000f8e0213 */
[----:B------:R-:W-:Y:S01]  /*2260*/  IADD3 R16, P0, R22, UR8, RZ ;  /* 0x0000000816107c10 */ /* 0x000fe2000ff1e0ff */
[----:B------:R-:W-:Y:S01]  /*2270*/  IMAD R21, R4, UR6, RZ ;  /* 0x0000000604157c24 */ /* 0x000fe2000f8e02ff */
[----:B------:R-:W2:Y:S01]  /*2280*/  LDG.E.U8 R26, desc[UR4][R26.64] ;  /* 0x000000041a1a7981 */ /* 0x000ea2000c1e1100 */
[C---:B------:R-:W-:Y:S01]  /*2290*/  IMAD R9, R8.reuse, UR7, R9 ;  /* 0x0000000708097c24 */ /* 0x040fe2000f8e0209 */
[----:B------:R-:W-:Y:S01]  /*22a0*/  IADD3.X R17, R23, UR9, R19, P0, !PT ;  /* 0x0000000917117c10 */ /* 0x000fe200087fe413 */
[----:B------:R-:W-:-:S04]  /*22b0*/  IMAD.WIDE.U32 R18, R8, UR6, R14 ;  /* 0x0000000608127c25 */ /* 0x000fc8000f8e000e */
[----:B------:R-:W-:Y:S01]  /*22c0*/  IMAD.WIDE.U32 R14, R20, UR6, R14 ;  /* 0x00000006140e7c25 */ /* 0x000fe2000f8e000e */
[----:B------:R-:W-:Y:S01]  /*22d0*/  IADD3 R8, P0, R18, UR8, RZ ;  /* 0x0000000812087c10 */ /* 0x000fe2000ff1e0ff */
[----:B------:R-:W2:Y:S02]  /*22e0*/  LDG.E.U8 R16, desc[UR4][R16.64] ;  /* 0x0000000410107981 */ /* 0x000ea4000c1e1100 */
[----:B------:R-:W-:Y:S01]  /*22f0*/  IMAD R21, R20, UR7, R21 ;  /* 0x0000000714157c24 */ /* 0x000fe2000f8e0215 */
[----:B------:R-:W-:Y:S02]  /*2300*/  IADD3 R14, P2, R14, UR8, RZ ;  /* 0x000000080e0e7c10 */ /* 0x000fe4000ff5e0ff */
[----:B------:R-:W-:Y:S02]  /*2310*/  IADD3.X R9, R19, UR9, R9, P0, !PT ;  /* 0x0000000913097c10 */ /* 0x000fe400087fe409 */
[----:B------:R-:W-:-:S03]  /*2320*/  IADD3.X R15, R15, UR9, R21, P2, !PT ;  /* 0x000000090f0f7c10 */ /* 0x000fc600097fe415 */
[----:B------:R-:W3:Y:S04]  /*2330*/  LDG.E.U8 R8, desc[UR4][R8.64] ;  /* 0x0000000408087981 */ /* 0x000ee8000c1e1100 */
[----:B------:R-:W3:Y:S01]  /*2340*/  LDG.E.U8 R15, desc[UR4][R14.64] ;  /* 0x000000040e0f7981 */ /* 0x000ee2000c1e1100 */
[----:B--2---:R-:W-:-:S04]  /*2350*/  IADD3 R25, R16, R25, R26 ;  /* 0x0000001910197210 */ /* 0x004fc80007ffe01a */
[----:B---3--:R-:W-:-:S07]  /*2360*/  IADD3 R25, R15, R25, R8 ;  /* 0x000000190f197210 */ /* 0x008fce0007ffe008 */
.L_x_142:
[----:B------:R-:W-:Y:S05]  /*2370*/  BSYNC B0 ;  /* 0x0000000000007941 */ /* 0x000fea0003800000 */
.L_x_141:
[----:B------:R-:W-:-:S05]  /*2380*/  VIADD R6, R6, 0x1 ;  /* 0x0000000106067836 */ /* 0x000fca0000000000 */
[----:B------:R-:W-:-:S13]  /*2390*/  ISETP.GE.AND P0, PT, R6, R3, PT ;  /* 0x000000030600720c */ /* 0x000fda0003f06270 */
[----:B------:R-:W-:Y:S05]  /*23a0*/  @!P0 BRA `(.L_x_150) ;  /* 0xffffffe4009c8947 */ /* 0x000fea000383ffff */
.L_x_140:
[----:B------:R-:W-:Y:S05]  /*23b0*/  BSYNC B1 ;  /* 0x0000000000017941 */ /* 0x000fea0003800000 */
.L_x_139:
[----:B------:R-:W-:Y:S02]  /*23c0*/  ULDC.64 UR6, c[0x0][0x218] ;  /* 0x0000860000067ab9 */ /* 0x000fe40000000a00 */
[----:B------:R-:W-:-:S04]  /*23d0*/  IADD3 R2, P0, R10, UR6, RZ ;  /* 0x000000060a027c10 */ /* 0x000fc8000ff1e0ff */
[----:B------:R-:W-:-:S05]  /*23e0*/  IADD3.X R3, R11, UR7, RZ, P0, !PT ;  /* 0x000000070b037c10 */ /* 0x000fca00087fe4ff */
[----:B------:R-:W-:Y:S01]  /*23f0*/  STG.E.U8 desc[UR4][R2.64], R25 ;  /* 0x0000001902007986 */ /* 0x000fe2000c101104 */
[----:B------:R-:W-:Y:S05]  /*2400*/  EXIT ;  /* 0x000000000000794d */ /* 0x000fea0003800000 */
        .weak           $__internal_15_$__cuda_sm20_div_u64
        .type           $__internal_15_$__cuda_sm20_div_u64,@function
        .size           $__internal_15_$__cuda_sm20_div_u64,(.L_x_640 - $__internal_15_$__cuda_sm20_div_u64)
$__internal_15_$__cuda_sm20_div_u64:
[----:B------:R-:W-:Y:S01]  /*2410*/  MOV R18, R12 ;  /* 0x0000000c00127202 */ /* 0x000fe20000000f00 */
[----:B------:R-:W-:-:S04]  /*2420*/  IMAD.MOV.U32 R19, RZ, RZ, R9 ;  /* 0x000000ffff137224 */ /* 0x000fc800078e0009 */
[----:B------:R-:W0:Y:S08]  /*2430*/  I2F.U64.RP R15, R18 ;  /* 0x00000012000f7312 */ /* 0x000e300000309000 */
[----:B0-----:R-:W0:Y:S02]  /*2440*/  MUFU.RCP R15, R15 ;  /* 0x0000000f000f7308 */ /* 0x001e240000001000 */
[----:B0-----:R-:W-:-:S06]  /*2450*/  IADD3 R6, R15, 0x1ffffffe, RZ ;  /* 0x1ffffffe0f067810 */ /* 0x001fcc0007ffe0ff */
        /* <DEDUP_REMOVED lines=38> */
[C---:B------:R-:W-:Y:S01]  /*26c0*/  IMAD R7, R17.reuse, R9, R7 ;  /* 0x0000000911077224 */ /* 0x040fe200078e0207 */
[----:B------:R-:W-:Y:S02]  /*26d0*/  IADD3 R13, P1, -R6, R13, RZ ;  /* 0x0000000d060d7210 */ /* 0x000fe40007f3e1ff */
[----:B------:R-:W-:Y:S01]  /*26e0*/  IADD3 R6, P2, R17, 0x1, RZ ;  /* 0x0000000111067810 */ /* 0x000fe20007f5e0ff */
[-C--:B------:R-:W-:Y:S01]  /*26f0*/  IMAD R7, R15, R12.reuse, R7 ;  /* 0x0000000c0f077224 */ /* 0x080fe200078e0207 */
[----:B------:R-:W-:-:S03]  /*2700*/  ISETP.GE.U32.AND P0, PT, R13, R12, PT ;  /* 0x0000000c0d00720c */ /* 0x000fc60003f06070 */
[----:B------:R-:W-:Y:S01]  /*2710*/  IMAD.X R18, R14, 0x1, ~R7, P1 ;  /* 0x000000010e127824 */ /* 0x000fe200008e0e07 */
[----:B------:R-:W-:Y:S01]  /*2720*/  IADD3 R7, P1, -R12, R13, RZ ;  /* 0x0000000d0c077210 */ /* 0x000fe20007f3e1ff */
[----:B------:R-:W-:-:S03]  /*2730*/  IMAD.X R14, RZ, RZ, R15, P2 ;  /* 0x000000ffff0e7224 */ /* 0x000fc600010e060f */
[----:B------:R-:W-:Y:S02]  /*2740*/  ISETP.GE.U32.AND.EX P0, PT, R18, R9, PT, P0 ;  /* 0x000000091200720c */ /* 0x000fe40003f06100 */
[-C--:B------:R-:W-:Y:S02]  /*2750*/  IADD3.X R16, ~R9, R18.reuse, RZ, P1, !PT ;  /* 0x0000001209107210 */ /* 0x080fe40000ffe5ff */
        /* <DEDUP_REMOVED lines=9> */
[----:B------:R-:W-:Y:S01]  /*27f0*/  ISETP.NE.AND.EX P1, PT, R9, RZ, PT, P1 ;  /* 0x000000ff0900720c */ /* 0x000fe20003f25310 */
[----:B------:R-:W-:Y:S01]  /*2800*/  IMAD.MOV.U32 R9, RZ, RZ, 0x0 ;  /* 0x00000000ff097424 */ /* 0x000fe200078e00ff */
[----:B------:R-:W-:-:S02]  /*2810*/  SEL R6, R6, R17, P0 ;  /* 0x0000001106067207 */ /* 0x000fc40000000000 */
[----:B------:R-:W-:Y:S02]  /*2820*/  SEL R7, R7, R14, P0 ;  /* 0x0000000e07077207 */ /* 0x000fe40000000000 */
[----:B------:R-:W-:Y:S02]  /*2830*/  SEL R6, R6, 0xffffffff, P1 ;  /* 0xffffffff06067807 */ /* 0x000fe40000800000 */
[----:B------:R-:W-:Y:S01]  /*2840*/  SEL R7, R7, 0xffffffff, P1 ;  /* 0xffffffff07077807 */ /* 0x000fe20000800000 */
[----:B------:R-:W-:Y:S06]  /*2850*/  RET.REL.NODEC R8 `(_ZN2at6native53_GLOBAL__N__3bfe7fd5_20_UpSampleNearest2d_cu_198c5ce242upsample_nearest2d_backward_nhwc_out_frameIhlXadL_ZNS0_46nearest_neighbor_exact_bw_compute_source_indexEfiiEEEEvPKT_PS3_mmmmmffm) ;  /* 0xffffffd408e87950 */ /* 0x000fec0003c3ffff */
.L_x_151:
        /* <DEDUP_REMOVED lines=10> */
.L_x_640:


//--------------------- .text._ZN2at6native53_GLOBAL__N__3bfe7fd5_20_UpSampleNearest2d_cu_198c5ce242upsample_nearest2d_backward_nhwc_out_frameIN3c108BFloat16EfXadL_ZNS0_46nearest_neighbor_exact_bw_compute_source_indexEfiiEEEEvPKT_PS5_mmmmmffm --------------------------
	.section	.text._ZN2at6native53_GLOBAL__N__3bfe7fd5_20_UpSampleNearest2d_cu_198c5ce242upsample_nearest2d_backward_nhwc_out_frameIN3c108BFloat16EfXadL_ZNS0_46nearest_neighbor_exact_bw_compute_source_indexEfiiEEEEvPKT_PS5_mmmmmffm,"ax",@progbits
	.align	128
.text._ZN2at6native53_GLOBAL__N__3bfe7fd5_20_UpSampleNearest2d_cu_198c5ce242upsample_nearest2d_backward_nhwc_out_frameIN3c108BFloat16EfXadL_ZNS0_46nearest_neighbor_exact_bw_compute_source_indexEfiiEEEEvPKT_PS5_mmmmmffm:
        .type           _ZN2at6native53_GLOBAL__N__3bfe7fd5_20_UpSampleNearest2d_cu_198c5ce242upsample_nearest2d_backward_nhwc_out_frameIN3c108BFloat16EfXadL_ZNS0_46nearest_neighbor_exact_bw_compute_source_indexEfiiEEEEvPKT_PS5_mmmmmffm,@function
        .size           _ZN2at6native53_GLOBAL__N__3bfe7fd5_20_UpSampleNearest2d_cu_198c5ce242upsample_nearest2d_backward_nhwc_out_frameIN3c108BFloat16EfXadL_ZNS0_46nearest_neighbor_exact_bw_compute_source_indexEfiiEEEEvPKT_PS5_mmmmmffm,(.L_x_642 - _ZN2at6native53_GLOBAL__N__3bfe7fd5_20_UpSampleNearest2d_cu_198c5ce242upsample_nearest2d_backward_nhwc_out_frameIN3c108BFloat16EfXadL_ZNS0_46nearest_neighbor_exact_bw_compute_source_indexEfiiEEEEvPKT_PS5_mmmmmffm)
        .other          _ZN2at6native53_GLOBAL__N__3bfe7fd5_20_UpSampleNearest2d_cu_198c5ce242upsample_nearest2d_backward_nhwc_out_frameIN3c108BFloat16EfXadL_ZNS0_46nearest_neighbor_exact_bw_compute_source_indexEfiiEEEEvPKT_PS5_mmmmmffm,@"STO_CUDA_ENTRY STV_DEFAULT"
_ZN2at6native53_GLOBAL__N__3bfe7fd5_20_UpSampleNearest2d_cu_198c5ce242upsample_nearest2d_backward_nhwc_out_frameIN3c108BFloat16EfXadL_ZNS0_46nearest_neighbor_exact_bw_compute_source_indexEfiiEEEEvPKT_PS5_mmmmmffm:
        /* <DEDUP_REMOVED lines=21> */
[----:B------:R-:W-:Y:S05]  /*0150*/  CALL.REL.NOINC `($__internal_16_$__cuda_sm20_div_u64) ;  /* 0x0000001c00347944 */ /* 0x000fea0003c00000 */
[----:B------:R-:W-:Y:S01]  /*0160*/  IMAD.MOV R3, RZ, RZ, -R6 ;  /* 0x000000ffff037224 */ /* 0x000fe200078e0a06 */
[----:B------:R-:W-:Y:S01]  /*0170*/  ULDC UR4, c[0x0][0x240] ;  /* 0x0000900000047ab9 */ /* 0x000fe20000000800 */
[----:B------:R-:W-:Y:S02]  /*0180*/  MOV R2, R6 ;  /* 0x0000000600027202 */ /* 0x000fe40000000f00 */
[----:B------:R-:W-:Y:S02]  /*0190*/  IMAD R0, R3, UR4, R10 ;  /* 0x0000000403007c24 */ /* 0x000fe4000f8e020a */
[----:B------:R-:W-:Y:S01]  /*01a0*/  IMAD.MOV.U32 R3, RZ, RZ, R7 ;  /* 0x000000ffff037224 */ /* 0x000fe200078e0007 */
[----:B------:R-:W-:Y:S06]  /*01b0*/  BRA `(.L_x_154) ;  /* 0x0000000000587947 */ /* 0x000fec0003800000 */
.L_x_153:
        /* <DEDUP_REMOVED lines=22> */
.L_x_154:
[----:B------:R-:W-:Y:S05]  /*0320*/  BSYNC B0 ;  /* 0x0000000000007941 */ /* 0x000fea0003800000 */
.L_x_152:
        /* <DEDUP_REMOVED lines=14> */
[----:B------:R-:W-:Y:S01]  /*0410*/  MOV R4, R6 ;  /* 0x0000000600047202 */ /* 0x000fe20000000f00 */
[----:B------:R-:W-:Y:S02]  /*0420*/  IMAD.MOV.U32 R5, RZ, RZ, R7 ;  /* 0x000000ffff057224 */ /* 0x000fe400078e0007 */
[----:B------:R-:W-:Y:S01]  /*0430*/  IMAD R3, R3, UR4, R2 ;  /* 0x0000000403037c24 */ /* 0x000fe2000f8e0202 */
[----:B------:R-:W-:Y:S06]  /*0440*/  BRA `(.L_x_157) ;  /* 0x0000000000587947 */ /* 0x000fec0003800000 */
.L_x_156:
        /* <DEDUP_REMOVED lines=22> */
.L_x_157:
[----:B------:R-:W-:Y:S05]  /*05b0*/  BSYNC B0 ;  /* 0x0000000000007941 */ /* 0x000fea0003800000 */
.L_x_155:
        /* <DEDUP_REMOVED lines=15> */
[----:B------:R-:W-:Y:S01]  /*06b0*/  IMAD R6, R5, UR4, R4 ;  /* 0x0000000405067c24 */ /* 0x000fe2000f8e0204 */
[----:B------:R-:W-:Y:S06]  /*06c0*/  BRA `(.L_x_160) ;  /* 0x0000000000547947 */ /* 0x000fec0003800000 */
.L_x_159:
        /* <DEDUP_REMOVED lines=21> */
.L_x_160:
[----:B------:R-:W-:Y:S05]  /*0820*/  BSYNC B0 ;  /* 0x0000000000007941 */ /* 0x000fea0003800000 */
.L_x_158:
        /* <DEDUP_REMOVED lines=31> */
.L_x_172:
        /* <DEDUP_REMOVED lines=10> */
[----:B------:R-:W-:Y:S01]  /*0ac0*/  ULDC.64 UR6, c[0x0][0x220] ;  /* 0x0000880000067ab9 */ /* 0x000fe20000000a00 */
[----:B------:R-:W-:Y:S01]  /*0ad0*/  SHF.R.S32.HI R9, RZ, 0x1f, R6 ;  /* 0x0000001fff097819 */ /* 0x000fe20000011406 */
[----:B------:R-:W-:Y:S01]  /*0ae0*/  IMAD R13, R7, UR6, RZ ;  /* 0x00000006070d7c24 */ /* 0x000fe2000f8e02ff */
[----:B------:R-:W-:Y:S01]  /*0af0*/  SHF.R.S32.HI R23, RZ, 0x1f, R0 ;  /* 0x0000001fff177819 */ /* 0x000fe20000011400 */
[----:B------:R-:W-:Y:S01]  /*0b00*/  IMAD.MOV.U32 R8, RZ, RZ, R6 ;  /* 0x000000ffff087224 */ /* 0x000fe200078e0006 */
[----:B------:R-:W-:Y:S01]  /*0b10*/  MOV R22, R0 ;  /* 0x0000000000167202 */ /* 0x000fe20000000f00 */
[C---:B------:R-:W-:Y:S01]  /*0b20*/  IMAD R13, R2.reuse, UR7, R13 ;  /* 0x00000007020d7c24 */ /* 0x040fe2000f8e020d */
[----:B------:R-:W1:Y:S01]  /*0b30*/  LDC.64 R16, c[0x0][0x240] ;  /* 0x00009000ff107b82 */ /* 0x000e620000000a00 */
[----:B------:R-:W-:-:S05]  /*0b40*/  IMAD.WIDE.U32 R8, R2, UR6, R8 ;  /* 0x0000000602087c25 */ /* 0x000fca000f8e0008 */
[----:B------:R-:W-:Y:S02]  /*0b50*/  IADD3 R15, R9, R13, RZ ;  /* 0x0000000d090f7210 */ /* 0x000fe40007ffe0ff */
[----:B------:R-:W-:-:S03]  /*0b60*/  SHF.R.S32.HI R13, RZ, 0x1f, R12 ;  /* 0x0000001fff0d7819 */ /* 0x000fc6000001140c */
[-C--:B0-----:R-:W-:Y:S02]  /*0b70*/  IMAD R20, R15, R18.reuse, RZ ;  /* 0x000000120f147224 */ /* 0x081fe400078e02ff */
[----:B------:R-:W0:Y:S02]  /*0b80*/  LDC.64 R14, c[0x0][0x210] ;  /* 0x00008400ff0e7b82 */ /* 0x000e240000000a00 */
[C---:B------:R-:W-:Y:S02]  /*0b90*/  IMAD R19, R8.reuse, R19, R20 ;  /* 0x0000001308137224 */ /* 0x040fe400078e0214 */
[----:B------:R-:W-:-:S04]  /*0ba0*/  IMAD.WIDE.U32 R20, R8, R18, R12 ;  /* 0x0000001208147225 */ /* 0x000fc800078e000c */
[----:B------:R-:W-:-:S04]  /*0bb0*/  IMAD.IADD R21, R21, 0x1, R19 ;  /* 0x0000000115157824 */ /* 0x000fc800078e0213 */
[----:B-1----:R-:W-:-:S04]  /*0bc0*/  IMAD R21, R21, R16, RZ ;  /* 0x0000001015157224 */ /* 0x002fc800078e02ff */
[C---:B------:R-:W-:Y:S02]  /*0bd0*/  IMAD R25, R20.reuse, R17, R21 ;  /* 0x0000001114197224 */ /* 0x040fe400078e0215 */
[----:B------:R-:W-:-:S04]  /*0be0*/  IMAD.WIDE.U32 R20, R20, R16, R22 ;  /* 0x0000001014147225 */ /* 0x000fc800078e0016 */
[----:B------:R-:W-:Y:S01]  /*0bf0*/  IMAD.IADD R21, R21, 0x1, R25 ;  /* 0x0000000115157824 */ /* 0x000fe200078e0219 */
[----:B0-----:R-:W-:-:S04]  /*0c00*/  LEA R28, P0, R20, R14, 0x1 ;  /* 0x0000000e141c7211 */ /* 0x001fc800078008ff */
[----:B------:R-:W-:-:S05]  /*0c10*/  LEA.HI.X R29, R20, R15, R21, 0x1, P0 ;  /* 0x0000000f141d7211 */ /* 0x000fca00000f0c15 */
[----:B------:R-:W2:Y:S01]  /*0c20*/  LDG.E.U16 R28, desc[UR4][R28.64] ;  /* 0x000000041c1c7981 */ /* 0x000ea2000c1e1500 */
[----:B------:R-:W-:Y:S02]  /*0c30*/  ISETP.NE.AND P0, PT, R4, 0x1, PT ;  /* 0x000000010400780c */ /* 0x000fe40003f05270 */
[----:B------:R-:W-:-:S04]  /*0c40*/  IADD3 R20, R12, 0x1, RZ ;  /* 0x000000010c147810 */ /* 0x000fc80007ffe0ff */
[----:B------:R-:W-:Y:S01]  /*0c50*/  MOV R24, R20 ;  /* 0x0000001400187202 */ /* 0x000fe20000000f00 */
[----:B--2---:R-:W-:-:S04]  /*0c60*/  IMAD.U32 R25, R28, 0x10000, RZ ;  /* 0x000100001c197824 */ /* 0x004fc800078e00ff */
[----:B------:R-:W-:Y:S02]  /*0c70*/  FADD.FTZ R26, R26, R25 ;  /* 0x000000191a1a7221 */ /* 0x000fe40000010000 */
        /* <DEDUP_REMOVED lines=10> */
[C---:B------:R-:W-:Y:S02]  /*0d20*/  IMAD R9, R20.reuse, R17, R21 ;  /* 0x0000001114097224 */ /* 0x040fe400078e0215 */
[----:B------:R-:W-:-:S04]  /*0d30*/  IMAD.WIDE.U32 R20, R20, R16, R22 ;  /* 0x0000001014147225 */ /* 0x000fc800078e0016 */
[-C--:B------:R-:W-:Y:S01]  /*0d40*/  @P0 IMAD R4, R19, R16.reuse, RZ ;  /* 0x0000001013040224 */ /* 0x080fe200078e02ff */
[----:B------:R-:W-:Y:S01]  /*0d50*/  IADD3 R9, R21, R9, RZ ;  /* 0x0000000915097210 */ /* 0x000fe20007ffe0ff */
[----:B------:R-:W-:-:S04]  /*0d60*/  @P0 IMAD.WIDE.U32 R18, R8, R16, R22 ;  /* 0x0000001008120225 */ /* 0x000fc800078e0016 */
[----:B------:R-:W-:Y:S01]  /*0d70*/  @P0 IMAD R17, R8, R17, R4 ;  /* 0x0000001108110224 */ /* 0x000fe200078e0204 */
[-C--:B------:R-:W-:Y:S02]  /*0d80*/  LEA R8, P2, R20, R14.reuse, 0x1 ;  /* 0x0000000e14087211 */ /* 0x080fe400078408ff */
[----:B------:R-:W-:Y:S01]  /*0d90*/  @P0 LEA R14, P3, R18, R14, 0x1 ;  /* 0x0000000e120e0211 */ /* 0x000fe200078608ff */
[----:B------:R-:W-:Y:S01]  /*0da0*/  @P0 IMAD.IADD R4, R19, 0x1, R17 ;  /* 0x0000000113040824 */ /* 0x000fe200078e0211 */
[----:B------:R-:W-:-:S04]  /*0db0*/  LEA.HI.X R9, R20, R15, R9, 0x1, P2 ;  /* 0x0000000f14097211 */ /* 0x000fc800010f0c09 */
[----:B------:R-:W-:Y:S01]  /*0dc0*/  @P0 LEA.HI.X R15, R18, R15, R4, 0x1, P3 ;  /* 0x0000000f120f0211 */ /* 0x000fe200018f0c04 */
[----:B------:R-:W2:Y:S04]  /*0dd0*/  LDG.E.U16 R8, desc[UR4][R8.64] ;  /* 0x0000000408087981 */ /* 0x000ea8000c1e1500 */
[----:B------:R-:W3:Y:S01]  /*0de0*/  @P0 LDG.E.U16 R14, desc[UR4][R14.64] ;  /* 0x000000040e0e0981 */ /* 0x000ee2000c1e1500 */
[----:B------:R-:W-:-:S04]  /*0df0*/  VIADD R4, R12, 0x3 ;  /* 0x000000030c047836 */ /* 0x000fc80000000000 */
[----:B------:R-:W-:Y:S01]  /*0e00*/  @P0 IMAD.MOV.U32 R24, RZ, RZ, R4 ;  /* 0x000000ffff180224 */ /* 0x000fe200078e0004 */
[----:B--2---:R-:W-:Y:S02]  /*0e10*/  SHF.L.U32 R17, R8, 0x10, RZ ;  /* 0x0000001008117819 */ /* 0x004fe400000006ff */
[----:B---3--:R-:W-:-:S03]  /*0e20*/  @P0 SHF.L.U32 R19, R14, 0x10, RZ ;  /* 0x000000100e130819 */ /* 0x008fc600000006ff */
[----:B------:R-:W-:-:S04]  /*0e30*/  FADD.FTZ R26, R26, R17 ;  /* 0x000000111a1a7221 */ /* 0x000fc80000010000 */
[----:B------:R-:W-:-:S07]  /*0e40*/  @P0 FADD.FTZ R26, R26, R19 ;  /* 0x000000131a1a0221 */ /* 0x000fce0000010000 */
.L_x_166:
[----:B------:R-:W-:Y:S05]  /*0e50*/  BSYNC B2 ;  /* 0x0000000000027941 */ /* 0x000fea0003800000 */
.L_x_165:
[----:B------:R-:W-:Y:S05]  /*0e60*/  @!P1 BRA `(.L_x_164) ;  /* 0x0000000c00c49947 */ /* 0x000fea0003800000 */
[----:B------:R-:W0:Y:S01]  /*0e70*/  LDC.64 R14, c[0x0][0x240] ;  /* 0x00009000ff0e7b82 */ /* 0x000e220000000a00 */
[----:B------:R-:W-:Y:S01]  /*0e80*/  IADD3 R4, R5, -R24, RZ ;  /* 0x8000001805047210 */ /* 0x000fe20007ffe0ff */
[----:B------:R-:W-:Y:S01]  /*0e90*/  ULDC.64 UR6, c[0x0][0x220] ;  /* 0x0000880000067ab9 */ /* 0x000fe20000000a00 */
[--C-:B------:R-:W-:Y:S01]  /*0ea0*/  SHF.R.S32.HI R9, RZ, 0x1f, R6.reuse ;  /* 0x0000001fff097819 */ /* 0x100fe20000011406 */
[----:B------:R-:W-:Y:S01]  /*0eb0*/  IMAD R19, R7, UR6, RZ ;  /* 0x0000000607137c24 */ /* 0x000fe2000f8e02ff */
[----:B------:R-:W-:Y:S01]  /*0ec0*/  ISETP.GT.AND P2, PT, R4, 0xc, PT ;  /* 0x0000000c0400780c */ /* 0x000fe20003f44270 */
[----:B------:R-:W-:Y:S01]  /*0ed0*/  IMAD.MOV.U32 R8, RZ, RZ, R6 ;  /* 0x000000ffff087224 */ /* 0x000fe200078e0006 */
[----:B------:R-:W-:Y:S01]  /*0ee0*/  BSSY B2, `(.L_x_167) ;  /* 0x0000082000027945 */ /* 0x000fe20003800000 */
[C---:B------:R-:W-:Y:S01]  /*0ef0*/  IMAD R19, R2.reuse, UR7, R19 ;  /* 0x0000000702137c24 */ /* 0x040fe2000f8e0213 */
[----:B------:R-:W-:Y:S01]  /*0f00*/  PLOP3.LUT P0, PT, PT, PT, PT, 0x80, 0x0 ;  /* 0x000000000000781c */ /* 0x000fe20003f0f070 */
[----:B------:R-:W-:-:S04]  /*0f10*/  IMAD.WIDE.U32 R16, R2, UR6, R8 ;  /* 0x0000000602107c25 */ /* 0x000fc8000f8e0008 */
[----:B------:R-:W-:Y:S01]  /*0f20*/  IMAD.IADD R4, R19, 0x1, R17 ;  /* 0x0000000113047824 */ /* 0x000fe200078e0211 */
[C---:B0-----:R-:W-:Y:S02]  /*0f30*/  SHF.L.U64.HI R9, R14.reuse, 0x1, R15 ;  /* 0x000000010e097819 */ /* 0x041fe4000001020f */
[----:B------:R-:W-:Y:S01]  /*0f40*/  SHF.L.U32 R22, R14, 0x1, RZ ;  /* 0x000000010e167819 */ /* 0x000fe200000006ff */
[----:B------:R-:W-:Y:S06]  /*0f50*/  @!P2 BRA `(.L_x_168) ;  /* 0x0000000400e8a947 */ /* 0x000fec0003800000 */
[----:B------:R-:W-:-:S13]  /*0f60*/  PLOP3.LUT P0, PT, PT, PT, PT, 0x8, 0x0 ;  /* 0x000000000000781c */ /* 0x000fda0003f0e170 */
.L_x_169:
[----:B------:R-:W-:Y:S01]  /*0f70*/  ULDC.64 UR6, c[0x0][0x228] ;  /* 0x00008a0000067ab9 */ /* 0x000fe20000000a00 */
[----:B------:R-:W-:Y:S01]  /*0f80*/  SHF.R.S32.HI R25, RZ, 0x1f, R24 ;  /* 0x0000001fff197819 */ /* 0x000fe20000011418 */
[----:B------:R-:W-:Y:S01]  /*0f90*/  IMAD R23, R4, UR6, RZ ;  /* 0x0000000604177c24 */ /* 0x000fe2000f8e02ff */
[--C-:B------:R-:W-:Y:S01]  /*0fa0*/  SHF.R.S32.HI R19, RZ, 0x1f, R0.reuse ;  /* 0x0000001fff137819 */ /* 0x100fe20000011400 */
[----:B------:R-:W-:Y:S01]  /*0fb0*/  IMAD.MOV.U32 R18, RZ, RZ, R0 ;  /* 0x000000ffff127224 */ /* 0x000fe200078e0000 */
[----:B------:R-:W-:Y:S01]  /*0fc0*/  ULDC.64 UR8, c[0x0][0x210] ;  /* 0x0000840000087ab9 */ /* 0x000fe20000000a00 */
[----:B------:R-:W-:-:S04]  /*0fd0*/  IMAD.WIDE.U32 R20, R16, UR6, R24 ;  /* 0x0000000610147c25 */ /* 0x000fc8000f8e0018 */
[----:B------:R-:W-:-:S05]  /*0fe0*/  IMAD R23, R16, UR7, R23 ;  /* 0x0000000710177c24 */ /* 0x000fca000f8e0217 */
[----:B------:R-:W-:-:S05]  /*0ff0*/  IADD3 R21, R21, R23, RZ ;  /* 0x0000001715157210 */ /* 0x000fca0007ffe0ff */
[----:B------:R-:W-:-:S04]  /*1000*/  IMAD R21, R21, R14, RZ ;  /* 0x0000000e15157224 */ /* 0x000fc800078e02ff */
[C---:B------:R-:W-:Y:S02]  /*1010*/  IMAD R25, R20.reuse, R15, R21 ;  /* 0x0000000f14197224 */ /* 0x040fe400078e0215 */
[----:B------:R-:W-:-:S05]  /*1020*/  IMAD.WIDE.U32 R20, R20, R14, R18 ;  /* 0x0000000e14147225 */ /* 0x000fca00078e0012 */
[----:B------:R-:W-:Y:S02]  /*1030*/  IADD3 R21, R21, R25, RZ ;  /* 0x0000001915157210 */ /* 0x000fe40007ffe0ff */
[----:B------:R-:W-:-:S04]  /*1040*/  LEA R28, P2, R20, UR8, 0x1 ;  /* 0x00000008141c7c11 */ /* 0x000fc8000f8408ff */
[----:B------:R-:W-:-:S05]  /*1050*/  LEA.HI.X R29, R20, UR9, R21, 0x1, P2 ;  /* 0x00000009141d7c11 */ /* 0x000fca00090f0c15 */
[----:B------:R0:W2:Y:S02]  /*1060*/  LDG.E.U16 R21, desc[UR4][R28.64] ;  /* 0x000000041c157981 */ /* 0x0000a4000c1e1500 */
[----:B0-----:R-:W-:-:S05]  /*1070*/  IADD3 R28, P2, R28, R22, RZ ;  /* 0x000000161c1c7210 */ /* 0x001fca0007f5e0ff */
[----:B------:R-:W-:Y:S01]  /*1080*/  IMAD.X R29, R29, 0x1, R9, P2 ;  /* 0x000000011d1d7824 */ /* 0x000fe200010e0609 */
[----:B------:R-:W-:-:S04]  /*1090*/  IADD3 R20, P2, R28, R22, RZ ;  /* 0x000000161c147210 */ /* 0x000fc80007f5e0ff */
[----:B------:R-:W3:Y:S01]  /*10a0*/  LDG.E.U16 R8, desc[UR4][R28.64] ;  /* 0x000000041c087981 */ /* 0x000ee2000c1e1500 */
[----:B--2---:R-:W-:Y:S01]  /*10b0*/  SHF.L.U32 R25, R21, 0x10, RZ ;  /* 0x0000001015197819 */ /* 0x004fe200000006ff */
[----:B------:R-:W-:-:S04]  /*10c0*/  IMAD.X R21, R29, 0x1, R9, P2 ;  /* 0x000000011d157824 */ /* 0x000fc800010e0609 */
[----:B------:R-:W-:Y:S01]  /*10d0*/  FADD.FTZ R25, R25, R26 ;  /* 0x0000001a19197221 */ /* 0x000fe20000010000 */
[----:B------:R0:W2:Y:S02]  /*10e0*/  LDG.E.U16 R28, desc[UR4][R20.64] ;  /* 0x00000004141c7981 */ /* 0x0000a4000c1e1500 */
[----:B0-----:R-:W-:-:S04]  /*10f0*/  IADD3 R20, P2, R20, R22, RZ ;  /* 0x0000001614147210 */ /* 0x001fc80007f5e0ff */
[----:B------:R-:W-:-:S05]  /*1100*/  IADD3.X R21, R21, R9, RZ, P2, !PT ;  /* 0x0000000915157210 */ /* 0x000fca00017fe4ff */
[----:B------:R-:W4:Y:S01]  /*1110*/  LDG.E.U16 R20, desc[UR4][R20.64] ;  /* 0x0000000414147981 */ /* 0x000f22000c1e1500 */
[----:B------:R-:W-:Y:S01]  /*1120*/  VIADD R26, R24, 0x4 ;  /* 0x00000004181a7836 */ /* 0x000fe20000000000 */
[----:B---3--:R-:W-:-:S04]  /*1130*/  SHF.L.U32 R8, R8, 0x10, RZ ;  /* 0x0000001008087819 */ /* 0x008fc800000006ff */
[----:B------:R-:W-:Y:S01]  /*1140*/  SHF.R.S32.HI R27, RZ, 0x1f, R26 ;  /* 0x0000001fff1b7819 */ /* 0x000fe2000001141a */
[----:B------:R-:W-:Y:S02]  /*1150*/  FADD.FTZ R8, R25, R8 ;  /* 0x0000000819087221 */ /* 0x000fe40000010000 */
[----:B------:R-:W-:-:S05]  /*1160*/  IMAD.WIDE.U32 R26, R16, UR6, R26 ;  /* 0x00000006101a7c25 */ /* 0x000fca000f8e001a */
[----:B------:R-:W-:-:S05]  /*1170*/  IADD3 R27, R23, R27, RZ ;  /* 0x0000001b171b7210 */ /* 0x000fca0007ffe0ff */
[----:B------:R-:W-:-:S04]  /*1180*/  IMAD R27, R27, R14, RZ ;  /* 0x0000000e1b1b7224 */ /* 0x000fc800078e02ff */
[----:B------:R-:W-:Y:S02]  /*1190*/  IMAD R27, R26, R15, R27 ;  /* 0x0000000f1a1b7224 */ /* 0x000fe400078e021b */
[----:B--2---:R-:W-:-:S04]  /*11a0*/  IMAD.U32 R25, R28, 0x10000, RZ ;  /* 0x000100001c197824 */ /* 0x004fc800078e00ff */
[----:B------:R-:W-:Y:S01]  /*11b0*/  FADD.FTZ R25, R8, R25 ;  /* 0x0000001908197221 */ /* 0x000fe20000010000 */
[----:B----4-:R-:W-:Y:S02]  /*11c0*/  IMAD.U32 R8, R20, 0x10000, RZ ;  /* 0x0001000014087824 */ /* 0x010fe400078e00ff */
[----:B------:R-:W-:-:S04]  /*11d0*/  IMAD.WIDE.U32 R20, R26, R14, R18 ;  /* 0x0000000e1a147225 */ /* 0x000fc800078e0012 */
[----:B------:R-:W-:Y:S01]  /*11e0*/  FADD.FTZ R25, R25, R8 ;  /* 0x0000000819197221 */ /* 0x000fe20000010000 */
[----:B------:R-:W-:Y:S02]  /*11f0*/  IADD3 R21, R21, R27, RZ ;  /* 0x0000001b15157210 */ /* 0x000fe40007ffe0ff */
[----:B------:R-:W-:-:S04]  /*1200*/  LEA R26, P2, R20, UR8, 0x1 ;  /* 0x00000008141a7c11 */ /* 0x000fc8000f8408ff */
[----:B------:R-:W-:-:S05]  /*1210*/  LEA.HI.X R27, R20, UR9, R21, 0x1, P2 ;  /* 0x00000009141b7c11 */ /* 0x000fca00090f0c15 */
[----:B------:R-:W2:Y:S01]  /*1220*/  LDG.E.U16 R21, desc[UR4][R26.64] ;  /* 0x000000041a157981 */ /* 0x000ea2000c1e1500 */
[----:B------:R-:W-:-:S05]  /*1230*/  IADD3 R28, P2, R26, R22, RZ ;  /* 0x000000161a1c7210 */ /* 0x000fca0007f5e0ff */
[----:B------:R-:W-:Y:S01]  /*1240*/  IMAD.X R29, R27, 0x1, R9, P2 ;  /* 0x000000011b1d7824 */ /* 0x000fe200010e0609 */
[----:B------:R-:W-:-:S04]  /*1250*/  IADD3 R20, P2, R28, R22, RZ ;  /* 0x000000161c147210 */ /* 0x000fc80007f5e0ff */
[----:B------:R-:W3:Y:S01]  /*1260*/  LDG.E.U16 R8, desc[UR4][R28.64] ;  /* 0x000000041c087981 */ /* 0x000ee2000c1e1500 */
[----:B--2---:R-:W-:Y:S01]  /*1270*/  SHF.L.U32 R26, R21, 0x10, RZ ;  /* 0x00000010151a7819 */ /* 0x004fe200000006ff */
[----:B------:R-:W-:-:S04]  /*1280*/  IMAD.X R21, R29, 0x1, R9, P2 ;  /* 0x000000011d157824 */ /* 0x000fc800010e0609 */
[----:B------:R-:W-:Y:S01]  /*1290*/  FADD.FTZ R25, R25, R26 ;  /* 0x0000001a19197221 */ /* 0x000fe20000010000 */
[----:B------:R0:W2:Y:S01]  /*12a0*/  LDG.E.U16 R28, desc[UR4][R20.64] ;  /* 0x00000004141c7981 */ /* 0x0000a2000c1e1500 */
[----:B------:R-:W-:-:S04]  /*12b0*/  IADD3 R26, P2, R20, R22, RZ ;  /* 0x00000016141a7210 */ /* 0x000fc80007f5e0ff */
[----:B------:R-:W-:-:S05]  /*12c0*/  IADD3.X R27, R21, R9, RZ, P2, !PT ;  /* 0x00000009151b7210 */ /* 0x000fca00017fe4ff */
[----:B------:R-:W4:Y:S01]  /*12d0*/  LDG.E.U16 R26, desc[UR4][R26.64] ;  /* 0x000000041a1a7981 */ /* 0x000f22000c1e1500 */
[----:B0-----:R-:W-:Y:S01]  /*12e0*/  VIADD R20, R24, 0x8 ;  /* 0x0000000818147836 */ /* 0x001fe20000000000 */
[----:B---3--:R-:W-:-:S04]  /*12f0*/  SHF.L.U32 R8, R8, 0x10, RZ ;  /* 0x0000001008087819 */ /* 0x008fc800000006ff */
[----:B------:R-:W-:Y:S01]  /*1300*/  SHF.R.S32.HI R21, RZ, 0x1f, R20 ;  /* 0x0000001fff157819 */ /* 0x000fe20000011414 */
[----:B------:R-:W-:Y:S01]  /*1310*/  FADD.FTZ R8, R25, R8 ;  /* 0x0000000819087221 */ /* 0x000fe20000010000 */
[----:B--2---:R-:W-:Y:S02]  /*1320*/  IMAD.U32 R25, R28, 0x10000, RZ ;  /* 0x000100001c197824 */ /* 0x004fe400078e00ff */
[----:B------:R-:W-:-:S04]  /*1330*/  IMAD.WIDE.U32 R28, R16, UR6, R20 ;  /* 0x00000006101c7c25 */ /* 0x000fc8000f8e0014 */
[----:B------:R-:W-:Y:S01]  /*1340*/  FADD.FTZ R8, R8, R25 ;  /* 0x0000001908087221 */ /* 0x000fe20000010000 */
[----:B------:R-:W-:Y:S01]  /*1350*/  IADD3 R25, R23, R29, RZ ;  /* 0x0000001d17197210 */ /* 0x000fe20007ffe0ff */
[----:B----4-:R-:W-:-:S04]  /*1360*/  IMAD.U32 R21, R26, 0x10000, RZ ;  /* 0x000100001a157824 */ /* 0x010fc800078e00ff */
[-C--:B------:R-:W-:Y:S02]  /*1370*/  IMAD R25, R25, R14.reuse, RZ ;  /* 0x0000000e19197224 */ /* 0x080fe400078e02ff */
[----:B------:R-:W-:Y:S02]  /*1380*/  FADD.FTZ R27, R8, R21 ;  /* 0x00000015081b7221 */ /* 0x000fe40000010000 */
[C---:B------:R-:W-:Y:S02]  /*1390*/  IMAD R21, R28.reuse, R15, R25 ;  /* 0x0000000f1c157224 */ /* 0x040fe400078e0219 */
[----:B------:R-:W-:-:S05]  /*13a0*/  IMAD.WIDE.U32 R28, R28, R14, R18 ;  /* 0x0000000e1c1c7225 */ /* 0x000fca00078e0012 */
[----:B------:R-:W-:Y:S02]  /*13b0*/  IADD3 R21, R29, R21, RZ ;  /* 0x000000151d157210 */ /* 0x000fe40007ffe0ff */
[----:B------:R-:W-:-:S04]  /*13c0*/  LEA R20, P2, R28, UR8, 0x1 ;  /* 0x000000081c147c11 */ /* 0x000fc8000f8408ff */
[----:B------:R-:W-:-:S05]  /*13d0*/  LEA.HI.X R21, R28, UR9, R21, 0x1, P2 ;  /* 0x000000091c157c11 */ /* 0x000fca00090f0c15 */
[----:B------:R0:W2:Y:S01]  /*13e0*/  LDG.E.U16 R25, desc[UR4][R20.64] ;  /* 0x0000000414197981 */ /* 0x0000a2000c1e1500 */
[----:B------:R-:W-:-:S05]  /*13f0*/  IADD3 R28, P2, R20, R22, RZ ;  /* 0x00000016141c7210 */ /* 0x000fca0007f5e0ff */
[----:B------:R-:W-:-:S05]  /*1400*/  IMAD.X R29, R21, 0x1, R9, P2 ;  /* 0x00000001151d7824 */ /* 0x000fca00010e0609 */
[----:B------:R1:W3:Y:S01]  /*1410*/  LDG.E.U16 R8, desc[UR4][R28.64] ;  /* 0x000000041c087981 */ /* 0x0002e2000c1e1500 */
[----:B0-----:R-:W-:-:S05]  /*1420*/  IADD3 R20, P2, R28, R22, RZ ;  /* 0x000000161c147210 */ /* 0x001fca0007f5e0ff */
[----:B------:R-:W-:Y:S01]  /*1430*/  IMAD.X R21, R29, 0x1, R9, P2 ;  /* 0x000000011d157824 */ /* 0x000fe200010e0609 */
[----:B-1----:R-:W-:-:S04]  /*1440*/  IADD3 R28, P2, R20, R22, RZ ;  /* 0x00000016141c7210 */ /* 0x002fc80007f5e0ff */
[----:B------:R-:W-:Y:S02]  /*1450*/  IADD3.X R29, R21, R9, RZ, P2, !PT ;  /* 0x00000009151d7210 */ /* 0x000fe400017fe4ff */
[----:B--2---:R-:W-:-:S03]  /*1460*/  SHF.L.U32 R26, R25, 0x10, RZ ;  /* 0x00000010191a7819 */ /* 0x004fc600000006ff */
[----:B------:R-:W2:Y:S02]  /*1470*/  LDG.E.U16 R25, desc[UR4][R28.64] ;  /* 0x000000041c197981 */ /* 0x000ea4000c1e1500 */
[----:B------:R-:W-:Y:S02]  /*1480*/  FADD.FTZ R27, R27, R26 ;  /* 0x0000001a1b1b7221 */ /* 0x000fe40000010000 */
[----:B------:R0:W4:Y:S02]  /*1490*/  LDG.E.U16 R26, desc[UR4][R20.64] ;  /* 0x00000004141a7981 */ /* 0x000124000c1e1500 */
[----:B0-----:R-:W-:-:S05]  /*14a0*/  VIADD R20, R24, 0xc ;  /* 0x0000000c18147836 */ /* 0x001fca0000000000 */
[----:B------:R-:W-:-:S03]  /*14b0*/  SHF.R.S32.HI R21, RZ, 0x1f, R20 ;  /* 0x0000001fff157819 */ /* 0x000fc60000011414 */
[----:B------:R-:W-:-:S05]  /*14c0*/  IMAD.WIDE.U32 R20, R16, UR6, R20 ;  /* 0x0000000610147c25 */ /* 0x000fca000f8e0014 */
[----:B------:R-:W-:Y:S01]  /*14d0*/  IADD3 R23, R23, R21, RZ ;  /* 0x0000001517177210 */ /* 0x000fe20007ffe0ff */
[----:B------:R-:W-:-:S04]  /*14e0*/  IMAD.WIDE.U32 R18, R20, R14, R18 ;  /* 0x0000000e14127225 */ /* 0x000fc800078e0012 */
[----:B------:R-:W-:-:S04]  /*14f0*/  IMAD R23, R23, R14, RZ ;  /* 0x0000000e17177224 */ /* 0x000fc800078e02ff */
[----:B------:R-:W-:Y:S01]  /*1500*/  IMAD R23, R20, R15, R23 ;  /* 0x0000000f14177224 */ /* 0x000fe200078e0217 */
[----:B------:R-:W-:-:S03]  /*1510*/  LEA R20, P2, R18, UR8, 0x1 ;  /* 0x0000000812147c11 */ /* 0x000fc6000f8408ff */
[----:B------:R-:W-:-:S05]  /*1520*/  IMAD.IADD R19, R19, 0x1, R23 ;  /* 0x0000000113137824 */ /* 0x000fca00078e0217 */
[----:B------:R-:W-:Y:S02]  /*1530*/  LEA.HI.X R21, R18, UR9, R19, 0x1, P2 ;  /* 0x0000000912157c11 */ /* 0x000fe400090f0c13 */
[----:B------:R-:W-:-:S03]  /*1540*/  IADD3 R18, P2, R20, R22, RZ ;  /* 0x0000001614127210 */ /* 0x000fc60007f5e0ff */
[----:B------:R-:W5:Y:S01]  /*1550*/  LDG.E.U16 R20, desc[UR4][R20.64] ;  /* 0x0000000414147981 */ /* 0x000f62000c1e1500 */
[-C--:B------:R-:W-:Y:S02]  /*1560*/  IADD3.X R19, R21, R9.reuse, RZ, P2, !PT ;  /* 0x0000000915137210 */ /* 0x080fe400017fe4ff */
[----:B------:R-:W-:Y:S01]  /*1570*/  IADD3 R28, P2, R18, R22, RZ ;  /* 0x00000016121c7210 */ /* 0x000fe20007f5e0ff */
[----:B---3--:R-:W-:Y:S02]  /*1580*/  IMAD.U32 R23, R8, 0x10000, RZ ;  /* 0x0001000008177824 */ /* 0x008fe400078e00ff */
[----:B------:R0:W3:Y:S01]  /*1590*/  LDG.E.U16 R8, desc[UR4][R18.64] ;  /* 0x0000000412087981 */ /* 0x0000e2000c1e1500 */
[----:B------:R-:W-:Y:S01]  /*15a0*/  IADD3.X R29, R19, R9, RZ, P2, !PT ;  /* 0x00000009131d7210 */ /* 0x000fe200017fe4ff */
[----:B------:R-:W-:-:S04]  /*15b0*/  FADD.FTZ R27, R27, R23 ;  /* 0x000000171b1b7221 */ /* 0x000fc80000010000 */
[----:B------:R-:W3:Y:S01]  /*15c0*/  LDG.E.U16 R23, desc[UR4][R28.64] ;  /* 0x000000041c177981 */ /* 0x000ee2000c1e1500 */
[----:B0-----:R-:W-:-:S05]  /*15d0*/  IADD3 R18, P2, R28, R22, RZ ;  /* 0x000000161c127210 */ /* 0x001fca0007f5e0ff */
[----:B------:R-:W-:-:S05]  /*15e0*/  IMAD.X R19, R29, 0x1, R9, P2 ;  /* 0x000000011d137824 */ /* 0x000fca00010e0609 */
[----:B------:R-:W3:Y:S01]  /*15f0*/  LDG.E.U16 R18, desc[UR4][R18.64] ;  /* 0x0000000412127981 */ /* 0x000ee2000c1e1500 */
[----:B------:R-:W-:Y:S02]  /*1600*/  VIADD R24, R24, 0x10 ;  /* 0x0000001018187836 */ /* 0x000fe40000000000 */
[----:B--2---:R-:W-:Y:S01]  /*1610*/  IMAD.U32 R25, R25, 0x10000, RZ ;  /* 0x0001000019197824 */ /* 0x004fe200078e00ff */
[----:B----4-:R-:W-:-:S05]  /*1620*/  SHF.L.U32 R26, R26, 0x10, RZ ;  /* 0x000000101a1a7819 */ /* 0x010fca00000006ff */
[----:B------:R-:W-:-:S04]  /*1630*/  FADD.FTZ R26, R27, R26 ;  /* 0x0000001a1b1a7221 */ /* 0x000fc80000010000 */
[----:B------:R-:W-:Y:S01]  /*1640*/  FADD.FTZ R25, R26, R25 ;  /* 0x000000191a197221 */ /* 0x000fe20000010000 */
[----:B-----5:R-:W-:-:S05]  /*1650*/  SHF.L.U32 R20, R20, 0x10, RZ ;  /* 0x0000001014147819 */ /* 0x020fca00000006ff */
[----:B------:R-:W-:Y:S01]  /*1660*/  FADD.FTZ R20, R25, R20 ;  /* 0x0000001419147221 */ /* 0x000fe20000010000 */
[----:B------:R-:W-:Y:S01]  /*1670*/  IADD3 R25, R5, -0xc, RZ ;  /* 0xfffffff405197810 */ /* 0x000fe20007ffe0ff */
[----:B---3--:R-:W-:-:S03]  /*1680*/  IMAD.U32 R21, R8, 0x10000, RZ ;  /* 0x0001000008157824 */ /* 0x008fc600078e00ff */
[----:B------:R-:W-:Y:S01]  /*1690*/  ISETP.GE.AND P2, PT, R24, R25, PT ;  /* 0x000000191800720c */ /* 0x000fe20003f46270 */
[----:B------:R-:W-:Y:S01]  /*16a0*/  FADD.FTZ R20, R20, R21 ;  /* 0x0000001514147221 */ /* 0x000fe20000010000 */
[----:B------:R-:W-:-:S05]  /*16b0*/  SHF.L.U32 R23, R23, 0x10, RZ ;  /* 0x0000001017177819 */ /* 0x000fca00000006ff */
[----:B------:R-:W-:Y:S01]  /*16c0*/  FADD.FTZ R20, R20, R23 ;  /* 0x0000001714147221 */ /* 0x000fe20000010000 */
[----:B------:R-:W-:-:S04]  /*16d0*/  IMAD.U32 R19, R18, 0x10000, RZ ;  /* 0x0001000012137824 */ /* 0x000fc800078e00ff */
[----:B------:R-:W-:Y:S01]  /*16e0*/  FADD.FTZ R26, R20, R19 ;  /* 0x00000013141a7221 */ /* 0x000fe20000010000 */
[----:B------:R-:W-:Y:S06]  /*16f0*/  @!P2 BRA `(.L_x_169) ;  /* 0xfffffff8001ca947 */ /* 0x000fec000383ffff */
.L_x_168:
[----:B------:R-:W-:Y:S05]  /*1700*/  BSYNC B2 ;  /* 0x0000000000027941 */ /* 0x000fea0003800000 */
.L_x_167:
[----:B------:R-:W-:Y:S01]  /*1710*/  IADD3 R8, R5, -R24, RZ ;  /* 0x8000001805087210 */ /* 0x000fe20007ffe0ff */
[----:B------:R-:W-:Y:S03]  /*1720*/  BSSY B2, `(.L_x_170) ;  /* 0x0000042000027945 */ /* 0x000fe60003800000 */
[----:B------:R-:W-:-:S13]  /*1730*/  ISETP.GT.AND P2, PT, R8, 0x4, PT ;  /* 0x000000040800780c */ /* 0x000fda0003f44270 */
[----:B------:R-:W-:Y:S05]  /*1740*/  @!P2 BRA `(.L_x_171) ;  /* 0x0000000000fca947 */ /* 0x000fea0003800000 */
[----:B------:R-:W-:Y:S01]  /*1750*/  ULDC.64 UR6, c[0x0][0x228] ;  /* 0x00008a0000067ab9 */ /* 0x000fe20000000a00 */
[----:B------:R-:W-:Y:S01]  /*1760*/  SHF.R.S32.HI R25, RZ, 0x1f, R24 ;  /* 0x0000001fff197819 */ /* 0x000fe20000011418 */
[----:B------:R-:W-:Y:S01]  /*1770*/  IMAD R27, R4, UR6, RZ ;  /* 0x00000006041b7c24 */ /* 0x000fe2000f8e02ff */
[----:B------:R-:W-:Y:S01]  /*1780*/  SHF.R.S32.HI R21, RZ, 0x1f, R0 ;  /* 0x0000001fff157819 */ /* 0x000fe20000011400 */
[----:B------:R-:W-:Y:S01]  /*1790*/  ULDC.64 UR8, c[0x0][0x210] ;  /* 0x0000840000087ab9 */ /* 0x000fe20000000a00 */
[----:B------:R-:W-:Y:S01]  /*17a0*/  MOV R20, R0 ;  /* 0x0000000000147202 */ /* 0x000fe20000000f00 */
[----:B------:R-:W-:-:S04]  /*17b0*/  IMAD.WIDE.U32 R28, R16, UR6, R24 ;  /* 0x00000006101c7c25 */ /* 0x000fc8000f8e0018 */
[----:B------:R-:W-:-:S04]  /*17c0*/  IMAD R27, R16, UR7, R27 ;  /* 0x00000007101b7c24 */ /* 0x000fc8000f8e021b */
[----:B------:R-:W-:-:S04]  /*17d0*/  IMAD.IADD R19, R27, 0x1, R29 ;  /* 0x000000011b137824 */ /* 0x000fc800078e021d */
[----:B------:R-:W-:-:S04]  /*17e0*/  IMAD R19, R19, R14, RZ ;  /* 0x0000000e13137224 */ /* 0x000fc800078e02ff */
[C---:B------:R-:W-:Y:S02]  /*17f0*/  IMAD R19, R28.reuse, R15, R19 ;  /* 0x0000000f1c137224 */ /* 0x040fe400078e0213 */
[----:B------:R-:W-:-:S04]  /*1800*/  IMAD.WIDE.U32 R28, R28, R14, R20 ;  /* 0x0000000e1c1c7225 */ /* 0x000fc800078e0014 */
[----:B------:R-:W-:Y:S01]  /*1810*/  IMAD.IADD R19, R29, 0x1, R19 ;  /* 0x000000011d137824 */ /* 0x000fe200078e0213 */
[----:B------:R-:W-:-:S04]  /*1820*/  LEA R18, P0, R28, UR8, 0x1 ;  /* 0x000000081c127c11 */ /* 0x000fc8000f8008ff */
[----:B------:R-:W-:-:S05]  /*1830*/  LEA.HI.X R19, R28, UR9, R19, 0x1, P0 ;  /* 0x000000091c137c11 */ /* 0x000fca00080f0c13 */
[----:B------:R0:W2:Y:S01]  /*1840*/  LDG.E.U16 R8, desc[UR4][R18.64] ;  /* 0x0000000412087981 */ /* 0x0000a2000c1e1500 */
[----:B------:R-:W-:-:S04]  /*1850*/  IADD3 R28, P0, R18, R22, RZ ;  /* 0x00000016121c7210 */ /* 0x000fc80007f1e0ff */
[----:B------:R-:W-:-:S05]  /*1860*/  IADD3.X R29, R19, R9, RZ, P0, !PT ;  /* 0x00000009131d7210 */ /* 0x000fca00007fe4ff */
[----:B------:R1:W3:Y:S01]  /*1870*/  LDG.E.U16 R25, desc[UR4][R28.64] ;  /* 0x000000041c197981 */ /* 0x0002e2000c1e1500 */
[----:B0-----:R-:W-:-:S04]  /*1880*/  IADD3 R18, P0, R28, R22, RZ ;  /* 0x000000161c127210 */ /* 0x001fc80007f1e0ff */
[----:B------:R-:W-:Y:S02]  /*1890*/  IADD3.X R19, R29, R9, RZ, P0, !PT ;  /* 0x000000091d137210 */ /* 0x000fe400007fe4ff */
[----:B-1----:R-:W-:-:S05]  /*18a0*/  IADD3 R28, P0, R18, R22, RZ ;  /* 0x00000016121c7210 */ /* 0x002fca0007f1e0ff */
[----:B------:R-:W-:Y:S02]  /*18b0*/  IMAD.X R29, R19, 0x1, R9, P0 ;  /* 0x00000001131d7824 */ /* 0x000fe400000e0609 */
[----:B--2---:R-:W-:-:S03]  /*18c0*/  IMAD.U32 R23, R8, 0x10000, RZ ;  /* 0x0001000008177824 */ /* 0x004fc600078e00ff */
[----:B------:R-:W2:Y:S01]  /*18d0*/  LDG.E.U16 R8, desc[UR4][R28.64] ;  /* 0x000000041c087981 */ /* 0x000ea2000c1e1500 */
[----:B------:R-:W-:-:S03]  /*18e0*/  FADD.FTZ R26, R26, R23 ;  /* 0x000000171a1a7221 */ /* 0x000fc60000010000 */
[----:B------:R0:W4:Y:S02]  /*18f0*/  LDG.E.U16 R23, desc[UR4][R18.64] ;  /* 0x0000000412177981 */ /* 0x000124000c1e1500 */
[----:B0-----:R-:W-:-:S04]  /*1900*/  IADD3 R18, R24, 0x4, RZ ;  /* 0x0000000418127810 */ /* 0x001fc80007ffe0ff */
[----:B------:R-:W-:-:S03]  /*1910*/  SHF.R.S32.HI R19, RZ, 0x1f, R18 ;  /* 0x0000001fff137819 */ /* 0x000fc60000011412 */
[----:B------:R-:W-:-:S04]  /*1920*/  IMAD.WIDE.U32 R18, R16, UR6, R18 ;  /* 0x0000000610127c25 */ /* 0x000fc8000f8e0012 */
[----:B------:R-:W-:-:S04]  /*1930*/  IMAD.IADD R27, R27, 0x1, R19 ;  /* 0x000000011b1b7824 */ /* 0x000fc800078e0213 */
[-C--:B------:R-:W-:Y:S02]  /*1940*/  IMAD R27, R27, R14.reuse, RZ ;  /* 0x0000000e1b1b7224 */ /* 0x080fe400078e02ff */
[----:B------:R-:W-:-:S04]  /*1950*/  IMAD.WIDE.U32 R20, R18, R14, R20 ;  /* 0x0000000e12147225 */ /* 0x000fc800078e0014 */
[----:B------:R-:W-:Y:S01]  /*1960*/  IMAD R27, R18, R15, R27 ;  /* 0x0000000f121b7224 */ /* 0x000fe200078e021b */
[----:B------:R-:W-:-:S04]  /*1970*/  LEA R18, P0, R20, UR8, 0x1 ;  /* 0x0000000814127c11 */ /* 0x000fc8000f8008ff */
[----:B------:R-:W-:-:S04]  /*1980*/  IADD3 R21, R21, R27, RZ ;  /* 0x0000001b15157210 */ /* 0x000fc80007ffe0ff */
[----:B------:R-:W-:Y:S02]  /*1990*/  LEA.HI.X R19, R20, UR9, R21, 0x1, P0 ;  /* 0x0000000914137c11 */ /* 0x000fe400080f0c15 */
[-C--:B------:R-:W-:Y:S02]  /*19a0*/  IADD3 R20, P0, R18, R22.reuse, RZ ;  /* 0x0000001612147210 */ /* 0x080fe40007f1e0ff */
[----:B---3--:R-:W-:Y:S01]  /*19b0*/  SHF.L.U32 R25, R25, 0x10, RZ ;  /* 0x0000001019197819 */ /* 0x008fe200000006ff */
[----:B------:R0:W3:Y:S02]  /*19c0*/  LDG.E.U16 R18, desc[UR4][R18.64] ;  /* 0x0000000412127981 */ /* 0x0000e4000c1e1500 */
[----:B------:R-:W-:Y:S01]  /*19d0*/  IMAD.X R21, R19, 0x1, R9, P0 ;  /* 0x0000000113157824 */ /* 0x000fe200000e0609 */
[----:B------:R-:W-:-:S04]  /*19e0*/  IADD3 R28, P0, R20, R22, RZ ;  /* 0x00000016141c7210 */ /* 0x000fc80007f1e0ff */
[----:B------:R-:W5:Y:S01]  /*19f0*/  LDG.E.U16 R20, desc[UR4][R20.64] ;  /* 0x0000000414147981 */ /* 0x000f62000c1e1500 */
[----:B------:R-:W-:Y:S02]  /*1a00*/  IMAD.X R29, R21, 0x1, R9, P0 ;  /* 0x00000001151d7824 */ /* 0x000fe400000e0609 */
[----:B0-----:R-:W-:Y:S01]  /*1a10*/  FADD.FTZ R19, R26, R25 ;  /* 0x000000191a137221 */ /* 0x001fe20000010000 */
[----:B------:R-:W-:Y:S02]  /*1a20*/  IADD3 R26, P0, R28, R22, RZ ;  /* 0x000000161c1a7210 */ /* 0x000fe40007f1e0ff */
[----:B------:R-:W5:Y:S02]  /*1a30*/  LDG.E.U16 R25, desc[UR4][R28.64] ;  /* 0x000000041c197981 */ /* 0x000f64000c1e1500 */
[----:B------:R-:W-:-:S05]  /*1a40*/  IADD3.X R27, R29, R9, RZ, P0, !PT ;  /* 0x000000091d1b7210 */ /* 0x000fca00007fe4ff */
[----:B------:R-:W5:Y:S01]  /*1a50*/  LDG.E.U16 R26, desc[UR4][R26.64] ;  /* 0x000000041a1a7981 */ /* 0x000f62000c1e1500 */
[----:B------:R-:W-:Y:S01]  /*1a60*/  PLOP3.LUT P0, PT, PT, PT, PT, 0x8, 0x0 ;  /* 0x000000000000781c */ /* 0x000fe20003f0e170 */
[----:B------:R-:W-:Y:S01]  /*1a70*/  VIADD R24, R24, 0x8 ;  /* 0x0000000818187836 */ /* 0x000fe20000000000 */
[----:B--2---:R-:W-:Y:S01]  /*1a80*/  SHF.L.U32 R8, R8, 0x10, RZ ;  /* 0x0000001008087819 */ /* 0x004fe200000006ff */
[----:B----4-:R-:W-:-:S04]  /*1a90*/  IMAD.U32 R23, R23, 0x10000, RZ ;  /* 0x0001000017177824 */ /* 0x010fc800078e00ff */
[----:B------:R-:W-:-:S04]  /*1aa0*/  FADD.FTZ R19, R19, R23 ;  /* 0x0000001713137221 */ /* 0x000fc80000010000 */
[----:B------:R-:W-:Y:S01]  /*1ab0*/  FADD.FTZ R8, R19, R8 ;  /* 0x0000000813087221 */ /* 0x000fe20000010000 */
[----:B---3--:R-:W-:-:S04]  /*1ac0*/  IMAD.U32 R23, R18, 0x10000, RZ ;  /* 0x0001000012177824 */ /* 0x008fc800078e00ff */
[----:B------:R-:W-:Y:S01]  /*1ad0*/  FADD.FTZ R8, R8, R23 ;  /* 0x0000001708087221 */ /* 0x000fe20000010000 */
[----:B-----5:R-:W-:-:S05]  /*1ae0*/  SHF.L.U32 R19, R20, 0x10, RZ ;  /* 0x0000001014137819 */ /* 0x020fca00000006ff */
[----:B------:R-:W-:Y:S01]  /*1af0*/  FADD.FTZ R8, R8, R19 ;  /* 0x0000001308087221 */ /* 0x000fe20000010000 */
[----:B------:R-:W-:-:S04]  /*1b00*/  IMAD.U32 R25, R25, 0x10000, RZ ;  /* 0x0001000019197824 */ /* 0x000fc800078e00ff */
[----:B------:R-:W-:Y:S01]  /*1b10*/  FADD.FTZ R8, R8, R25 ;  /* 0x0000001908087221 */ /* 0x000fe20000010000 */
[----:B------:R-:W-:-:S05]  /*1b20*/  SHF.L.U32 R19, R26, 0x10, RZ ;  /* 0x000000101a137819 */ /* 0x000fca00000006ff */
[----:B------:R-:W-:-:S07]  /*1b30*/  FADD.FTZ R26, R8, R19 ;  /* 0x00000013081a7221 */ /* 0x000fce0000010000 */
.L_x_171:
[----:B------:R-:W-:Y:S05]  /*1b40*/  BSYNC B2 ;  /* 0x0000000000027941 */ /* 0x000fea0003800000 */
.L_x_170:
[----:B------:R-:W-:-:S13]  /*1b50*/  ISETP.LT.OR P0, PT, R24, R5, P0 ;  /* 0x000000051800720c */ /* 0x000fda0000701670 */
[----:B------:R-:W-:Y:S05]  /*1b60*/  @!P0 BRA `(.L_x_164) ;  /* 0x0000000000848947 */ /* 0x000fea0003800000 */
[----:B------:R-:W-:Y:S01]  /*1b70*/  ULDC.64 UR6, c[0x0][0x228] ;  /* 0x00008a0000067ab9 */ /* 0x000fe20000000a00 */
[--C-:B------:R-:W-:Y:S01]  /*1b80*/  SHF.R.S32.HI R25, RZ, 0x1f, R24.reuse ;  /* 0x0000001fff197819 */ /* 0x100fe20000011418 */
[----:B------:R-:W-:Y:S02]  /*1b90*/  IMAD R17, R4, UR6, RZ ;  /* 0x0000000604117c24 */ /* 0x000fe4000f8e02ff */
[----:B------:R-:W-:-:S04]  /*1ba0*/  IMAD.WIDE.U32 R24, R16, UR6, R24 ;  /* 0x0000000610187c25 */ /* 0x000fc8000f8e0018 */
[----:B------:R-:W-:Y:S01]  /*1bb0*/  IMAD R17, R16, UR7, R17 ;  /* 0x0000000710117c24 */ /* 0x000fe2000f8e0211 */
[----:B------:R-:W-:Y:S01]  /*1bc0*/  ULDC.64 UR6, c[0x0][0x210] ;  /* 0x0000840000067ab9 */ /* 0x000fe20000000a00 */
[----:B------:R-:W-:-:S03]  /*1bd0*/  IMAD.MOV.U32 R16, RZ, RZ, R0 ;  /* 0x000000ffff107224 */ /* 0x000fc600078e0000 */
[----:B------:R-:W-:Y:S02]  /*1be0*/  IADD3 R19, R17, R25, RZ ;  /* 0x0000001911137210 */ /* 0x000fe40007ffe0ff */
[----:B------:R-:W-:-:S03]  /*1bf0*/  SHF.R.S32.HI R17, RZ, 0x1f, R0 ;  /* 0x0000001fff117819 */ /* 0x000fc60000011400 */
[-C--:B------:R-:W-:Y:S02]  /*1c00*/  IMAD R19, R19, R14.reuse, RZ ;  /* 0x0000000e13137224 */ /* 0x080fe400078e02ff */
[----:B------:R-:W-:-:S04]  /*1c10*/  IMAD.WIDE.U32 R16, R24, R14, R16 ;  /* 0x0000000e18107225 */ /* 0x000fc800078e0010 */
[----:B------:R-:W-:Y:S01]  /*1c20*/  IMAD R15, R24, R15, R19 ;  /* 0x0000000f180f7224 */ /* 0x000fe200078e0213 */
[----:B------:R-:W-:-:S04]  /*1c30*/  LEA R18, P0, R16, UR6, 0x1 ;  /* 0x0000000610127c11 */ /* 0x000fc8000f8008ff */
[----:B------:R-:W-:Y:S02]  /*1c40*/  IADD3 R15, R17, R15, RZ ;  /* 0x0000000f110f7210 */ /* 0x000fe40007ffe0ff */
[-C--:B------:R-:W-:Y:S02]  /*1c50*/  IADD3 R14, P2, R18, R22.reuse, RZ ;  /* 0x00000016120e7210 */ /* 0x080fe40007f5e0ff */
[----:B------:R-:W-:Y:S02]  /*1c60*/  LEA.HI.X R19, R16, UR7, R15, 0x1, P0 ;  /* 0x0000000710137c11 */ /* 0x000fe400080f0c0f */
[----:B------:R-:W-:-:S03]  /*1c70*/  IADD3 R16, P0, R14, R22, RZ ;  /* 0x000000160e107210 */ /* 0x000fc60007f1e0ff */
[----:B------:R-:W-:Y:S01]  /*1c80*/  IMAD.X R15, R19, 0x1, R9, P2 ;  /* 0x00000001130f7824 */ /* 0x000fe200010e0609 */
[----:B------:R-:W2:Y:S01]  /*1c90*/  LDG.E.U16 R18, desc[UR4][R18.64] ;  /* 0x0000000412127981 */ /* 0x000ea2000c1e1500 */
[----:B------:R-:W-:-:S03]  /*1ca0*/  IADD3 R22, P2, R16, R22, RZ ;  /* 0x0000001610167210 */ /* 0x000fc60007f5e0ff */
[----:B------:R-:W-:Y:S01]  /*1cb0*/  IADD3.X R17, R15, R9, RZ, P0, !PT ;  /* 0x000000090f117210 */ /* 0x000fe200007fe4ff */
[----:B------:R-:W3:Y:S04]  /*1cc0*/  LDG.E.U16 R14, desc[UR4][R14.64] ;  /* 0x000000040e0e7981 */ /* 0x000ee8000c1e1500 */
[----:B------:R-:W-:Y:S01]  /*1cd0*/  IMAD.X R23, R17, 0x1, R9, P2 ;  /* 0x0000000111177824 */ /* 0x000fe200010e0609 */
        /* <DEDUP_REMOVED lines=10> */
.L_x_164:
[----:B------:R-:W-:Y:S05]  /*1d80*/  BSYNC B0 ;  /* 0x0000000000007941 */ /* 0x000fea0003800000 */
.L_x_163:
[----:B------:R-:W-:-:S04]  /*1d90*/  IADD3 R6, R6, 0x1, RZ ;  /* 0x0000000106067810 */ /* 0x000fc80007ffe0ff */
[----:B------:R-:W-:-:S13]  /*1da0*/  ISETP.GE.AND P0, PT, R6, R3, PT ;  /* 0x000000030600720c */ /* 0x000fda0003f06270 */
[----:B------:R-:W-:Y:S05]  /*1db0*/  @!P0 BRA `(.L_x_172) ;  /* 0xffffffec00188947 */ /* 0x000fea000383ffff */
.L_x_162:
[----:B------:R-:W-:Y:S05]  /*1dc0*/  BSYNC B1 ;  /* 0x0000000000017941 */ /* 0x000fea0003800000 */
.L_x_161:
[----:B------:R-:W-:Y:S01]  /*1dd0*/  ULDC.64 UR6, c[0x0][0x218] ;  /* 0x0000860000067ab9 */ /* 0x000fe20000000a00 */
[----:B------:R-:W-:Y:S02]  /*1de0*/  F2FP.BF16.F32.PACK_AB R26, RZ, R26 ;  /* 0x0000001aff1a723e */ /* 0x000fe400000010ff */
[----:B------:R-:W-:-:S04]  /*1df0*/  LEA R2, P0, R10, UR6, 0x1 ;  /* 0x000000060a027c11 */ /* 0x000fc8000f8008ff */
[----:B------:R-:W-:-:S05]  /*1e00*/  LEA.HI.X R3, R10, UR7, R11, 0x1, P0 ;  /* 0x000000070a037c11 */ /* 0x000fca00080f0c0b */
[----:B------:R-:W-:Y:S01]  /*1e10*/  STG.E.U16 desc[UR4][R2.64], R26 ;  /* 0x0000001a02007986 */ /* 0x000fe2000c101504 */
[----:B------:R-:W-:Y:S05]  /*1e20*/  EXIT ;  /* 0x000000000000794d */ /* 0x000fea0003800000 */
        .weak           $__internal_16_$__cuda_sm20_div_u64
        .type           $__internal_16_$__cuda_sm20_div_u64,@function
        .size           $__internal_16_$__cuda_sm20_div_u64,(.L_x_642 - $__internal_16_$__cuda_sm20_div_u64)
$__internal_16_$__cuda_sm20_div_u64:
[----:B------:R-:W-:Y:S01]  /*1e30*/  IMAD.MOV.U32 R18, RZ, RZ, R12 ;  /* 0x000000ffff127224 */ /* 0x000fe200078e000c */
[----:B------:R-:W-:-:S04]  /*1e40*/  MOV R19, R9 ;  /* 0x0000000900137202 */ /* 0x000fc80000000f00 */
[----:B------:R-:W0:Y:S08]  /*1e50*/  I2F.U64.RP R15, R18 ;  /* 0x00000012000f7312 */ /* 0x000e300000309000 */
[----:B0-----:R-:W0:Y:S02]  /*1e60*/  MUFU.RCP R15, R15 ;  /* 0x0000000f000f7308 */ /* 0x001e240000001000 */
[----:B0-----:R-:W-:-:S06]  /*1e70*/  VIADD R6, R15, 0x1ffffffe ;  /* 0x1ffffffe0f067836 */ /* 0x001fcc0000000000 */
        /* <DEDUP_REMOVED lines=20> */
[----:B------:R-:W-:Y:S02]  /*1fc0*/  IMAD.X R6, RZ, RZ, ~R7, P0 ;  /* 0x000000ffff067224 */ /* 0x000fe400000e0e07 */
[----:B------:R-:W-:Y:S02]  /*1fd0*/  IMAD.MOV.U32 R7, RZ, RZ, RZ ;  /* 0x000000ffff077224 */ /* 0x000fe400078e00ff */
        /* <DEDUP_REMOVED lines=14> */
[----:B------:R-:W-:-:S04]  /*20c0*/  IMAD.WIDE.U32 R6, R17, R12, RZ ;  /* 0x0000000c11067225 */ /* 0x000fc800078e00ff */
[----:B------:R-:W-:Y:S01]  /*20d0*/  IMAD.X R15, RZ, RZ, R15, P1 ;  /* 0x000000ffff0f7224 */ /* 0x000fe200008e060f */
[----:B------:R-:W-:Y:S01]  /*20e0*/  IADD3 R13, P1, -R6, R13, RZ ;  /* 0x0000000d060d7210 */ /* 0x000fe20007f3e1ff */
[C---:B------:R-:W-:Y:S01]  /*20f0*/  IMAD R7, R17.reuse, R9, R7 ;  /* 0x0000000911077224 */ /* 0x040fe200078e0207 */
[----:B------:R-:W-:Y:S02]  /*2100*/  IADD3 R6, P2, R17, 0x1, RZ ;  /* 0x0000000111067810 */ /* 0x000fe40007f5e0ff */
[-C--:B------:R-:W-:Y:S01]  /*2110*/  ISETP.GE.U32.AND P0, PT, R13, R12.reuse, PT ;  /* 0x0000000c0d00720c */ /* 0x080fe20003f06070 */
[----:B------:R-:W-:-:S05]  /*2120*/  IMAD R7, R15, R12, R7 ;  /* 0x0000000c0f077224 */ /* 0x000fca00078e0207 */
[----:B------:R-:W-:Y:S02]  /*2130*/  IADD3.X R18, ~R7, R14, RZ, P1, !PT ;  /* 0x0000000e07127210 */ /* 0x000fe40000ffe5ff */
[----:B------:R-:W-:Y:S02]  /*2140*/  IADD3 R7, P1, -R12, R13, RZ ;  /* 0x0000000d0c077210 */ /* 0x000fe40007f3e1ff */
[C---:B------:R-:W-:Y:S02]  /*2150*/  ISETP.GE.U32.AND.EX P0, PT, R18.reuse, R9, PT, P0 ;  /* 0x000000091200720c */ /* 0x040fe40003f06100 */
[----:B------:R-:W-:Y:S01]  /*2160*/  IADD3.X R14, RZ, R15, RZ, P2, !PT ;  /* 0x0000000fff0e7210 */ /* 0x000fe200017fe4ff */
[----:B------:R-:W-:Y:S01]  /*2170*/  IMAD.X R16, R18, 0x1, ~R9, P1 ;  /* 0x0000000112107824 */ /* 0x000fe200008e0e09 */
[----:B------:R-:W-:Y:S02]  /*2180*/  SEL R17, R6, R17, P0 ;  /* 0x0000001106117207 */ /* 0x000fe40000000000 */
[----:B------:R-:W-:-:S02]  /*2190*/  SEL R7, R7, R13, P0 ;  /* 0x0000000d07077207 */ /* 0x000fc40000000000 */
[----:B------:R-:W-:Y:S02]  /*21a0*/  SEL R16, R16, R18, P0 ;  /* 0x0000001210107207 */ /* 0x000fe40000000000 */
[----:B------:R-:W-:Y:S02]  /*21b0*/  SEL R14, R14, R15, P0 ;  /* 0x0000000f0e0e7207 */ /* 0x000fe40000000000 */
[----:B------:R-:W-:Y:S02]  /*21c0*/  IADD3 R6, P2, R17, 0x1, RZ ;  /* 0x0000000111067810 */ /* 0x000fe40007f5e0ff */
[----:B------:R-:W-:Y:S02]  /*21d0*/  ISETP.GE.U32.AND P0, PT, R7, R12, PT ;  /* 0x0000000c0700720c */ /* 0x000fe40003f06070 */
[----:B------:R-:W-:Y:S01]  /*21e0*/  ISETP.NE.U32.AND P1, PT, R12, RZ, PT ;  /* 0x000000ff0c00720c */ /* 0x000fe20003f25070 */
[----:B------:R-:W-:Y:S01]  /*21f0*/  IMAD.X R7, RZ, RZ, R14, P2 ;  /* 0x000000ffff077224 */ /* 0x000fe200010e060e */
[----:B------:R-:W-:-:S02]  /*2200*/  ISETP.GE.U32.AND.EX P0, PT, R16, R9, PT, P0 ;  /* 0x000000091000720c */ /* 0x000fc40003f06100 */
[----:B------:R-:W-:Y:S01]  /*2210*/  ISETP.NE.AND.EX P1, PT, R9, RZ, PT, P1 ;  /* 0x000000ff0900720c */ /* 0x000fe20003f25310 */
[----:B------:R-:W-:Y:S01]  /*2220*/  HFMA2.MMA R9, -RZ, RZ, 0, 0 ;  /* 0x00000000ff097435 */ /* 0x000fe200000001ff */
[----:B------:R-:W-:Y:S02]  /*2230*/  SEL R6, R6, R17, P0 ;  /* 0x0000001106067207 */ /* 0x000fe40000000000 */
[----:B------:R-:W-:Y:S02]  /*2240*/  SEL R7, R7, R14, P0 ;  /* 0x0000000e07077207 */ /* 0x000fe40000000000 */
[----:B------:R-:W-:Y:S02]  /*2250*/  SEL R6, R6, 0xffffffff, P1 ;  /* 0xffffffff06067807 */ /* 0x000fe40000800000 */
[----:B------:R-:W-:Y:S01]  /*2260*/  SEL R7, R7, 0xffffffff, P1 ;  /* 0xffffffff07077807 */ /* 0x000fe20000800000 */
[----:B------:R-:W-:Y:S06]  /*2270*/  RET.REL.NODEC R8 `(_ZN2at6native53_GLOBAL__N__3bfe7fd5_20_UpSampleNearest2d_cu_198c5ce242upsample_nearest2d_backward_nhwc_out_frameIN3c108BFloat16EfXadL_ZNS0_46nearest_neighbor_exact_bw_compute_source_indexEfiiEEEEvPKT_PS5_mmmmmffm) ;  /* 0xffffffdc08607950 */ /* 0x000fec0003c3ffff */
.L_x_173:
        /* <DEDUP_REMOVED lines=16> */
.L_x_642:


//--------------------- .text._ZN2at6native53_GLOBAL__N__3bfe7fd5_20_UpSampleNearest2d_cu_198c5ce242upsample_nearest2d_backward_nhwc_out_frameIN3c104HalfEfXadL_ZNS0_46nearest_neighbor_exact_bw_compute_source_indexEfiiEEEEvPKT_PS5_mmmmmffm --------------------------
	.section	.text._ZN2at6native53_GLOBAL__N__3bfe7fd5_20_UpSampleNearest2d_cu_198c5ce242upsample_nearest2d_backward_nhwc_out_frameIN3c104HalfEfXadL_ZNS0_46nearest_neighbor_exact_bw_compute_source_indexEfiiEEEEvPKT_PS5_mmmmmffm,"ax",@progbits
	.align	128
.text._ZN2at6native53_GLOBAL__N__3bfe7fd5_20_UpSampleNearest2d_cu_198c5ce242upsample_nearest2d_backward_nhwc_out_frameIN3c104HalfEfXadL_ZNS0_46nearest_neighbor_exact_bw_compute_source_indexEfiiEEEEvPKT_PS5_mmmmmffm:
        .type           _ZN2at6native53_GLOBAL__N__3bfe7fd5_20_UpSampleNearest2d_cu_198c5ce242upsample_nearest2d_backward_nhwc_out_frameIN3c104HalfEfXadL_ZNS0_46nearest_neighbor_exact_bw_compute_source_indexEfiiEEEEvPKT_PS5_mmmmmffm,@function
        .size           _ZN2at6native53_GLOBAL__N__3bfe7fd5_20_UpSampleNearest2d_cu_198c5ce242upsample_nearest2d_backward_nhwc_out_frameIN3c104HalfEfXadL_ZNS0_46nearest_neighbor_exact_bw_compute_source_indexEfiiEEEEvPKT_PS5_mmmmmffm,(.L_x_644 - _ZN2at6native53_GLOBAL__N__3bfe7fd5_20_UpSampleNearest2d_cu_198c5ce242upsample_nearest2d_backward_nhwc_out_frameIN3c104HalfEfXadL_ZNS0_46nearest_neighbor_exact_bw_compute_source_indexEfiiEEEEvPKT_PS5_mmmmmffm)
        .other          _ZN2at6native53_GLOBAL__N__3bfe7fd5_20_UpSampleNearest2d_cu_198c5ce242upsample_nearest2d_backward_nhwc_out_frameIN3c104HalfEfXadL_ZNS0_46nearest_neighbor_exact_bw_compute_source_indexEfiiEEEEvPKT_PS5_mmmmmffm,@"STO_CUDA_ENTRY STV_DEFAULT"
_ZN2at6native53_GLOBAL__N__3bfe7fd5_20_UpSampleNearest2d_cu_198c5ce242upsample_nearest2d_backward_nhwc_out_frameIN3c104HalfEfXadL_ZNS0_46nearest_neighbor_exact_bw_compute_source_indexEfiiEEEEvPKT_PS5_mmmmmffm:
[----:B------:R-:W-:Y:S01]  /*0000*/  LDC R1, c[0x0][0x28] ;  /* 0x00000a00ff017b82 */ /* 0x000fe20000000800 */
[----:B------:R-:W0:Y:S07]  /*0010*/  S2R R10, SR_TID.X ;  /* 0x00000000000a7919 */ /* 0x000e2e0000002100 */
[----:B------:R-:W0:Y:S01]  /*0020*/  S2UR UR4, SR_CTAID.X ;  /* 0x00000000000479c3 */ /* 0x000e220000002500 */
[----:B------:R-:W-:-:S07]  /*0030*/  HFMA2.MMA R11, -RZ, RZ, 0, 0 ;  /* 0x00000000ff0b7435 */ /* 0x000fce00000001ff */
        /* <DEDUP_REMOVED lines=17> */
[----:B------:R-:W-:Y:S05]  /*0150*/  CALL.REL.NOINC `($__internal_17_$__cuda_sm20_div_u64) ;  /* 0x0000001c00347944 */ /* 0x000fea0003c00000 */
[----:B------:R-:W-:Y:S01]  /*0160*/  IMAD.MOV R3, RZ, RZ, -R6 ;  /* 0x000000ffff037224 */ /* 0x000fe200078e0a06 */
[----:B------:R-:W-:Y:S01]  /*0170*/  ULDC UR4, c[0x0][0x240] ;  /* 0x0000900000047ab9 */ /* 0x000fe20000000800 */
[----:B------:R-:W-:Y:S02]  /*0180*/  MOV R2, R6 ;  /* 0x0000000600027202 */ /* 0x000fe40000000f00 */
[----:B------:R-:W-:Y:S02]  /*0190*/  IMAD R0, R3, UR4, R10 ;  /* 0x0000000403007c24 */ /* 0x000fe4000f8e020a */
[----:B------:R-:W-:Y:S01]  /*01a0*/  IMAD.MOV.U32 R3, RZ, RZ, R7 ;  /* 0x000000ffff037224 */ /* 0x000fe200078e0007 */
[----:B------:R-:W-:Y:S06]  /*01b0*/  BRA `(.L_x_176) ;  /* 0x0000000000587947 */ /* 0x000fec0003800000 */
.L_x_175:
        /* <DEDUP_REMOVED lines=22> */
.L_x_176:
[----:B------:R-:W-:Y:S05]  /*0320*/  BSYNC B0 ;  /* 0x0000000000007941 */ /* 0x000fea0003800000 */
.L_x_174:
        /* <DEDUP_REMOVED lines=14> */
[----:B------:R-:W-:Y:S01]  /*0410*/  MOV R4, R6 ;  /* 0x0000000600047202 */ /* 0x000fe20000000f00 */
[----:B------:R-:W-:Y:S02]  /*0420*/  IMAD.MOV.U32 R5, RZ, RZ, R7 ;  /* 0x000000ffff057224 */ /* 0x000fe400078e0007 */
[----:B------:R-:W-:Y:S01]  /*0430*/  IMAD R3, R3, UR4, R2 ;  /* 0x0000000403037c24 */ /* 0x000fe2000f8e0202 */
[----:B------:R-:W-:Y:S06]  /*0440*/  BRA `(.L_x_179) ;  /* 0x0000000000587947 */ /* 0x000fec0003800000 */
.L_x_178:
        /* <DEDUP_REMOVED lines=22> */
.L_x_179:
[----:B------:R-:W-:Y:S05]  /*05b0*/  BSYNC B0 ;  /* 0x0000000000007941 */ /* 0x000fea0003800000 */
.L_x_177:
        /* <DEDUP_REMOVED lines=15> */
[----:B------:R-:W-:Y:S01]  /*06b0*/  IMAD R6, R5, UR4, R4 ;  /* 0x0000000405067c24 */ /* 0x000fe2000f8e0204 */
[----:B------:R-:W-:Y:S06]  /*06c0*/  BRA `(.L_x_182) ;  /* 0x0000000000547947 */ /* 0x000fec0003800000 */
.L_x_181:
        /* <DEDUP_REMOVED lines=21> */
.L_x_182:
[----:B------:R-:W-:Y:S05]  /*0820*/  BSYNC B0 ;  /* 0x0000000000007941 */ /* 0x000fea0003800000 */
.L_x_180:
        /* <DEDUP_REMOVED lines=31> */
.L_x_194:
        /* <DEDUP_REMOVED lines=14> */
[----:B------:R-:W-:Y:S02]  /*0b00*/  IMAD.MOV.U32 R8, RZ, RZ, R6 ;  /* 0x000000ffff087224 */ /* 0x000fe400078e0006 */
[C---:B------:R-:W-:Y:S01]  /*0b10*/  IMAD R13, R2.reuse, UR7, R13 ;  /* 0x00000007020d7c24 */ /* 0x040fe2000f8e020d */
[----:B------:R-:W1:Y:S01]  /*0b20*/  LDC.64 R16, c[0x0][0x240] ;  /* 0x00009000ff107b82 */ /* 0x000e620000000a00 */
[----:B------:R-:W-:-:S04]  /*0b30*/  IMAD.WIDE.U32 R8, R2, UR6, R8 ;  /* 0x0000000602087c25 */ /* 0x000fc8000f8e0008 */
[----:B------:R-:W-:Y:S01]  /*0b40*/  IMAD.MOV.U32 R22, RZ, RZ, R0 ;  /* 0x000000ffff167224 */ /* 0x000fe200078e0000 */
[----:B------:R-:W-:Y:S02]  /*0b50*/  IADD3 R15, R9, R13, RZ ;  /* 0x0000000d090f7210 */ /* 0x000fe40007ffe0ff */
[----:B------:R-:W-:-:S03]  /*0b60*/  SHF.R.S32.HI R13, RZ, 0x1f, R12 ;  /* 0x0000001fff0d7819 */ /* 0x000fc6000001140c */
[-C--:B0-----:R-:W-:Y:S02]  /*0b70*/  IMAD R20, R15, R18.reuse, RZ ;  /* 0x000000120f147224 */ /* 0x081fe400078e02ff */
[----:B------:R-:W0:Y:S02]  /*0b80*/  LDC.64 R14, c[0x0][0x210] ;  /* 0x00008400ff0e7b82 */ /* 0x000e240000000a00 */
[C---:B------:R-:W-:Y:S02]  /*0b90*/  IMAD R19, R8.reuse, R19, R20 ;  /* 0x0000001308137224 */ /* 0x040fe400078e0214 */
[----:B------:R-:W-:-:S05]  /*0ba0*/  IMAD.WIDE.U32 R20, R8, R18, R12 ;  /* 0x0000001208147225 */ /* 0x000fca00078e000c */
[----:B------:R-:W-:-:S05]  /*0bb0*/  IADD3 R21, R21, R19, RZ ;  /* 0x0000001315157210 */ /* 0x000fca0007ffe0ff */
[----:B-1----:R-:W-:-:S04]  /*0bc0*/  IMAD R21, R21, R16, RZ ;  /* 0x0000001015157224 */ /* 0x002fc800078e02ff */
[C---:B------:R-:W-:Y:S02]  /*0bd0*/  IMAD R25, R20.reuse, R17, R21 ;  /* 0x0000001114197224 */ /* 0x040fe400078e0215 */
[----:B------:R-:W-:-:S05]  /*0be0*/  IMAD.WIDE.U32 R20, R20, R16, R22 ;  /* 0x0000001014147225 */ /* 0x000fca00078e0016 */
[----:B------:R-:W-:Y:S02]  /*0bf0*/  IADD3 R21, R21, R25, RZ ;  /* 0x0000001915157210 */ /* 0x000fe40007ffe0ff */
[----:B0-----:R-:W-:-:S04]  /*0c00*/  LEA R28, P0, R20, R14, 0x1 ;  /* 0x0000000e141c7211 */ /* 0x001fc800078008ff */
[----:B------:R-:W-:-:S05]  /*0c10*/  LEA.HI.X R29, R20, R15, R21, 0x1, P0 ;  /* 0x0000000f141d7211 */ /* 0x000fca00000f0c15 */
[----:B------:R-:W2:Y:S01]  /*0c20*/  LDG.E.U16 R28, desc[UR4][R28.64] ;  /* 0x000000041c1c7981 */ /* 0x000ea2000c1e1500 */
[----:B------:R-:W-:Y:S02]  /*0c30*/  ISETP.NE.AND P0, PT, R4, 0x1, PT ;  /* 0x000000010400780c */ /* 0x000fe40003f05270 */
[----:B------:R-:W-:-:S05]  /*0c40*/  IADD3 R20, R12, 0x1, RZ ;  /* 0x000000010c147810 */ /* 0x000fca0007ffe0ff */
[----:B------:R-:W-:Y:S02]  /*0c50*/  IMAD.MOV.U32 R24, RZ, RZ, R20 ;  /* 0x000000ffff187224 */ /* 0x000fe400078e0014 */
[----:B--2---:R-:W-:-:S05]  /*0c60*/  HADD2.F32 R25, -RZ, R28.H0_H0 ;  /* 0x2000001cff197230 */ /* 0x004fca0000004100 */
[----:B------:R-:W-:Y:S01]  /*0c70*/  FADD.FTZ R26, R26, R25 ;  /* 0x000000191a1a7221 */ /* 0x000fe20000010000 */
[----:B------:R-:W-:Y:S06]  /*0c80*/  @!P0 BRA `(.L_x_188) ;  /* 0x0000000000708947 */ /* 0x000fec0003800000 */
[----:B------:R-:W-:Y:S02]  /*0c90*/  ISETP.NE.AND P0, PT, R4, 0x2, PT ;  /* 0x000000020400780c */ /* 0x000fe40003f05270 */
[--C-:B------:R-:W-:Y:S02]  /*0ca0*/  SHF.R.S32.HI R21, RZ, 0x1f, R20.reuse ;  /* 0x0000001fff157819 */ /* 0x100fe40000011414 */
[----:B------:R-:W-:Y:S01]  /*0cb0*/  IADD3 R24, R12, 0x2, RZ ;  /* 0x000000020c187810 */ /* 0x000fe20007ffe0ff */
        /* <DEDUP_REMOVED lines=13> */
[----:B------:R-:W-:Y:S02]  /*0d90*/  @P0 LEA R14, P3, R18, R14, 0x1 ;  /* 0x0000000e120e0211 */ /* 0x000fe400078608ff */
[----:B------:R-:W-:Y:S02]  /*0da0*/  LEA.HI.X R9, R20, R15, R9, 0x1, P2 ;  /* 0x0000000f14097211 */ /* 0x000fe400010f0c09 */
[----:B------:R-:W-:-:S03]  /*0db0*/  @P0 IADD3 R4, R19, R17, RZ ;  /* 0x0000001113040210 */ /* 0x000fc60007ffe0ff */
[----:B------:R-:W2:Y:S01]  /*0dc0*/  LDG.E.U16 R8, desc[UR4][R8.64] ;  /* 0x0000000408087981 */ /* 0x000ea2000c1e1500 */
[----:B------:R-:W-:-:S05]  /*0dd0*/  @P0 LEA.HI.X R15, R18, R15, R4, 0x1, P3 ;  /* 0x0000000f120f0211 */ /* 0x000fca00018f0c04 */
[----:B------:R-:W3:Y:S01]  /*0de0*/  @P0 LDG.E.U16 R14, desc[UR4][R14.64] ;  /* 0x000000040e0e0981 */ /* 0x000ee2000c1e1500 */
[----:B------:R-:W-:-:S05]  /*0df0*/  VIADD R4, R12, 0x3 ;  /* 0x000000030c047836 */ /* 0x000fca0000000000 */
[----:B------:R-:W-:Y:S01]  /*0e00*/  @P0 MOV R24, R4 ;  /* 0x0000000400180202 */ /* 0x000fe20000000f00 */
[----:B--2---:R-:W-:-:S05]  /*0e10*/  HADD2.F32 R17, -RZ, R8.H0_H0 ;  /* 0x20000008ff117230 */ /* 0x004fca0000004100 */
[----:B------:R-:W-:Y:S01]  /*0e20*/  FADD.FTZ R26, R26, R17 ;  /* 0x000000111a1a7221 */ /* 0x000fe20000010000 */
[----:B---3--:R-:W-:-:S05]  /*0e30*/  @P0 HADD2.F32 R19, -RZ, R14.H0_H0 ;  /* 0x2000000eff130230 */ /* 0x008fca0000004100 */
[----:B------:R-:W-:-:S07]  /*0e40*/  @P0 FADD.FTZ R26, R26, R19 ;  /* 0x000000131a1a0221 */ /* 0x000fce0000010000 */
.L_x_188:
[----:B------:R-:W-:Y:S05]  /*0e50*/  BSYNC B2 ;  /* 0x0000000000027941 */ /* 0x000fea0003800000 */
.L_x_187:
        /* <DEDUP_REMOVED lines=11> */
[----:B------:R-:W-:-:S05]  /*0f10*/  IMAD.WIDE.U32 R16, R2, UR6, R8 ;  /* 0x0000000602107c25 */ /* 0x000fca000f8e0008 */
[----:B------:R-:W-:Y:S02]  /*0f20*/  IADD3 R4, R19, R17, RZ ;  /* 0x0000001113047210 */ /* 0x000fe40007ffe0ff */
[C---:B0-----:R-:W-:Y:S02]  /*0f30*/  SHF.L.U64.HI R9, R14.reuse, 0x1, R15 ;  /* 0x000000010e097819 */ /* 0x041fe4000001020f */
[----:B------:R-:W-:Y:S01]  /*0f40*/  SHF.L.U32 R22, R14, 0x1, RZ ;  /* 0x000000010e167819 */ /* 0x000fe200000006ff */
[----:B------:R-:W-:Y:S06]  /*0f50*/  @!P2 BRA `(.L_x_190) ;  /* 0x0000000400e8a947 */ /* 0x000fec0003800000 */
[----:B------:R-:W-:-:S13]  /*0f60*/  PLOP3.LUT P0, PT, PT, PT, PT, 0x8, 0x0 ;  /* 0x000000000000781c */ /* 0x000fda0003f0e170 */
.L_x_191:
        /* <DEDUP_REMOVED lines=20> */
[----:B--2---:R-:W-:Y:S01]  /*10b0*/  HADD2.F32 R25, -RZ, R21.H0_H0 ;  /* 0x20000015ff197230 */ /* 0x004fe20000004100 */
[----:B------:R-:W-:-:S04]  /*10c0*/  IADD3.X R21, R29, R9, RZ, P2, !PT ;  /* 0x000000091d157210 */ /* 0x000fc800017fe4ff */
[----:B------:R-:W-:Y:S01]  /*10d0*/  FADD.FTZ R25, R25, R26 ;  /* 0x0000001a19197221 */ /* 0x000fe20000010000 */
[----:B------:R0:W2:Y:S02]  /*10e0*/  LDG.E.U16 R28, desc[UR4][R20.64] ;  /* 0x00000004141c7981 */ /* 0x0000a4000c1e1500 */
[----:B0-----:R-:W-:-:S04]  /*10f0*/  IADD3 R20, P2, R20, R22, RZ ;  /* 0x0000001614147210 */ /* 0x001fc80007f5e0ff */
[----:B------:R-:W-:-:S05]  /*1100*/  IADD3.X R21, R21, R9, RZ, P2, !PT ;  /* 0x0000000915157210 */ /* 0x000fca00017fe4ff */
[----:B------:R-:W4:Y:S01]  /*1110*/  LDG.E.U16 R20, desc[UR4][R20.64] ;  /* 0x0000000414147981 */ /* 0x000f22000c1e1500 */
[----:B------:R-:W-:Y:S02]  /*1120*/  VIADD R26, R24, 0x4 ;  /* 0x00000004181a7836 */ /* 0x000fe40000000000 */
[----:B---3--:R-:W-:-:S03]  /*1130*/  HADD2.F32 R8, -RZ, R8.H0_H0 ;  /* 0x20000008ff087230 */ /* 0x008fc60000004100 */
[----:B------:R-:W-:Y:S02]  /*1140*/  SHF.R.S32.HI R27, RZ, 0x1f, R26 ;  /* 0x0000001fff1b7819 */ /* 0x000fe4000001141a */
[----:B------:R-:W-:Y:S01]  /*1150*/  FADD.FTZ R8, R25, R8 ;  /* 0x0000000819087221 */ /* 0x000fe20000010000 */
[----:B------:R-:W-:-:S05]  /*1160*/  IMAD.WIDE.U32 R26, R16, UR6, R26 ;  /* 0x00000006101a7c25 */ /* 0x000fca000f8e001a */
[----:B------:R-:W-:-:S05]  /*1170*/  IADD3 R27, R23, R27, RZ ;  /* 0x0000001b171b7210 */ /* 0x000fca0007ffe0ff */
[----:B------:R-:W-:-:S04]  /*1180*/  IMAD R27, R27, R14, RZ ;  /* 0x0000000e1b1b7224 */ /* 0x000fc800078e02ff */
[----:B------:R-:W-:Y:S02]  /*1190*/  IMAD R27, R26, R15, R27 ;  /* 0x0000000f1a1b7224 */ /* 0x000fe400078e021b */
[----:B--2---:R-:W-:-:S05]  /*11a0*/  HADD2.F32 R25, -RZ, R28.H0_H0 ;  /* 0x2000001cff197230 */ /* 0x004fca0000004100 */
[----:B------:R-:W-:Y:S01]  /*11b0*/  FADD.FTZ R25, R8, R25 ;  /* 0x0000001908197221 */ /* 0x000fe20000010000 */
[----:B----4-:R-:W-:Y:S02]  /*11c0*/  HADD2.F32 R8, -RZ, R20.H0_H0 ;  /* 0x20000014ff087230 */ /* 0x010fe40000004100 */
        /* <DEDUP_REMOVED lines=10> */
[----:B--2---:R-:W-:Y:S01]  /*1270*/  HADD2.F32 R26, -RZ, R21.H0_H0 ;  /* 0x20000015ff1a7230 */ /* 0x004fe20000004100 */
[----:B------:R-:W-:-:S04]  /*1280*/  IADD3.X R21, R29, R9, RZ, P2, !PT ;  /* 0x000000091d157210 */ /* 0x000fc800017fe4ff */
[----:B------:R-:W-:Y:S01]  /*1290*/  FADD.FTZ R25, R25, R26 ;  /* 0x0000001a19197221 */ /* 0x000fe20000010000 */
[----:B------:R0:W2:Y:S01]  /*12a0*/  LDG.E.U16 R28, desc[UR4][R20.64] ;  /* 0x00000004141c7981 */ /* 0x0000a2000c1e1500 */
[----:B------:R-:W-:-:S04]  /*12b0*/  IADD3 R26, P2, R20, R22, RZ ;  /* 0x00000016141a7210 */ /* 0x000fc80007f5e0ff */
[----:B------:R-:W-:-:S05]  /*12c0*/  IADD3.X R27, R21, R9, RZ, P2, !PT ;  /* 0x00000009151b7210 */ /* 0x000fca00017fe4ff */
[----:B------:R-:W4:Y:S01]  /*12d0*/  LDG.E.U16 R26, desc[UR4][R26.64] ;  /* 0x000000041a1a7981 */ /* 0x000f22000c1e1500 */
[----:B0-----:R-:W-:Y:S02]  /*12e0*/  VIADD R20, R24, 0x8 ;  /* 0x0000000818147836 */ /* 0x001fe40000000000 */
[----:B---3--:R-:W-:-:S03]  /*12f0*/  HADD2.F32 R8, -RZ, R8.H0_H0 ;  /* 0x20000008ff087230 */ /* 0x008fc60000004100 */
[----:B------:R-:W-:Y:S02]  /*1300*/  SHF.R.S32.HI R21, RZ, 0x1f, R20 ;  /* 0x0000001fff157819 */ /* 0x000fe40000011414 */
[----:B------:R-:W-:Y:S01]  /*1310*/  FADD.FTZ R8, R25, R8 ;  /* 0x0000000819087221 */ /* 0x000fe20000010000 */
[----:B--2---:R-:W-:Y:S02]  /*1320*/  HADD2.F32 R25, -RZ, R28.H0_H0 ;  /* 0x2000001cff197230 */ /* 0x004fe40000004100 */
[----:B------:R-:W-:-:S04]  /*1330*/  IMAD.WIDE.U32 R28, R16, UR6, R20 ;  /* 0x00000006101c7c25 */ /* 0x000fc8000f8e0014 */
[----:B------:R-:W-:Y:S01]  /*1340*/  FADD.FTZ R8, R8, R25 ;  /* 0x0000001908087221 */ /* 0x000fe20000010000 */
[----:B------:R-:W-:Y:S01]  /*1350*/  IADD3 R25, R23, R29, RZ ;  /* 0x0000001d17197210 */ /* 0x000fe20007ffe0ff */
[----:B----4-:R-:W-:-:S04]  /*1360*/  HADD2.F32 R21, -RZ, R26.H0_H0 ;  /* 0x2000001aff157230 */ /* 0x010fc80000004100 */
        /* <DEDUP_REMOVED lines=11> */
[----:B0-----:R-:W-:-:S04]  /*1420*/  IADD3 R20, P2, R28, R22, RZ ;  /* 0x000000161c147210 */ /* 0x001fc80007f5e0ff */
[----:B------:R-:W-:Y:S02]  /*1430*/  IADD3.X R21, R29, R9, RZ, P2, !PT ;  /* 0x000000091d157210 */ /* 0x000fe400017fe4ff */
[----:B-1----:R-:W-:-:S04]  /*1440*/  IADD3 R28, P2, R20, R22, RZ ;  /* 0x00000016141c7210 */ /* 0x002fc80007f5e0ff */
[----:B------:R-:W-:Y:S01]  /*1450*/  IADD3.X R29, R21, R9, RZ, P2, !PT ;  /* 0x00000009151d7210 */ /* 0x000fe200017fe4ff */
[----:B--2---:R-:W-:-:S04]  /*1460*/  HADD2.F32 R26, -RZ, R25.H0_H0 ;  /* 0x20000019ff1a7230 */ /* 0x004fc80000004100 */
[----:B------:R-:W2:Y:S01]  /*1470*/  LDG.E.U16 R25, desc[UR4][R28.64] ;  /* 0x000000041c197981 */ /* 0x000ea2000c1e1500 */
[----:B------:R-:W-:-:S03]  /*1480*/  FADD.FTZ R27, R27, R26 ;  /* 0x0000001a1b1b7221 */ /* 0x000fc60000010000 */
        /* <DEDUP_REMOVED lines=8> */
[----:B------:R-:W-:-:S04]  /*1510*/  LEA R20, P2, R18, UR8, 0x1 ;  /* 0x0000000812147c11 */ /* 0x000fc8000f8408ff */
[----:B------:R-:W-:-:S04]  /*1520*/  IADD3 R19, R19, R23, RZ ;  /* 0x0000001713137210 */ /* 0x000fc80007ffe0ff */
[----:B------:R-:W-:Y:S02]  /*1530*/  LEA.HI.X R21, R18, UR9, R19, 0x1, P2 ;  /* 0x0000000912157c11 */ /* 0x000fe400090f0c13 */
[----:B------:R-:W-:-:S03]  /*1540*/  IADD3 R18, P2, R20, R22, RZ ;  /* 0x0000001614127210 */ /* 0x000fc60007f5e0ff */
[----:B------:R-:W5:Y:S02]  /*1550*/  LDG.E.U16 R20, desc[UR4][R20.64] ;  /* 0x0000000414147981 */ /* 0x000f64000c1e1500 */
[----:B------:R-:W-:Y:S01]  /*1560*/  IMAD.X R19, R21, 0x1, R9, P2 ;  /* 0x0000000115137824 */ /* 0x000fe200010e0609 */
[----:B------:R-:W-:Y:S01]  /*1570*/  IADD3 R28, P2, R18, R22, RZ ;  /* 0x00000016121c7210 */ /* 0x000fe20007f5e0ff */
[----:B---3--:R-:W-:-:S03]  /*1580*/  HADD2.F32 R23, -RZ, R8.H0_H0 ;  /* 0x20000008ff177230 */ /* 0x008fc60000004100 */
[----:B------:R0:W3:Y:S01]  /*1590*/  LDG.E.U16 R8, desc[UR4][R18.64] ;  /* 0x0000000412087981 */ /* 0x0000e2000c1e1500 */
[----:B------:R-:W-:Y:S01]  /*15a0*/  IADD3.X R29, R19, R9, RZ, P2, !PT ;  /* 0x00000009131d7210 */ /* 0x000fe200017fe4ff */
[----:B------:R-:W-:-:S04]  /*15b0*/  FADD.FTZ R27, R27, R23 ;  /* 0x000000171b1b7221 */ /* 0x000fc80000010000 */
[----:B------:R-:W3:Y:S01]  /*15c0*/  LDG.E.U16 R23, desc[UR4][R28.64] ;  /* 0x000000041c177981 */ /* 0x000ee2000c1e1500 */
[----:B0-----:R-:W-:-:S04]  /*15d0*/  IADD3 R18, P2, R28, R22, RZ ;  /* 0x000000161c127210 */ /* 0x001fc80007f5e0ff */
[----:B------:R-:W-:-:S05]  /*15e0*/  IADD3.X R19, R29, R9, RZ, P2, !PT ;  /* 0x000000091d137210 */ /* 0x000fca00017fe4ff */
[----:B------:R-:W3:Y:S01]  /*15f0*/  LDG.E.U16 R18, desc[UR4][R18.64] ;  /* 0x0000000412127981 */ /* 0x000ee2000c1e1500 */
[----:B------:R-:W-:Y:S01]  /*1600*/  IADD3 R24, R24, 0x10, RZ ;  /* 0x0000001018187810 */ /* 0x000fe20007ffe0ff */
[----:B--2---:R-:W-:Y:S02]  /*1610*/  HADD2.F32 R25, -RZ, R25.H0_H0 ;  /* 0x20000019ff197230 */ /* 0x004fe40000004100 */
[----:B----4-:R-:W-:-:S05]  /*1620*/  HADD2.F32 R26, -RZ, R26.H0_H0 ;  /* 0x2000001aff1a7230 */ /* 0x010fca0000004100 */
[----:B------:R-:W-:-:S04]  /*1630*/  FADD.FTZ R26, R27, R26 ;  /* 0x0000001a1b1a7221 */ /* 0x000fc80000010000 */
[----:B------:R-:W-:Y:S01]  /*1640*/  FADD.FTZ R25, R26, R25 ;  /* 0x000000191a197221 */ /* 0x000fe20000010000 */
[----:B-----5:R-:W-:-:S05]  /*1650*/  HADD2.F32 R20, -RZ, R20.H0_H0 ;  /* 0x20000014ff147230 */ /* 0x020fca0000004100 */
[----:B------:R-:W-:Y:S01]  /*1660*/  FADD.FTZ R20, R25, R20 ;  /* 0x0000001419147221 */ /* 0x000fe20000010000 */
[----:B------:R-:W-:Y:S02]  /*1670*/  VIADD R25, R5, 0xfffffff4 ;  /* 0xfffffff405197836 */ /* 0x000fe40000000000 */
[----:B---3--:R-:W-:-:S03]  /*1680*/  HADD2.F32 R21, -RZ, R8.H0_H0 ;  /* 0x20000008ff157230 */ /* 0x008fc60000004100 */
[----:B------:R-:W-:Y:S01]  /*1690*/  ISETP.GE.AND P2, PT, R24, R25, PT ;  /* 0x000000191800720c */ /* 0x000fe20003f46270 */
[----:B------:R-:W-:Y:S02]  /*16a0*/  HADD2.F32 R23, -RZ, R23.H0_H0 ;  /* 0x20000017ff177230 */ /* 0x000fe40000004100 */
[----:B------:R-:W-:-:S04]  /*16b0*/  FADD.FTZ R20, R20, R21 ;  /* 0x0000001514147221 */ /* 0x000fc80000010000 */
[----:B------:R-:W-:Y:S01]  /*16c0*/  FADD.FTZ R20, R20, R23 ;  /* 0x0000001714147221 */ /* 0x000fe20000010000 */
[----:B------:R-:W-:-:S05]  /*16d0*/  HADD2.F32 R19, -RZ, R18.H0_H0 ;  /* 0x20000012ff137230 */ /* 0x000fca0000004100 */
[----:B------:R-:W-:Y:S01]  /*16e0*/  FADD.FTZ R26, R20, R19 ;  /* 0x00000013141a7221 */ /* 0x000fe20000010000 */
[----:B------:R-:W-:Y:S06]  /*16f0*/  @!P2 BRA `(.L_x_191) ;  /* 0xfffffff8001ca947 */ /* 0x000fec000383ffff */
.L_x_190:
[----:B------:R-:W-:Y:S05]  /*1700*/  BSYNC B2 ;  /* 0x0000000000027941 */ /* 0x000fea0003800000 */
.L_x_189:
        /* <DEDUP_REMOVED lines=41> */
[-C--:B------:R-:W-:Y:S01]  /*19a0*/  IADD3 R20, P0, R18, R22.reuse, RZ ;  /* 0x0000001612147210 */ /* 0x080fe20007f1e0ff */
[----:B---3--:R-:W-:Y:S02]  /*19b0*/  HADD2.F32 R25, -RZ, R25.H0_H0 ;  /* 0x20000019ff197230 */ /* 0x008fe40000004100 */
[----:B------:R0:W3:Y:S02]  /*19c0*/  LDG.E.U16 R18, desc[UR4][R18.64] ;  /* 0x0000000412127981 */ /* 0x0000e4000c1e1500 */
[----:B------:R-:W-:Y:S01]  /*19d0*/  IMAD.X R21, R19, 0x1, R9, P0 ;  /* 0x0000000113157824 */ /* 0x000fe200000e0609 */
[----:B------:R-:W-:-:S04]  /*19e0*/  IADD3 R28, P0, R20, R22, RZ ;  /* 0x00000016141c7210 */ /* 0x000fc80007f1e0ff */
[-C--:B------:R-:W-:Y:S01]  /*19f0*/  IADD3.X R29, R21, R9.reuse, RZ, P0, !PT ;  /* 0x00000009151d7210 */ /* 0x080fe200007fe4ff */
[----:B------:R-:W5:Y:S01]  /*1a00*/  LDG.E.U16 R20, desc[UR4][R20.64] ;  /* 0x0000000414147981 */ /* 0x000f62000c1e1500 */
[----:B0-----:R-:W-:Y:S01]  /*1a10*/  FADD.FTZ R19, R26, R25 ;  /* 0x000000191a137221 */ /* 0x001fe20000010000 */
[----:B------:R-:W-:Y:S02]  /*1a20*/  IADD3 R26, P0, R28, R22, RZ ;  /* 0x000000161c1a7210 */ /* 0x000fe40007f1e0ff */
[----:B------:R-:W5:Y:S02]  /*1a30*/  LDG.E.U16 R25, desc[UR4][R28.64] ;  /* 0x000000041c197981 */ /* 0x000f64000c1e1500 */
[----:B------:R-:W-:-:S05]  /*1a40*/  IADD3.X R27, R29, R9, RZ, P0, !PT ;  /* 0x000000091d1b7210 */ /* 0x000fca00007fe4ff */
[----:B------:R-:W5:Y:S01]  /*1a50*/  LDG.E.U16 R26, desc[UR4][R26.64] ;  /* 0x000000041a1a7981 */ /* 0x000f62000c1e1500 */
[----:B------:R-:W-:Y:S01]  /*1a60*/  PLOP3.LUT P0, PT, PT, PT, PT, 0x8, 0x0 ;  /* 0x000000000000781c */ /* 0x000fe20003f0e170 */
[----:B------:R-:W-:Y:S02]  /*1a70*/  VIADD R24, R24, 0x8 ;  /* 0x0000000818187836 */ /* 0x000fe40000000000 */
[----:B--2---:R-:W-:Y:S02]  /*1a80*/  HADD2.F32 R8, -RZ, R8.H0_H0 ;  /* 0x20000008ff087230 */ /* 0x004fe40000004100 */
[----:B----4-:R-:W-:-:S05]  /*1a90*/  HADD2.F32 R23, -RZ, R23.H0_H0 ;  /* 0x20000017ff177230 */ /* 0x010fca0000004100 */
[----:B------:R-:W-:-:S04]  /*1aa0*/  FADD.FTZ R19, R19, R23 ;  /* 0x0000001713137221 */ /* 0x000fc80000010000 */
[----:B------:R-:W-:Y:S01]  /*1ab0*/  FADD.FTZ R8, R19, R8 ;  /* 0x0000000813087221 */ /* 0x000fe20000010000 */
[----:B---3--:R-:W-:-:S05]  /*1ac0*/  HADD2.F32 R23, -RZ, R18.H0_H0 ;  /* 0x20000012ff177230 */ /* 0x008fca0000004100 */
[----:B------:R-:W-:Y:S01]  /*1ad0*/  FADD.FTZ R8, R8, R23 ;  /* 0x0000001708087221 */ /* 0x000fe20000010000 */
[----:B-----5:R-:W-:Y:S02]  /*1ae0*/  HADD2.F32 R19, -RZ, R20.H0_H0 ;  /* 0x20000014ff137230 */ /* 0x020fe40000004100 */
[----:B------:R-:W-:-:S03]  /*1af0*/  HADD2.F32 R25, -RZ, R25.H0_H0 ;  /* 0x20000019ff197230 */ /* 0x000fc60000004100 */
[----:B------:R-:W-:-:S04]  /*1b00*/  FADD.FTZ R8, R8, R19 ;  /* 0x0000001308087221 */ /* 0x000fc80000010000 */
[----:B------:R-:W-:Y:S01]  /*1b10*/  FADD.FTZ R8, R8, R25 ;  /* 0x0000001908087221 */ /* 0x000fe20000010000 */
[----:B------:R-:W-:-:S05]  /*1b20*/  HADD2.F32 R19, -RZ, R26.H0_H0 ;  /* 0x2000001aff137230 */ /* 0x000fca0000004100 */
[----:B------:R-:W-:-:S07]  /*1b30*/  FADD.FTZ R26, R8, R19 ;  /* 0x00000013081a7221 */ /* 0x000fce0000010000 */
.L_x_193:
[----:B------:R-:W-:Y:S05]  /*1b40*/  BSYNC B2 ;  /* 0x0000000000027941 */ /* 0x000fea0003800000 */
.L_x_192:
[----:B------:R-:W-:-:S13]  /*1b50*/  ISETP.LT.OR P0, PT, R24, R5, P0 ;  /* 0x000000051800720c */ /* 0x000fda0000701670 */
[----:B------:R-:W-:Y:S05]  /*1b60*/  @!P0 BRA `(.L_x_186) ;  /* 0x0000000000848947 */ /* 0x000fea0003800000 */
[----:B------:R-:W-:Y:S01]  /*1b70*/  ULDC.64 UR6, c[0x0][0x228] ;  /* 0x00008a0000067ab9 */ /* 0x000fe20000000a00 */
[--C-:B------:R-:W-:Y:S01]  /*1b80*/  SHF.R.S32.HI R25, RZ, 0x1f, R24.reuse ;  /* 0x0000001fff197819 */ /* 0x100fe20000011418 */
[----:B------:R-:W-:Y:S02]  /*1b90*/  IMAD R17, R4, UR6, RZ ;  /* 0x0000000604117c24 */ /* 0x000fe4000f8e02ff */
[----:B------:R-:W-:-:S04]  /*1ba0*/  IMAD.WIDE.U32 R24, R16, UR6, R24 ;  /* 0x0000000610187c25 */ /* 0x000fc8000f8e0018 */
[----:B------:R-:W-:Y:S01]  /*1bb0*/  IMAD R17, R16, UR7, R17 ;  /* 0x0000000710117c24 */ /* 0x000fe2000f8e0211 */
[----:B------:R-:W-:Y:S01]  /*1bc0*/  MOV R16, R0 ;  /* 0x0000000000107202 */ /* 0x000fe20000000f00 */
[----:B------:R-:W-:-:S03]  /*1bd0*/  ULDC.64 UR6, c[0x0][0x210] ;  /* 0x0000840000067ab9 */ /* 0x000fc60000000a00 */
[----:B------:R-:W-:Y:S02]  /*1be0*/  IADD3 R19, R17, R25, RZ ;  /* 0x0000001911137210 */ /* 0x000fe40007ffe0ff */
[----:B------:R-:W-:-:S03]  /*1bf0*/  SHF.R.S32.HI R17, RZ, 0x1f, R0 ;  /* 0x0000001fff117819 */ /* 0x000fc60000011400 */
[-C--:B------:R-:W-:Y:S02]  /*1c00*/  IMAD R19, R19, R14.reuse, RZ ;  /* 0x0000000e13137224 */ /* 0x080fe400078e02ff */
[----:B------:R-:W-:-:S04]  /*1c10*/  IMAD.WIDE.U32 R16, R24, R14, R16 ;  /* 0x0000000e18107225 */ /* 0x000fc800078e0010 */
[----:B------:R-:W-:Y:S01]  /*1c20*/  IMAD R15, R24, R15, R19 ;  /* 0x0000000f180f7224 */ /* 0x000fe200078e0213 */
[----:B------:R-:W-:-:S03]  /*1c30*/  LEA R18, P0, R16, UR6, 0x1 ;  /* 0x0000000610127c11 */ /* 0x000fc6000f8008ff */
[----:B------:R-:W-:Y:S01]  /*1c40*/  IMAD.IADD R15, R17, 0x1, R15 ;  /* 0x00000001110f7824 */ /* 0x000fe200078e020f */
[----:B------:R-:W-:-:S04]  /*1c50*/  IADD3 R14, P2, R18, R22, RZ ;  /* 0x00000016120e7210 */ /* 0x000fc80007f5e0ff */
[----:B------:R-:W-:Y:S02]  /*1c60*/  LEA.HI.X R19, R16, UR7, R15, 0x1, P0 ;  /* 0x0000000710137c11 */ /* 0x000fe400080f0c0f */
[-C--:B------:R-:W-:Y:S02]  /*1c70*/  IADD3 R16, P0, R14, R22.reuse, RZ ;  /* 0x000000160e107210 */ /* 0x080fe40007f1e0ff */
[-C--:B------:R-:W-:Y:S01]  /*1c80*/  IADD3.X R15, R19, R9.reuse, RZ, P2, !PT ;  /* 0x00000009130f7210 */ /* 0x080fe200017fe4ff */
[----:B------:R-:W2:Y:S01]  /*1c90*/  LDG.E.U16 R18, desc[UR4][R18.64] ;  /* 0x0000000412127981 */ /* 0x000ea2000c1e1500 */
[----:B------:R-:W-:Y:S02]  /*1ca0*/  IADD3 R22, P2, R16, R22, RZ ;  /* 0x0000001610167210 */ /* 0x000fe40007f5e0ff */
[----:B------:R-:W-:Y:S01]  /*1cb0*/  IADD3.X R17, R15, R9, RZ, P0, !PT ;  /* 0x000000090f117210 */ /* 0x000fe200007fe4ff */
[----:B------:R-:W3:Y:S04]  /*1cc0*/  LDG.E.U16 R14, desc[UR4][R14.64] ;  /* 0x000000040e0e7981 */ /* 0x000ee8000c1e1500 */
[----:B------:R-:W-:Y:S01]  /*1cd0*/  IMAD.X R23, R17, 0x1, R9, P2 ;  /* 0x0000000111177824 */ /* 0x000fe200010e0609 */
        /* <DEDUP_REMOVED lines=10> */
.L_x_186:
[----:B------:R-:W-:Y:S05]  /*1d80*/  BSYNC B0 ;  /* 0x0000000000007941 */ /* 0x000fea0003800000 */
.L_x_185:
[----:B------:R-:W-:-:S04]  /*1d90*/  IADD3 R6, R6, 0x1, RZ ;  /* 0x0000000106067810 */ /* 0x000fc80007ffe0ff */
[----:B------:R-:W-:-:S13]  /*1da0*/  ISETP.GE.AND P0, PT, R6, R3, PT ;  /* 0x000000030600720c */ /* 0x000fda0003f06270 */
[----:B------:R-:W-:Y:S05]  /*1db0*/  @!P0 BRA `(.L_x_194) ;  /* 0xffffffec00188947 */ /* 0x000fea000383ffff */
.L_x_184:
[----:B------:R-:W-:Y:S05]  /*1dc0*/  BSYNC B1 ;  /* 0x0000000000017941 */ /* 0x000fea0003800000 */
.L_x_183:
[----:B------:R-:W-:Y:S01]  /*1dd0*/  ULDC.64 UR6, c[0x0][0x218] ;  /* 0x0000860000067ab9 */ /* 0x000fe20000000a00 */
[----:B------:R-:W-:Y:S02]  /*1de0*/  F2FP.F16.F32.PACK_AB R26, RZ, R26 ;  /* 0x0000001aff1a723e */ /* 0x000fe400000000ff */
[----:B------:R-:W-:-:S04]  /*1df0*/  LEA R2, P0, R10, UR6, 0x1 ;  /* 0x000000060a027c11 */ /* 0x000fc8000f8008ff */
[----:B------:R-:W-:-:S05]  /*1e00*/  LEA.HI.X R3, R10, UR7, R11, 0x1, P0 ;  /* 0x000000070a037c11 */ /* 0x000fca00080f0c0b */
[----:B------:R-:W-:Y:S01]  /*1e10*/  STG.E.U16 desc[UR4][R2.64], R26 ;  /* 0x0000001a02007986 */ /* 0x000fe2000c101504 */
[----:B------:R-:W-:Y:S05]  /*1e20*/  EXIT ;  /* 0x000000000000794d */ /* 0x000fea0003800000 */
        .weak           $__internal_17_$__cuda_sm20_div_u64
        .type           $__internal_17_$__cuda_sm20_div_u64,@function
        .size           $__internal_17_$__cuda_sm20_div_u64,(.L_x_644 - $__internal_17_$__cuda_sm20_div_u64)
$__internal_17_$__cuda_sm20_div_u64:
        /* <DEDUP_REMOVED lines=48> */
[----:B------:R-:W-:Y:S01]  /*2130*/  IADD3.X R18, ~R7, R14, RZ, P1, !PT ;  /* 0x0000000e07127210 */ /* 0x000fe20000ffe5ff */
[----:B------:R-:W-:Y:S01]  /*2140*/  IMAD.X R14, RZ, RZ, R15, P2 ;  /* 0x000000ffff0e7224 */ /* 0x000fe200010e060f */
[----:B------:R-:W-:Y:S02]  /*2150*/  IADD3 R7, P1, -R12, R13, RZ ;  /* 0x0000000d0c077210 */ /* 0x000fe40007f3e1ff */
[----:B------:R-:W-:Y:S02]  /*2160*/  ISETP.GE.U32.AND.EX P0, PT, R18, R9, PT, P0 ;  /* 0x000000091200720c */ /* 0x000fe40003f06100 */
[----:B------:R-:W-:Y:S02]  /*2170*/  IADD3.X R16, ~R9, R18, RZ, P1, !PT ;  /* 0x0000001209107210 */ /* 0x000fe40000ffe5ff */
[----:B------:R-:W-:Y:S02]  /*2180*/  SEL R7, R7, R13, P0 ;  /* 0x0000000d07077207 */ /* 0x000fe40000000000 */
[----:B------:R-:W-:-:S02]  /*2190*/  SEL R17, R6, R17, P0 ;  /* 0x0000001106117207 */ /* 0x000fc40000000000 */
[----:B------:R-:W-:Y:S02]  /*21a0*/  SEL R16, R16, R18, P0 ;  /* 0x0000001210107207 */ /* 0x000fe40000000000 */
[----:B------:R-:W-:Y:S02]  /*21b0*/  SEL R14, R14, R15, P0 ;  /* 0x0000000f0e0e7207 */ /* 0x000fe40000000000 */
[----:B------:R-:W-:Y:S02]  /*21c0*/  ISETP.GE.U32.AND P0, PT, R7, R12, PT ;  /* 0x0000000c0700720c */ /* 0x000fe40003f06070 */
[----:B------:R-:W-:Y:S02]  /*21d0*/  IADD3 R6, P2, R17, 0x1, RZ ;  /* 0x0000000111067810 */ /* 0x000fe40007f5e0ff */
[----:B------:R-:W-:Y:S02]  /*21e0*/  ISETP.NE.U32.AND P1, PT, R12, RZ, PT ;  /* 0x000000ff0c00720c */ /* 0x000fe40003f25070 */
[----:B------:R-:W-:-:S02]  /*21f0*/  ISETP.GE.U32.AND.EX P0, PT, R16, R9, PT, P0 ;  /* 0x000000091000720c */ /* 0x000fc40003f06100 */
[-C--:B------:R-:W-:Y:S02]  /*2200*/  IADD3.X R7, RZ, R14.reuse, RZ, P2, !PT ;  /* 0x0000000eff077210 */ /* 0x080fe400017fe4ff */
[----:B------:R-:W-:Y:S02]  /*2210*/  ISETP.NE.AND.EX P1, PT, R9, RZ, PT, P1 ;  /* 0x000000ff0900720c */ /* 0x000fe40003f25310 */
[----:B------:R-:W-:Y:S02]  /*2220*/  MOV R9, 0x0 ;  /* 0x0000000000097802 */ /* 0x000fe40000000f00 */
[----:B------:R-:W-:Y:S02]  /*2230*/  SEL R6, R6, R17, P0 ;  /* 0x0000001106067207 */ /* 0x000fe40000000000 */
[----:B------:R-:W-:Y:S02]  /*2240*/  SEL R7, R7, R14, P0 ;  /* 0x0000000e07077207 */ /* 0x000fe40000000000 */
[----:B------:R-:W-:-:S02]  /*2250*/  SEL R6, R6, 0xffffffff, P1 ;  /* 0xffffffff06067807 */ /* 0x000fc40000800000 */
[----:B------:R-:W-:Y:S01]  /*2260*/  SEL R7, R7, 0xffffffff, P1 ;  /* 0xffffffff07077807 */ /* 0x000fe20000800000 */
[----:B------:R-:W-:Y:S06]  /*2270*/  RET.REL.NODEC R8 `(_ZN2at6native53_GLOBAL__N__3bfe7fd5_20_UpSampleNearest2d_cu_198c5ce242upsample_nearest2d_backward_nhwc_out_frameIN3c104HalfEfXadL_ZNS0_46nearest_neighbor_exact_bw_compute_source_indexEfiiEEEEvPKT_PS5_mmmmmffm) ;  /* 0xffffffdc08607950 */ /* 0x000fec0003c3ffff */
.L_x_195:
        /* <DEDUP_REMOVED lines=16> */
.L_x_644:


//--------------------- .text._ZN2at6native53_GLOBAL__N__3bfe7fd5_20_UpSampleNearest2d_cu_198c5ce242upsample_nearest2d_backward_nhwc_out_frameIffXadL_ZNS0_46nearest_neighbor_exact_bw_compute_source_indexEfiiEEEEvPKT_PS3_mmmmmffm --------------------------
	.section	.text._ZN2at6native53_GLOBAL__N__3bfe7fd5_20_UpSampleNearest2d_cu_198c5ce242upsample_nearest2d_backward_nhwc_out_frameIffXadL_ZNS0_46nearest_neighbor_exact_bw_compute_source_indexEfiiEEEEvPKT_PS3_mmmmmffm,"ax",@progbits
	.align	128
.text._ZN2at6native53_GLOBAL__N__3bfe7fd5_20_UpSampleNearest2d_cu_198c5ce242upsample_nearest2d_backward_nhwc_out_frameIffXadL_ZNS0_46nearest_neighbor_exact_bw_compute_source_indexEfiiEEEEvPKT_PS3_mmmmmffm:
        .type           _ZN2at6native53_GLOBAL__N__3bfe7fd5_20_UpSampleNearest2d_cu_198c5ce242upsample_nearest2d_backward_nhwc_out_frameIffXadL_ZNS0_46nearest_neighbor_exact_bw_compute_source_indexEfiiEEEEvPKT_PS3_mmmmmffm,@function
        .size           _ZN2at6native53_GLOBAL__N__3bfe7fd5_20_UpSampleNearest2d_cu_198c5ce242upsample_nearest2d_backward_nhwc_out_frameIffXadL_ZNS0_46nearest_neighbor_exact_bw_compute_source_indexEfiiEEEEvPKT_PS3_mmmmmffm,(.L_x_646 - _ZN2at6native53_GLOBAL__N__3bfe7fd5_20_UpSampleNearest2d_cu_198c5ce242upsample_nearest2d_backward_nhwc_out_frameIffXadL_ZNS0_46nearest_neighbor_exact_bw_compute_source_indexEfiiEEEEvPKT_PS3_mmmmmffm)
        .other          _ZN2at6native53_GLOBAL__N__3bfe7fd5_20_UpSampleNearest2d_cu_198c5ce242upsample_nearest2d_backward_nhwc_out_frameIffXadL_ZNS0_46nearest_neighbor_exact_bw_compute_source_indexEfiiEEEEvPKT_PS3_mmmmmffm,@"STO_CUDA_ENTRY STV_DEFAULT"
_ZN2at6native53_GLOBAL__N__3bfe7fd5_20_UpSampleNearest2d_cu_198c5ce242upsample_nearest2d_backward_nhwc_out_frameIffXadL_ZNS0_46nearest_neighbor_exact_bw_compute_source_indexEfiiEEEEvPKT_PS3_mmmmmffm:
        /* <DEDUP_REMOVED lines=21> */
[----:B------:R-:W-:Y:S05]  /*0150*/  CALL.REL.NOINC `($__internal_18_$__cuda_sm20_div_u64) ;  /* 0x0000001800c47944 */ /* 0x000fea0003c00000 */
[----:B------:R-:W-:Y:S01]  /*0160*/  IMAD.MOV R3, RZ, RZ, -R6 ;  /* 0x000000ffff037224 */ /* 0x000fe200078e0a06 */
[----:B------:R-:W-:Y:S01]  /*0170*/  ULDC UR4, c[0x0][0x240] ;  /* 0x0000900000047ab9 */ /* 0x000fe20000000800 */
[----:B------:R-:W-:Y:S02]  /*0180*/  MOV R2, R6 ;  /* 0x0000000600027202 */ /* 0x000fe40000000f00 */
[----:B------:R-:W-:Y:S02]  /*0190*/  IMAD R0, R3, UR4, R10 ;  /* 0x0000000403007c24 */ /* 0x000fe4000f8e020a */
[----:B------:R-:W-:Y:S01]  /*01a0*/  IMAD.MOV.U32 R3, RZ, RZ, R7 ;  /* 0x000000ffff037224 */ /* 0x000fe200078e0007 */
[----:B------:R-:W-:Y:S06]  /*01b0*/  BRA `(.L_x_198) ;  /* 0x0000000000587947 */ /* 0x000fec0003800000 */
.L_x_197:
        /* <DEDUP_REMOVED lines=22> */
.L_x_198:
[----:B------:R-:W-:Y:S05]  /*0320*/  BSYNC B0 ;  /* 0x0000000000007941 */ /* 0x000fea0003800000 */
.L_x_196:
        /* <DEDUP_REMOVED lines=14> */
[----:B------:R-:W-:Y:S01]  /*0410*/  MOV R4, R6 ;  /* 0x0000000600047202 */ /* 0x000fe20000000f00 */
[----:B------:R-:W-:Y:S02]  /*0420*/  IMAD.MOV.U32 R5, RZ, RZ, R7 ;  /* 0x000000ffff057224 */ /* 0x000fe400078e0007 */
[----:B------:R-:W-:Y:S01]  /*0430*/  IMAD R3, R3, UR4, R2 ;  /* 0x0000000403037c24 */ /* 0x000fe2000f8e0202 */
[----:B------:R-:W-:Y:S06]  /*0440*/  BRA `(.L_x_201) ;  /* 0x0000000000587947 */ /* 0x000fec0003800000 */
.L_x_200:
        /* <DEDUP_REMOVED lines=22> */
.L_x_201:
[----:B------:R-:W-:Y:S05]  /*05b0*/  BSYNC B0 ;  /* 0x0000000000007941 */ /* 0x000fea0003800000 */
.L_x_199:
        /* <DEDUP_REMOVED lines=15> */
[----:B------:R-:W-:Y:S01]  /*06b0*/  IMAD R6, R5, UR4, R4 ;  /* 0x0000000405067c24 */ /* 0x000fe2000f8e0204 */
[----:B------:R-:W-:Y:S06]  /*06c0*/  BRA `(.L_x_204) ;  /* 0x0000000000547947 */ /* 0x000fec0003800000 */
.L_x_203:
        /* <DEDUP_REMOVED lines=21> */
.L_x_204:
[----:B------:R-:W-:Y:S05]  /*0820*/  BSYNC B0 ;  /* 0x0000000000007941 */ /* 0x000fea0003800000 */
.L_x_202:
        /* <DEDUP_REMOVED lines=31> */
.L_x_216:
        /* <DEDUP_REMOVED lines=22> */
[----:B------:R-:W0:Y:S01]  /*0b80*/  LDC.64 R14, c[0x0][0x210] ;  /* 0x00008400ff0e7b82 */ /* 0x000e220000000a00 */
[----:B------:R-:W-:-:S04]  /*0b90*/  IMAD.WIDE.U32 R22, R8, R18, R12 ;  /* 0x0000001208167225 */ /* 0x000fc800078e000c */
[----:B------:R-:W-:-:S04]  /*0ba0*/  IMAD R19, R8, R19, R20 ;  /* 0x0000001308137224 */ /* 0x000fc800078e0214 */
[----:B------:R-:W-:-:S04]  /*0bb0*/  IMAD.IADD R21, R23, 0x1, R19 ;  /* 0x0000000117157824 */ /* 0x000fc800078e0213 */
[----:B-1----:R-:W-:-:S04]  /*0bc0*/  IMAD R21, R21, R16, RZ ;  /* 0x0000001015157224 */ /* 0x002fc800078e02ff */
[C---:B------:R-:W-:Y:S02]  /*0bd0*/  IMAD R21, R22.reuse, R17, R21 ;  /* 0x0000001116157224 */ /* 0x040fe400078e0215 */
[----:B------:R-:W-:-:S04]  /*0be0*/  IMAD.WIDE.U32 R22, R22, R16, R26 ;  /* 0x0000001016167225 */ /* 0x000fc800078e001a */
[----:B------:R-:W-:Y:S01]  /*0bf0*/  IMAD.IADD R21, R23, 0x1, R21 ;  /* 0x0000000117157824 */ /* 0x000fe200078e0215 */
[----:B0-----:R-:W-:-:S04]  /*0c00*/  LEA R20, P0, R22, R14, 0x2 ;  /* 0x0000000e16147211 */ /* 0x001fc800078010ff */
[----:B------:R-:W-:-:S05]  /*0c10*/  LEA.HI.X R21, R22, R15, R21, 0x2, P0 ;  /* 0x0000000f16157211 */ /* 0x000fca00000f1415 */
[----:B------:R0:W2:Y:S01]  /*0c20*/  LDG.E R22, desc[UR4][R20.64] ;  /* 0x0000000414167981 */ /* 0x0000a2000c1e1900 */
[----:B------:R-:W-:Y:S02]  /*0c30*/  ISETP.NE.AND P0, PT, R4, 0x1, PT ;  /* 0x000000010400780c */ /* 0x000fe40003f05270 */
[----:B0-----:R-:W-:-:S05]  /*0c40*/  IADD3 R20, R12, 0x1, RZ ;  /* 0x000000010c147810 */ /* 0x001fca0007ffe0ff */
[----:B------:R-:W-:Y:S02]  /*0c50*/  IMAD.MOV.U32 R23, RZ, RZ, R20 ;  /* 0x000000ffff177224 */ /* 0x000fe400078e0014 */
[----:B--2---:R-:W-:-:S04]  /*0c60*/  FADD.FTZ R25, R25, R22 ;  /* 0x0000001619197221 */ /* 0x004fc80000010000 */
[----:B------:R-:W-:Y:S05]  /*0c70*/  @!P0 BRA `(.L_x_210) ;  /* 0x00000000006c8947 */ /* 0x000fea0003800000 */
[----:B------:R-:W-:Y:S02]  /*0c80*/  ISETP.NE.AND P0, PT, R4, 0x2, PT ;  /* 0x000000020400780c */ /* 0x000fe40003f05270 */
[----:B------:R-:W-:Y:S02]  /*0c90*/  IADD3 R22, R12, 0x2, RZ ;  /* 0x000000020c167810 */ /* 0x000fe40007ffe0ff */
[----:B------:R-:W-:-:S03]  /*0ca0*/  SHF.R.S32.HI R21, RZ, 0x1f, R20 ;  /* 0x0000001fff157819 */ /* 0x000fc60000011414 */
[----:B------:R-:W-:-:S06]  /*0cb0*/  IMAD.WIDE.U32 R20, R8, R18, R20 ;  /* 0x0000001208147225 */ /* 0x000fcc00078e0014 */
[--C-:B------:R-:W-:Y:S01]  /*0cc0*/  @P0 SHF.R.S32.HI R23, RZ, 0x1f, R22.reuse ;  /* 0x0000001fff170819 */ /* 0x100fe20000011416 */
[----:B------:R-:W-:Y:S02]  /*0cd0*/  IMAD.IADD R21, R19, 0x1, R21 ;  /* 0x0000000113157824 */ /* 0x000fe400078e0215 */
[----:B------:R-:W-:-:S04]  /*0ce0*/  @P0 IMAD.WIDE.U32 R8, R8, R18, R22 ;  /* 0x0000001208080225 */ /* 0x000fc800078e0016 */
[----:B------:R-:W-:Y:S01]  /*0cf0*/  IMAD R4, R21, R16, RZ ;  /* 0x0000001015047224 */ /* 0x000fe200078e02ff */
[----:B------:R-:W-:-:S03]  /*0d00*/  @P0 IADD3 R19, R19, R9, RZ ;  /* 0x0000000913130210 */ /* 0x000fc60007ffe0ff */
[C---:B------:R-:W-:Y:S02]  /*0d10*/  IMAD R4, R20.reuse, R17, R4 ;  /* 0x0000001114047224 */ /* 0x040fe400078e0204 */
[----:B------:R-:W-:-:S04]  /*0d20*/  IMAD.WIDE.U32 R20, R20, R16, R26 ;  /* 0x0000001014147225 */ /* 0x000fc800078e001a */
[-C--:B------:R-:W-:Y:S02]  /*0d30*/  @P0 IMAD R9, R19, R16.reuse, RZ ;  /* 0x0000001013090224 */ /* 0x080fe400078e02ff */
[----:B------:R-:W-:-:S04]  /*0d40*/  @P0 IMAD.WIDE.U32 R18, R8, R16, R26 ;  /* 0x0000001008120225 */ /* 0x000fc800078e001a */
[----:B------:R-:W-:Y:S01]  /*0d50*/  @P0 IMAD R17, R8, R17, R9 ;  /* 0x0000001108110224 */ /* 0x000fe200078e0209 */
[-C--:B------:R-:W-:Y:S01]  /*0d60*/  LEA R8, P2, R20, R14.reuse, 0x2 ;  /* 0x0000000e14087211 */ /* 0x080fe200078410ff */
[----:B------:R-:W-:Y:S01]  /*0d70*/  IMAD.IADD R4, R21, 0x1, R4 ;  /* 0x0000000115047824 */ /* 0x000fe200078e0204 */
[----:B------:R-:W-:-:S04]  /*0d80*/  @P0 LEA R14, P3, R18, R14, 0x2 ;  /* 0x0000000e120e0211 */ /* 0x000fc800078610ff */
[----:B------:R-:W-:Y:S02]  /*0d90*/  LEA.HI.X R9, R20, R15, R4, 0x2, P2 ;  /* 0x0000000f14097211 */ /* 0x000fe400010f1404 */
[----:B------:R-:W-:-:S03]  /*0da0*/  @P0 IADD3 R4, R19, R17, RZ ;  /* 0x0000001113040210 */ /* 0x000fc60007ffe0ff */
[----:B------:R-:W2:Y:S01]  /*0db0*/  LDG.E R8, desc[UR4][R8.64] ;  /* 0x0000000408087981 */ /* 0x000ea2000c1e1900 */
[----:B------:R-:W-:-:S05]  /*0dc0*/  @P0 LEA.HI.X R15, R18, R15, R4, 0x2, P3 ;  /* 0x0000000f120f0211 */ /* 0x000fca00018f1404 */
[----:B------:R-:W3:Y:S01]  /*0dd0*/  @P0 LDG.E R14, desc[UR4][R14.64] ;  /* 0x000000040e0e0981 */ /* 0x000ee2000c1e1900 */
[----:B------:R-:W-:Y:S01]  /*0de0*/  VIADD R4, R12, 0x3 ;  /* 0x000000030c047836 */ /* 0x000fe20000000000 */
[----:B------:R-:W-:-:S03]  /*0df0*/  MOV R23, R22 ;  /* 0x0000001600177202 */ /* 0x000fc60000000f00 */
[----:B------:R-:W-:Y:S02]  /*0e00*/  @P0 IMAD.MOV.U32 R23, RZ, RZ, R4 ;  /* 0x000000ffff170224 */ /* 0x000fe400078e0004 */
[----:B--2---:R-:W-:-:S04]  /*0e10*/  FADD.FTZ R25, R25, R8 ;  /* 0x0000000819197221 */ /* 0x004fc80000010000 */
[----:B---3--:R-:W-:-:S07]  /*0e20*/  @P0 FADD.FTZ R25, R25, R14 ;  /* 0x0000000e19190221 */ /* 0x008fce0000010000 */
.L_x_210:
[----:B------:R-:W-:Y:S05]  /*0e30*/  BSYNC B2 ;  /* 0x0000000000027941 */ /* 0x000fea0003800000 */
.L_x_209:
        /* <DEDUP_REMOVED lines=17> */
.L_x_213:
[----:B------:R-:W-:Y:S01]  /*0f50*/  ULDC.64 UR6, c[0x0][0x228] ;  /* 0x00008a0000067ab9 */ /* 0x000fe20000000a00 */
[----:B------:R-:W-:Y:S01]  /*0f60*/  SHF.R.S32.HI R19, RZ, 0x1f, R23 ;  /* 0x0000001fff137819 */ /* 0x000fe20000011417 */
[----:B------:R-:W-:Y:S01]  /*0f70*/  IMAD R21, R4, UR6, RZ ;  /* 0x0000000604157c24 */ /* 0x000fe2000f8e02ff */
[----:B------:R-:W-:Y:S01]  /*0f80*/  MOV R18, R23 ;  /* 0x0000001700127202 */ /* 0x000fe20000000f00 */
[----:B------:R-:W-:Y:S02]  /*0f90*/  ULDC.64 UR8, c[0x0][0x210] ;  /* 0x0000840000087ab9 */ /* 0x000fe40000000a00 */
[C---:B------:R-:W-:Y:S02]  /*0fa0*/  IMAD R8, R16.reuse, UR7, R21 ;  /* 0x0000000710087c24 */ /* 0x040fe4000f8e0215 */
[----:B------:R-:W-:Y:S01]  /*0fb0*/  IMAD.WIDE.U32 R26, R16, UR6, R18 ;  /* 0x00000006101a7c25 */ /* 0x000fe2000f8e0012 */
[----:B------:R-:W-:Y:S02]  /*0fc0*/  SHF.R.S32.HI R19, RZ, 0x1f, R0 ;  /* 0x0000001fff137819 */ /* 0x000fe40000011400 */
[----:B------:R-:W-:Y:S01]  /*0fd0*/  MOV R18, R0 ;  /* 0x0000000000127202 */ /* 0x000fe20000000f00 */
[----:B------:R-:W-:-:S04]  /*0fe0*/  IMAD.IADD R21, R27, 0x1, R8 ;  /* 0x000000011b157824 */ /* 0x000fc800078e0208 */
[----:B------:R-:W-:-:S04]  /*0ff0*/  IMAD R21, R21, R14, RZ ;  /* 0x0000000e15157224 */ /* 0x000fc800078e02ff */
[C---:B------:R-:W-:Y:S02]  /*1000*/  IMAD R21, R26.reuse, R15, R21 ;  /* 0x0000000f1a157224 */ /* 0x040fe400078e0215 */
[----:B------:R-:W-:-:S04]  /*1010*/  IMAD.WIDE.U32 R26, R26, R14, R18 ;  /* 0x0000000e1a1a7225 */ /* 0x000fc800078e0012 */
[----:B------:R-:W-:Y:S01]  /*1020*/  IMAD.IADD R21, R27, 0x1, R21 ;  /* 0x000000011b157824 */ /* 0x000fe200078e0215 */
[----:B------:R-:W-:-:S04]  /*1030*/  LEA R20, P2, R26, UR8, 0x2 ;  /* 0x000000081a147c11 */ /* 0x000fc8000f8410ff */
[----:B------:R-:W-:-:S05]  /*1040*/  LEA.HI.X R21, R26, UR9, R21, 0x2, P2 ;  /* 0x000000091a157c11 */ /* 0x000fca00090f1415 */
[----:B------:R0:W2:Y:S01]  /*1050*/  LDG.E R24, desc[UR4][R20.64] ;  /* 0x0000000414187981 */ /* 0x0000a2000c1e1900 */
[----:B------:R-:W-:-:S04]  /*1060*/  IADD3 R26, P2, R20, R22, RZ ;  /* 0x00000016141a7210 */ /* 0x000fc80007f5e0ff */
[----:B------:R-:W-:Y:S02]  /*1070*/  IADD3.X R27, R21, R9, RZ, P2, !PT ;  /* 0x00000009151b7210 */ /* 0x000fe400017fe4ff */
[----:B0-----:R-:W-:-:S03]  /*1080*/  IADD3 R20, P2, R26, R22, RZ ;  /* 0x000000161a147210 */ /* 0x001fc60007f5e0ff */
[----:B------:R2:W3:Y:S02]  /*1090*/  LDG.E R26, desc[UR4][R26.64] ;  /* 0x000000041a1a7981 */ /* 0x0004e4000c1e1900 */
[----:B------:R-:W-:Y:S02]  /*10a0*/  IMAD.X R21, R27, 0x1, R9, P2 ;  /* 0x000000011b157824 */ /* 0x000fe400010e0609 */
[----:B--2---:R-:W-:Y:S01]  /*10b0*/  FADD.FTZ R27, R24, R25 ;  /* 0x00000019181b7221 */ /* 0x004fe20000010000 */
[----:B------:R-:W-:Y:S02]  /*10c0*/  IADD3 R24, P2, R20, R22, RZ ;  /* 0x0000001614187210 */ /* 0x000fe40007f5e0ff */
[----:B------:R-:W2:Y:S02]  /*10d0*/  LDG.E R20, desc[UR4][R20.64] ;  /* 0x0000000414147981 */ /* 0x000ea4000c1e1900 */
[----:B------:R-:W-:-:S05]  /*10e0*/  IADD3.X R25, R21, R9, RZ, P2, !PT ;  /* 0x0000000915197210 */ /* 0x000fca00017fe4ff */
[----:B------:R0:W4:Y:S01]  /*10f0*/  LDG.E R28, desc[UR4][R24.64] ;  /* 0x00000004181c7981 */ /* 0x000122000c1e1900 */
[----:B---3--:R-:W-:Y:S01]  /*1100*/  FADD.FTZ R29, R27, R26 ;  /* 0x0000001a1b1d7221 */ /* 0x008fe20000010000 */
[----:B0-----:R-:W-:-:S05]  /*1110*/  VIADD R24, R23, 0x4 ;  /* 0x0000000417187836 */ /* 0x001fca0000000000 */
[----:B------:R-:W-:-:S03]  /*1120*/  SHF.R.S32.HI R25, RZ, 0x1f, R24 ;  /* 0x0000001fff197819 */ /* 0x000fc60000011418 */
[----:B------:R-:W-:-:S05]  /*1130*/  IMAD.WIDE.U32 R24, R16, UR6, R24 ;  /* 0x0000000610187c25 */ /* 0x000fca000f8e0018 */
[----:B------:R-:W-:-:S05]  /*1140*/  IADD3 R26, R8, R25, RZ ;  /* 0x00000019081a7210 */ /* 0x000fca0007ffe0ff */
[----:B------:R-:W-:-:S04]  /*1150*/  IMAD R26, R26, R14, RZ ;  /* 0x0000000e1a1a7224 */ /* 0x000fc800078e02ff */
[C---:B------:R-:W-:Y:S02]  /*1160*/  IMAD R21, R24.reuse, R15, R26 ;  /* 0x0000000f18157224 */ /* 0x040fe400078e021a */
[----:B------:R-:W-:-:S04]  /*1170*/  IMAD.WIDE.U32 R24, R24, R14, R18 ;  /* 0x0000000e18187225 */ /* 0x000fc800078e0012 */
[----:B------:R-:W-:Y:S02]  /*1180*/  IMAD.IADD R21, R25, 0x1, R21 ;  /* 0x0000000119157824 */ /* 0x000fe400078e0215 */
[----:B--2---:R-:W-:Y:S01]  /*1190*/  FADD.FTZ R27, R29, R20 ;  /* 0x000000141d1b7221 */ /* 0x004fe20000010000 */
[----:B------:R-:W-:-:S04]  /*11a0*/  LEA R20, P2, R24, UR8, 0x2 ;  /* 0x0000000818147c11 */ /* 0x000fc8000f8410ff */
[----:B------:R-:W-:Y:S01]  /*11b0*/  LEA.HI.X R21, R24, UR9, R21, 0x2, P2 ;  /* 0x0000000918157c11 */ /* 0x000fe200090f1415 */
[----:B----4-:R-:W-:-:S04]  /*11c0*/  FADD.FTZ R27, R27, R28 ;  /* 0x0000001c1b1b7221 */ /* 0x010fc80000010000 */
[----:B------:R0:W2:Y:S02]  /*11d0*/  LDG.E R28, desc[UR4][R20.64] ;  /* 0x00000004141c7981 */ /* 0x0000a4000c1e1900 */
[----:B0-----:R-:W-:-:S04]  /*11e0*/  IADD3 R20, P2, R20, R22, RZ ;  /* 0x0000001614147210 */ /* 0x001fc80007f5e0ff */
[----:B------:R-:W-:Y:S02]  /*11f0*/  IADD3.X R21, R21, R9, RZ, P2, !PT ;  /* 0x0000000915157210 */ /* 0x000fe400017fe4ff */
[----:B------:R-:W-:-:S03]  /*1200*/  IADD3 R24, P2, R20, R22, RZ ;  /* 0x0000001614187210 */ /* 0x000fc60007f5e0ff */
[----:B------:R0:W3:Y:S02]  /*1210*/  LDG.E R26, desc[UR4][R20.64] ;  /* 0x00000004141a7981 */ /* 0x0000e4000c1e1900 */
[----:B------:R-:W-:Y:S01]  /*1220*/  IMAD.X R25, R21, 0x1, R9, P2 ;  /* 0x0000000115197824 */ /* 0x000fe200010e0609 */
[----:B0-----:R-:W-:-:S04]  /*1230*/  IADD3 R20, P2, R24, R22, RZ ;  /* 0x0000001618147210 */ /* 0x001fc80007f5e0ff */
[----:B------:R-:W4:Y:S01]  /*1240*/  LDG.E R24, desc[UR4][R24.64] ;  /* 0x0000000418187981 */ /* 0x000f22000c1e1900 */
[----:B------:R-:W-:Y:S01]  /*1250*/  IADD3.X R21, R25, R9, RZ, P2, !PT ;  /* 0x0000000919157210 */ /* 0x000fe200017fe4ff */
[----:B--2---:R-:W-:-:S04]  /*1260*/  FADD.FTZ R27, R27, R28 ;  /* 0x0000001c1b1b7221 */ /* 0x004fc80000010000 */
[----:B------:R0:W2:Y:S02]  /*1270*/  LDG.E R28, desc[UR4][R20.64] ;  /* 0x00000004141c7981 */ /* 0x0000a4000c1e1900 */
[----:B0-----:R-:W-:-:S05]  /*1280*/  VIADD R20, R23, 0x8 ;  /* 0x0000000817147836 */ /* 0x001fca0000000000 */
[----:B------:R-:W-:-:S03]  /*1290*/  SHF.R.S32.HI R21, RZ, 0x1f, R20 ;  /* 0x0000001fff157819 */ /* 0x000fc60000011414 */
[----:B------:R-:W-:-:S04]  /*12a0*/  IMAD.WIDE.U32 R20, R16, UR6, R20 ;  /* 0x0000000610147c25 */ /* 0x000fc8000f8e0014 */
[----:B---3--:R-:W-:Y:S01]  /*12b0*/  FADD.FTZ R27, R27, R26 ;  /* 0x0000001a1b1b7221 */ /* 0x008fe20000010000 */
[----:B------:R-:W-:-:S05]  /*12c0*/  IADD3 R29, R8, R21, RZ ;  /* 0x00000015081d7210 */ /* 0x000fca0007ffe0ff */
[-C--:B------:R-:W-:Y:S02]  /*12d0*/  IMAD R29, R29, R14.reuse, RZ ;  /* 0x0000000e1d1d7224 */ /* 0x080fe400078e02ff */
[----:B----4-:R-:W-:Y:S01]  /*12e0*/  FADD.FTZ R27, R27, R24 ;  /* 0x000000181b1b7221 */ /* 0x010fe20000010000 */
[----:B------:R-:W-:-:S04]  /*12f0*/  IMAD.WIDE.U32 R24, R20, R14, R18 ;  /* 0x0000000e14187225 */ /* 0x000fc800078e0012 */
[----:B------:R-:W-:Y:S01]  /*1300*/  IMAD R29, R20, R15, R29 ;  /* 0x0000000f141d7224 */ /* 0x000fe200078e021d */
[----:B------:R-:W-:-:S03]  /*1310*/  LEA R20, P2, R24, UR8, 0x2 ;  /* 0x0000000818147c11 */ /* 0x000fc6000f8410ff */
[----:B------:R-:W-:-:S05]  /*1320*/  IMAD.IADD R21, R25, 0x1, R29 ;  /* 0x0000000119157824 */ /* 0x000fca00078e021d */
[----:B------:R-:W-:-:S05]  /*1330*/  LEA.HI.X R21, R24, UR9, R21, 0x2, P2 ;  /* 0x0000000918157c11 */ /* 0x000fca00090f1415 */
[----:B------:R0:W3:Y:S02]  /*1340*/  LDG.E R24, desc[UR4][R20.64] ;  /* 0x0000000414187981 */ /* 0x0000e4000c1e1900 */
[----:B0-----:R-:W-:-:S04]  /*1350*/  IADD3 R20, P2, R20, R22, RZ ;  /* 0x0000001614147210 */ /* 0x001fc80007f5e0ff */
[----:B------:R-:W-:-:S05]  /*1360*/  IADD3.X R21, R21, R9, RZ, P2, !PT ;  /* 0x0000000915157210 */ /* 0x000fca00017fe4ff */
[----:B------:R0:W4:Y:S01]  /*1370*/  LDG.E R25, desc[UR4][R20.64] ;  /* 0x0000000414197981 */ /* 0x000122000c1e1900 */
[----:B--2---:R-:W-:Y:S01]  /*1380*/  FADD.FTZ R26, R27, R28 ;  /* 0x0000001c1b1a7221 */ /* 0x004fe20000010000 */
[----:B------:R-:W-:-:S05]  /*1390*/  IADD3 R28, P2, R20, R22, RZ ;  /* 0x00000016141c7210 */ /* 0x000fca0007f5e0ff */
[----:B------:R-:W-:Y:S01]  /*13a0*/  IMAD.X R29, R21, 0x1, R9, P2 ;  /* 0x00000001151d7824 */ /* 0x000fe200010e0609 */
[----:B0-----:R-:W-:-:S04]  /*13b0*/  IADD3 R20, P2, R28, R22, RZ ;  /* 0x000000161c147210 */ /* 0x001fc80007f5e0ff */
[----:B------:R-:W-:-:S05]  /*13c0*/  IADD3.X R21, R29, R9, RZ, P2, !PT ;  /* 0x000000091d157210 */ /* 0x000fca00017fe4ff */
[----:B------:R0:W2:Y:S02]  /*13d0*/  LDG.E R27, desc[UR4][R20.64] ;  /* 0x00000004141b7981 */ /* 0x0000a4000c1e1900 */
[----:B0-----:R-:W-:-:S05]  /*13e0*/  VIADD R20, R23, 0xc ;  /* 0x0000000c17147836 */ /* 0x001fca0000000000 */
[----:B------:R-:W-:-:S03]  /*13f0*/  SHF.R.S32.HI R21, RZ, 0x1f, R20 ;  /* 0x0000001fff157819 */ /* 0x000fc60000011414 */
[----:B------:R-:W-:-:S05]  /*1400*/  IMAD.WIDE.U32 R20, R16, UR6, R20 ;  /* 0x0000000610147c25 */ /* 0x000fca000f8e0014 */
[----:B------:R-:W-:Y:S01]  /*1410*/  IADD3 R8, R8, R21, RZ ;  /* 0x0000001508087210 */ /* 0x000fe20007ffe0ff */
[----:B------:R-:W-:-:S04]  /*1420*/  IMAD.WIDE.U32 R18, R20, R14, R18 ;  /* 0x0000000e14127225 */ /* 0x000fc800078e0012 */
[----:B------:R-:W-:-:S04]  /*1430*/  IMAD R8, R8, R14, RZ ;  /* 0x0000000e08087224 */ /* 0x000fc800078e02ff */
[----:B------:R-:W-:Y:S02]  /*1440*/  IMAD R8, R20, R15, R8 ;  /* 0x0000000f14087224 */ /* 0x000fe400078e0208 */
[----:B---3--:R-:W-:Y:S01]  /*1450*/  FADD.FTZ R26, R26, R24 ;  /* 0x000000181a1a7221 */ /* 0x008fe20000010000 */
[----:B------:R-:W-:Y:S01]  /*1460*/  LEA R20, P2, R18, UR8, 0x2 ;  /* 0x0000000812147c11 */ /* 0x000fe2000f8410ff */
[----:B------:R-:W3:Y:S01]  /*1470*/  LDG.E R24, desc[UR4][R28.64] ;  /* 0x000000041c187981 */ /* 0x000ee2000c1e1900 */
[----:B------:R-:W-:-:S05]  /*1480*/  IMAD.IADD R19, R19, 0x1, R8 ;  /* 0x0000000113137824 */ /* 0x000fca00078e0208 */
[----:B------:R-:W-:Y:S02]  /*1490*/  LEA.HI.X R21, R18, UR9, R19, 0x2, P2 ;  /* 0x0000000912157c11 */ /* 0x000fe400090f1413 */
[----:B------:R-:W-:-:S03]  /*14a0*/  IADD3 R18, P2, R20, R22, RZ ;  /* 0x0000001614127210 */ /* 0x000fc60007f5e0ff */
[----:B------:R0:W5:Y:S01]  /*14b0*/  LDG.E R28, desc[UR4][R20.64] ;  /* 0x00000004141c7981 */ /* 0x000162000c1e1900 */
[----:B------:R-:W-:-:S05]  /*14c0*/  IADD3.X R19, R21, R9, RZ, P2, !PT ;  /* 0x0000000915137210 */ /* 0x000fca00017fe4ff */
[----:B------:R1:W5:Y:S01]  /*14d0*/  LDG.E R8, desc[UR4][R18.64] ;  /* 0x0000000412087981 */ /* 0x000362000c1e1900 */
[----:B0-----:R-:W-:-:S05]  /*14e0*/  IADD3 R20, P2, R18, R22, RZ ;  /* 0x0000001612147210 */ /* 0x001fca0007f5e0ff */
[----:B------:R-:W-:Y:S01]  /*14f0*/  IMAD.X R21, R19, 0x1, R9, P2 ;  /* 0x0000000113157824 */ /* 0x000fe200010e0609 */
[----:B-1----:R-:W-:Y:S01]  /*1500*/  IADD3 R18, P2, R20, R22, RZ ;  /* 0x0000001614127210 */ /* 0x002fe20007f5e0ff */
[----:B----4-:R-:W-:-:S03]  /*1510*/  FADD.FTZ R29, R26, R25 ;  /* 0x000000191a1d7221 */ /* 0x010fc60000010000 */
[----:B------:R-:W-:Y:S01]  /*1520*/  IADD3.X R19, R21, R9, RZ, P2, !PT ;  /* 0x0000000915137210 */ /* 0x000fe200017fe4ff */
[----:B------:R-:W4:Y:S04]  /*1530*/  LDG.E R25, desc[UR4][R20.64] ;  /* 0x0000000414197981 */ /* 0x000f28000c1e1900 */
[----:B------:R-:W4:Y:S01]  /*1540*/  LDG.E R26, desc[UR4][R18.64] ;  /* 0x00000004121a7981 */ /* 0x000f22000c1e1900 */
[----:B------:R-:W-:Y:S01]  /*1550*/  IADD3 R23, R23, 0x10, RZ ;  /* 0x0000001017177810 */ /* 0x000fe20007ffe0ff */
[----:B---3--:R-:W-:-:S04]  /*1560*/  FADD.FTZ R24, R29, R24 ;  /* 0x000000181d187221 */ /* 0x008fc80000010000 */
[----:B--2---:R-:W-:Y:S01]  /*1570*/  FADD.FTZ R27, R24, R27 ;  /* 0x0000001b181b7221 */ /* 0x004fe20000010000 */
[----:B------:R-:W-:-:S05]  /*1580*/  VIADD R24, R5, 0xfffffff4 ;  /* 0xfffffff405187836 */ /* 0x000fca0000000000 */
[----:B------:R-:W-:Y:S01]  /*1590*/  ISETP.GE.AND P2, PT, R23, R24, PT ;  /* 0x000000181700720c */ /* 0x000fe20003f46270 */
[----:B-----5:R-:W-:-:S04]  /*15a0*/  FADD.FTZ R27, R27, R28 ;  /* 0x0000001c1b1b7221 */ /* 0x020fc80000010000 */
[----:B------:R-:W-:-:S04]  /*15b0*/  FADD.FTZ R8, R27, R8 ;  /* 0x000000081b087221 */ /* 0x000fc80000010000 */
[----:B----4-:R-:W-:-:S04]  /*15c0*/  FADD.FTZ R25, R8, R25 ;  /* 0x0000001908197221 */ /* 0x010fc80000010000 */
[----:B------:R-:W-:Y:S01]  /*15d0*/  FADD.FTZ R25, R25, R26 ;  /* 0x0000001a19197221 */ /* 0x000fe20000010000 */
[----:B------:R-:W-:Y:S06]  /*15e0*/  @!P2 BRA `(.L_x_213) ;  /* 0xfffffff80058a947 */ /* 0x000fec000383ffff */
.L_x_212:
[----:B------:R-:W-:Y:S05]  /*15f0*/  BSYNC B2 ;  /* 0x0000000000027941 */ /* 0x000fea0003800000 */
.L_x_211:
[----:B------:R-:W-:Y:S01]  /*1600*/  IMAD.IADD R8, R5, 0x1, -R23 ;  /* 0x0000000105087824 */ /* 0x000fe200078e0a17 */
[----:B------:R-:W-:Y:S04]  /*1610*/  BSSY B2, `(.L_x_214) ;  /* 0x000003b000027945 */ /* 0x000fe80003800000 */
[----:B------:R-:W-:-:S13]  /*1620*/  ISETP.GT.AND P2, PT, R8, 0x4, PT ;  /* 0x000000040800780c */ /* 0x000fda0003f44270 */
[----:B------:R-:W-:Y:S05]  /*1630*/  @!P2 BRA `(.L_x_215) ;  /* 0x0000000000e0a947 */ /* 0x000fea0003800000 */
[----:B------:R-:W-:Y:S01]  /*1640*/  ULDC.64 UR6, c[0x0][0x228] ;  /* 0x00008a0000067ab9 */ /* 0x000fe20000000a00 */
[----:B------:R-:W-:Y:S01]  /*1650*/  SHF.R.S32.HI R19, RZ, 0x1f, R23 ;  /* 0x0000001fff137819 */ /* 0x000fe20000011417 */
[----:B------:R-:W-:Y:S01]  /*1660*/  IMAD R27, R4, UR6, RZ ;  /* 0x00000006041b7c24 */ /* 0x000fe2000f8e02ff */
[----:B------:R-:W-:Y:S01]  /*1670*/  MOV R18, R23 ;  /* 0x0000001700127202 */ /* 0x000fe20000000f00 */
[----:B------:R-:W-:Y:S01]  /*1680*/  ULDC.64 UR8, c[0x0][0x210] ;  /* 0x0000840000087ab9 */ /* 0x000fe20000000a00 */
[----:B------:R-:W-:Y:S01]  /*1690*/  SHF.R.S32.HI R21, RZ, 0x1f, R0 ;  /* 0x0000001fff157819 */ /* 0x000fe20000011400 */
[C---:B------:R-:W-:Y:S01]  /*16a0*/  IMAD R27, R16.reuse, UR7, R27 ;  /* 0x00000007101b7c24 */ /* 0x040fe2000f8e021b */
[----:B------:R-:W-:Y:S01]  /*16b0*/  MOV R20, R0 ;  /* 0x0000000000147202 */ /* 0x000fe20000000f00 */
[----:B------:R-:W-:-:S04]  /*16c0*/  IMAD.WIDE.U32 R28, R16, UR6, R18 ;  /* 0x00000006101c7c25 */ /* 0x000fc8000f8e0012 */
[----:B------:R-:W-:-:S04]  /*16d0*/  IMAD.IADD R19, R27, 0x1, R29 ;  /* 0x000000011b137824 */ /* 0x000fc800078e021d */
[----:B------:R-:W-:-:S04]  /*16e0*/  IMAD R19, R19, R14, RZ ;  /* 0x0000000e13137224 */ /* 0x000fc800078e02ff */
[C---:B------:R-:W-:Y:S02]  /*16f0*/  IMAD R19, R28.reuse, R15, R19 ;  /* 0x0000000f1c137224 */ /* 0x040fe400078e0213 */
[----:B------:R-:W-:-:S04]  /*1700*/  IMAD.WIDE.U32 R28, R28, R14, R20 ;  /* 0x0000000e1c1c7225 */ /* 0x000fc800078e0014 */
[----:B------:R-:W-:Y:S01]  /*1710*/  IMAD.IADD R19, R29, 0x1, R19 ;  /* 0x000000011d137824 */ /* 0x000fe200078e0213 */
[----:B------:R-:W-:-:S04]  /*1720*/  LEA R18, P0, R28, UR8, 0x2 ;  /* 0x000000081c127c11 */ /* 0x000fc8000f8010ff */
[----:B------:R-:W-:-:S05]  /*1730*/  LEA.HI.X R19, R28, UR9, R19, 0x2, P0 ;  /* 0x000000091c137c11 */ /* 0x000fca00080f1413 */
[----:B------:R0:W2:Y:S02]  /*1740*/  LDG.E R8, desc[UR4][R18.64] ;  /* 0x0000000412087981 */ /* 0x0000a4000c1e1900 */
[----:B0-----:R-:W-:-:S04]  /*1750*/  IADD3 R18, P0, R18, R22, RZ ;  /* 0x0000001612127210 */ /* 0x001fc80007f1e0ff */
[----:B------:R-:W-:-:S05]  /*1760*/  IADD3.X R19, R19, R9, RZ, P0, !PT ;  /* 0x0000000913137210 */ /* 0x000fca00007fe4ff */
[----:B------:R0:W3:Y:S01]  /*1770*/  LDG.E R24, desc[UR4][R18.64] ;  /* 0x0000000412187981 */ /* 0x0000e2000c1e1900 */
[----:B------:R-:W-:-:S05]  /*1780*/  IADD3 R28, P0, R18, R22, RZ ;  /* 0x00000016121c7210 */ /* 0x000fca0007f1e0ff */
[----:B------:R-:W-:Y:S01]  /*1790*/  IMAD.X R29, R19, 0x1, R9, P0 ;  /* 0x00000001131d7824 */ /* 0x000fe200000e0609 */
[----:B0-----:R-:W-:-:S04]  /*17a0*/  IADD3 R18, P0, R28, R22, RZ ;  /* 0x000000161c127210 */ /* 0x001fc80007f1e0ff */
[----:B------:R-:W-:-:S05]  /*17b0*/  IADD3.X R19, R29, R9, RZ, P0, !PT ;  /* 0x000000091d137210 */ /* 0x000fca00007fe4ff */
[----:B------:R0:W4:Y:S02]  /*17c0*/  LDG.E R26, desc[UR4][R18.64] ;  /* 0x00000004121a7981 */ /* 0x000124000c1e1900 */
        /* <DEDUP_REMOVED lines=11> */
[----:B------:R0:W5:Y:S01]  /*1880*/  LDG.E R27, desc[UR4][R18.64] ;  /* 0x00000004121b7981 */ /* 0x000162000c1e1900 */
[----:B------:R-:W-:Y:S02]  /*1890*/  IADD3.X R21, R19, R9, RZ, P0, !PT ;  /* 0x0000000913157210 */ /* 0x000fe400007fe4ff */
[----:B0-----:R-:W-:-:S03]  /*18a0*/  IADD3 R18, P0, R20, R22, RZ ;  /* 0x0000001614127210 */ /* 0x001fc60007f1e0ff */
[----:B------:R-:W5:Y:S02]  /*18b0*/  LDG.E R20, desc[UR4][R20.64] ;  /* 0x0000000414147981 */ /* 0x000f64000c1e1900 */
[----:B------:R-:W-:Y:S02]  /*18c0*/  IMAD.X R19, R21, 0x1, R9, P0 ;  /* 0x0000000115137824 */ /* 0x000fe400000e0609 */
[----:B--2---:R-:W-:Y:S02]  /*18d0*/  FADD.FTZ R25, R25, R8 ;  /* 0x0000000819197221 */ /* 0x004fe40000010000 */
[----:B------:R3:W2:Y:S04]  /*18e0*/  LDG.E R8, desc[UR4][R28.64] ;  /* 0x000000041c087981 */ /* 0x0006a8000c1e1900 */
[----:B------:R-:W5:Y:S01]  /*18f0*/  LDG.E R28, desc[UR4][R18.64] ;  /* 0x00000004121c7981 */ /* 0x000f62000c1e1900 */
[----:B---3--:R-:W-:Y:S01]  /*1900*/  FADD.FTZ R29, R25, R24 ;  /* 0x00000018191d7221 */ /* 0x008fe20000010000 */
[----:B------:R-:W-:-:S04]  /*1910*/  IADD3 R24, P0, R18, R22, RZ ;  /* 0x0000001612187210 */ /* 0x000fc80007f1e0ff */
[----:B------:R-:W-:-:S06]  /*1920*/  IADD3.X R25, R19, R9, RZ, P0, !PT ;  /* 0x0000000913197210 */ /* 0x000fcc00007fe4ff */
[----:B------:R-:W3:Y:S01]  /*1930*/  LDG.E R25, desc[UR4][R24.64] ;  /* 0x0000000418197981 */ /* 0x000ee2000c1e1900 */
[----:B------:R-:W-:Y:S01]  /*1940*/  PLOP3.LUT P0, PT, PT, PT, PT, 0x8, 0x0 ;  /* 0x000000000000781c */ /* 0x000fe20003f0e170 */
[----:B------:R-:W-:Y:S02]  /*1950*/  VIADD R23, R23, 0x8 ;  /* 0x0000000817177836 */ /* 0x000fe40000000000 */
[----:B--2---:R-:W-:-:S04]  /*1960*/  FADD.FTZ R29, R29, R8 ;  /* 0x000000081d1d7221 */ /* 0x004fc80000010000 */
[----:B----4-:R-:W-:-:S04]  /*1970*/  FADD.FTZ R26, R29, R26 ;  /* 0x0000001a1d1a7221 */ /* 0x010fc80000010000 */
[----:B-----5:R-:W-:-:S04]  /*1980*/  FADD.FTZ R27, R26, R27 ;  /* 0x0000001b1a1b7221 */ /* 0x020fc80000010000 */
[----:B------:R-:W-:-:S04]  /*1990*/  FADD.FTZ R27, R27, R20 ;  /* 0x000000141b1b7221 */ /* 0x000fc80000010000 */
[----:B------:R-:W-:-:S04]  /*19a0*/  FADD.FTZ R28, R27, R28 ;  /* 0x0000001c1b1c7221 */ /* 0x000fc80000010000 */
[----:B---3--:R-:W-:-:S07]  /*19b0*/  FADD.FTZ R25, R28, R25 ;  /* 0x000000191c197221 */ /* 0x008fce0000010000 */
.L_x_215:
[----:B------:R-:W-:Y:S05]  /*19c0*/  BSYNC B2 ;  /* 0x0000000000027941 */ /* 0x000fea0003800000 */
.L_x_214:
[----:B------:R-:W-:-:S13]  /*19d0*/  ISETP.LT.OR P0, PT, R23, R5, P0 ;  /* 0x000000051700720c */ /* 0x000fda0000701670 */
[----:B------:R-:W-:Y:S05]  /*19e0*/  @!P0 BRA `(.L_x_208) ;  /* 0x0000000000788947 */ /* 0x000fea0003800000 */
[----:B------:R-:W-:Y:S01]  /*19f0*/  ULDC.64 UR6, c[0x0][0x228] ;  /* 0x00008a0000067ab9 */ /* 0x000fe20000000a00 */
[----:B------:R-:W-:Y:S01]  /*1a00*/  SHF.R.S32.HI R19, RZ, 0x1f, R23 ;  /* 0x0000001fff137819 */ /* 0x000fe20000011417 */
[----:B------:R-:W-:Y:S01]  /*1a10*/  IMAD R17, R4, UR6, RZ ;  /* 0x0000000604117c24 */ /* 0x000fe2000f8e02ff */
[----:B------:R-:W-:-:S03]  /*1a20*/  MOV R18, R23 ;  /* 0x0000001700127202 */ /* 0x000fc60000000f00 */
[C---:B------:R-:W-:Y:S02]  /*1a30*/  IMAD R17, R16.reuse, UR7, R17 ;  /* 0x0000000710117c24 */ /* 0x040fe4000f8e0211 */
[----:B------:R-:W-:Y:S01]  /*1a40*/  IMAD.WIDE.U32 R18, R16, UR6, R18 ;  /* 0x0000000610127c25 */ /* 0x000fe2000f8e0012 */
[----:B------:R-:W-:Y:S01]  /*1a50*/  MOV R16, R0 ;  /* 0x0000000000107202 */ /* 0x000fe20000000f00 */
[----:B------:R-:W-:Y:S02]  /*1a60*/  ULDC.64 UR6, c[0x0][0x210] ;  /* 0x0000840000067ab9 */ /* 0x000fe40000000a00 */
[----:B------:R-:W-:Y:S01]  /*1a70*/  IMAD.IADD R19, R17, 0x1, R19 ;  /* 0x0000000111137824 */ /* 0x000fe200078e0213 */
        /* <DEDUP_REMOVED lines=9> */
[----:B------:R-:W-:Y:S01]  /*1b10*/  IADD3.X R15, R19, R9, RZ, P2, !PT ;  /* 0x00000009130f7210 */ /* 0x000fe200017fe4ff */
[----:B------:R-:W2:Y:S01]  /*1b20*/  LDG.E R18, desc[UR4][R18.64] ;  /* 0x0000000412127981 */ /* 0x000ea2000c1e1900 */
[----:B------:R-:W-:-:S03]  /*1b30*/  IADD3 R22, P2, R16, R22, RZ ;  /* 0x0000001610167210 */ /* 0x000fc60007f5e0ff */
[----:B------:R-:W-:Y:S01]  /*1b40*/  IMAD.X R17, R15, 0x1, R9, P0 ;  /* 0x000000010f117824 */ /* 0x000fe200000e0609 */
[----:B------:R-:W3:Y:S04]  /*1b50*/  LDG.E R14, desc[UR4][R14.64] ;  /* 0x000000040e0e7981 */ /* 0x000ee8000c1e1900 */
[----:B------:R-:W-:Y:S01]  /*1b60*/  IADD3.X R23, R17, R9, RZ, P2, !PT ;  /* 0x0000000911177210 */ /* 0x000fe200017fe4ff */
[----:B------:R-:W4:Y:S04]  /*1b70*/  LDG.E R16, desc[UR4][R16.64] ;  /* 0x0000000410107981 */ /* 0x000f28000c1e1900 */
[----:B------:R-:W5:Y:S01]  /*1b80*/  LDG.E R22, desc[UR4][R22.64] ;  /* 0x0000000416167981 */ /* 0x000f62000c1e1900 */
[----:B--2---:R-:W-:-:S04]  /*1b90*/  FADD.FTZ R25, R25, R18 ;  /* 0x0000001219197221 */ /* 0x004fc80000010000 */
[----:B---3--:R-:W-:-:S04]  /*1ba0*/  FADD.FTZ R25, R25, R14 ;  /* 0x0000000e19197221 */ /* 0x008fc80000010000 */
[----:B----4-:R-:W-:-:S04]  /*1bb0*/  FADD.FTZ R25, R25, R16 ;  /* 0x0000001019197221 */ /* 0x010fc80000010000 */
[----:B-----5:R-:W-:-:S07]  /*1bc0*/  FADD.FTZ R25, R25, R22 ;  /* 0x0000001619197221 */ /* 0x020fce0000010000 */
.L_x_208:
[----:B------:R-:W-:Y:S05]  /*1bd0*/  BSYNC B0 ;  /* 0x0000000000007941 */ /* 0x000fea0003800000 */
.L_x_207:
[----:B------:R-:W-:-:S05]  /*1be0*/  VIADD R6, R6, 0x1 ;  /* 0x0000000106067836 */ /* 0x000fca0000000000 */
[----:B------:R-:W-:-:S13]  /*1bf0*/  ISETP.GE.AND P0, PT, R6, R3, PT ;  /* 0x000000030600720c */ /* 0x000fda0003f06270 */
[----:B------:R-:W-:Y:S05]  /*1c00*/  @!P0 BRA `(.L_x_216) ;  /* 0xffffffec00848947 */ /* 0x000fea000383ffff */
.L_x_206:
[----:B------:R-:W-:Y:S05]  /*1c10*/  BSYNC B1 ;  /* 0x0000000000017941 */ /* 0x000fea0003800000 */
.L_x_205:
[----:B------:R-:W-:Y:S02]  /*1c20*/  ULDC.64 UR6, c[0x0][0x218] ;  /* 0x0000860000067ab9 */ /* 0x000fe40000000a00 */
[----:B------:R-:W-:-:S04]  /*1c30*/  LEA R2, P0, R10, UR6, 0x2 ;  /* 0x000000060a027c11 */ /* 0x000fc8000f8010ff */
[----:B------:R-:W-:-:S05]  /*1c40*/  LEA.HI.X R3, R10, UR7, R11, 0x2, P0 ;  /* 0x000000070a037c11 */ /* 0x000fca00080f140b */
[----:B------:R-:W-:Y:S01]  /*1c50*/  STG.E desc[UR4][R2.64], R25 ;  /* 0x0000001902007986 */ /* 0x000fe2000c101904 */
[----:B------:R-:W-:Y:S05]  /*1c60*/  EXIT ;  /* 0x000000000000794d */ /* 0x000fea0003800000 */
        .weak           $__internal_18_$__cuda_sm20_div_u64
        .type           $__internal_18_$__cuda_sm20_div_u64,@function
        .size           $__internal_18_$__cuda_sm20_div_u64,(.L_x_646 - $__internal_18_$__cuda_sm20_div_u64)
$__internal_18_$__cuda_sm20_div_u64:
        /* <DEDUP_REMOVED lines=68> */
[----:B------:R-:W-:Y:S06]  /*20b0*/  RET.REL.NODEC R8 `(_ZN2at6native53_GLOBAL__N__3bfe7fd5_20_UpSampleNearest2d_cu_198c5ce242upsample_nearest2d_backward_nhwc_out_frameIffXadL_ZNS0_46nearest_neighbor_exact_bw_compute_source_indexEfiiEEEEvPKT_PS3_mmmmmffm) ;  /* 0xffffffdc08d07950 */ /* 0x000fec0003c3ffff */
.L_x_217:
        /* <DEDUP_REMOVED lines=12> */
.L_x_646:


//--------------------- .text._ZN2at6native53_GLOBAL__N__3bfe7fd5_20_UpSampleNearest2d_cu_198c5ce242upsample_nearest2d_backward_nhwc_out_frameIddXadL_ZNS0_46nearest_neighbor_exact_bw_compute_source_indexEfiiEEEEvPKT_PS3_mmmmmffm --------------------------
	.section	.text._ZN2at6native53_GLOBAL__N__3bfe7fd5_20_UpSampleNearest2d_cu_198c5ce242upsample_nearest2d_backward_nhwc_out_frameIddXadL_ZNS0_46nearest_neighbor_exact_bw_compute_source_indexEfiiEEEEvPKT_PS3_mmmmmffm,"ax",@progbits
	.align	128
.text._ZN2at6native53_GLOBAL__N__3bfe7fd5_20_UpSampleNearest2d_cu_198c5ce242upsample_nearest2d_backward_nhwc_out_frameIddXadL_ZNS0_46nearest_neighbor_exact_bw_compute_source_indexEfiiEEEEvPKT_PS3_mmmmmffm:
        .type           _ZN2at6native53_GLOBAL__N__3bfe7fd5_20_UpSampleNearest2d_cu_198c5ce242upsample_nearest2d_backward_nhwc_out_frameIddXadL_ZNS0_46nearest_neighbor_exact_bw_compute_source_indexEfiiEEEEvPKT_PS3_mmmmmffm,@function
        .size           _ZN2at6native53_GLOBAL__N__3bfe7fd5_20_UpSampleNearest2d_cu_198c5ce242upsample_nearest2d_backward_nhwc_out_frameIddXadL_ZNS0_46nearest_neighbor_exact_bw_compute_source_indexEfiiEEEEvPKT_PS3_mmmmmffm,(.L_x_648 - _ZN2at6native53_GLOBAL__N__3bfe7fd5_20_UpSampleNearest2d_cu_198c5ce242upsample_nearest2d_backward_nhwc_out_frameIddXadL_ZNS0_46nearest_neighbor_exact_bw_compute_source_indexEfiiEEEEvPKT_PS3_mmmmmffm)
        .other          _ZN2at6native53_GLOBAL__N__3bfe7fd5_20_UpSampleNearest2d_cu_198c5ce242upsample_nearest2d_backward_nhwc_out_frameIddXadL_ZNS0_46nearest_neighbor_exact_bw_compute_source_indexEfiiEEEEvPKT_PS3_mmmmmffm,@"STO_CUDA_ENTRY STV_DEFAULT"
_ZN2at6native53_GLOBAL__N__3bfe7fd5_20_UpSampleNearest2d_cu_198c5ce242upsample_nearest2d_backward_nhwc_out_frameIddXadL_ZNS0_46nearest_neighbor_exact_bw_compute_source_indexEfiiEEEEvPKT_PS3_mmmmmffm:
        /* <DEDUP_REMOVED lines=19> */
[----:B------:R-:W-:Y:S01]  /*0130*/  MOV R10, 0x160 ;  /* 0x00000160000a7802 */ /* 0x000fe20000000f00 */
[----:B------:R-:W-:-:S07]  /*0140*/  IMAD.MOV.U32 R14, RZ, RZ, R9 ;  /* 0x000000ffff0e7224 */ /* 0x000fce00078e0009 */
[----:B------:R-:W-:Y:S05]  /*0150*/  CALL.REL.NOINC `($__internal_19_$__cuda_sm20_div_u64) ;  /* 0x0000001800bc7944 */ /* 0x000fea0003c00000 */
[----:B------:R-:W-:Y:S01]  /*0160*/  IADD3 R3, -R6, RZ, RZ ;  /* 0x000000ff06037210 */ /* 0x000fe20007ffe1ff */
[----:B------:R-:W-:Y:S01]  /*0170*/  ULDC UR4, c[0x0][0x240] ;  /* 0x0000900000047ab9 */ /* 0x000fe20000000800 */
[----:B------:R-:W-:-:S03]  /*0180*/  IMAD.MOV.U32 R2, RZ, RZ, R6 ;  /* 0x000000ffff027224 */ /* 0x000fc600078e0006 */
[----:B------:R-:W-:Y:S02]  /*0190*/  IMAD R0, R3, UR4, R8 ;  /* 0x0000000403007c24 */ /* 0x000fe4000f8e0208 */
[----:B------:R-:W-:Y:S01]  /*01a0*/  IMAD.MOV.U32 R3, RZ, RZ, R7 ;  /* 0x000000ffff037224 */ /* 0x000fe200078e0007 */
[----:B------:R-:W-:Y:S06]  /*01b0*/  BRA `(.L_x_220) ;  /* 0x0000000000587947 */ /* 0x000fec0003800000 */
.L_x_219:
        /* <DEDUP_REMOVED lines=17> */
[----:B------:R-:W-:Y:S02]  /*02d0*/  @P1 IADD3 R2, R2, 0x1, RZ ;  /* 0x0000000102021810 */ /* 0x000fe40007ffe0ff */
[----:B------:R-:W-:-:S05]  /*02e0*/  @!P2 LOP3.LUT R2, RZ, UR4, RZ, 0x33, !PT ;  /* 0x00000004ff02ac12 */ /* 0x000fca000f8e33ff */
[----:B------:R-:W-:-:S04]  /*02f0*/  IMAD.MOV R3, RZ, RZ, -R2 ;  /* 0x000000ffff037224 */ /* 0x000fc800078e0a02 */
[----:B------:R-:W-:Y:S02]  /*0300*/  IMAD R0, R3, UR4, R8 ;  /* 0x0000000403007c24 */ /* 0x000fe4000f8e0208 */
[----:B------:R-:W-:-:S07]  /*0310*/  IMAD.MOV.U32 R3, RZ, RZ, RZ ;  /* 0x000000ffff037224 */ /* 0x000fce00078e00ff */
.L_x_220:
[----:B------:R-:W-:Y:S05]  /*0320*/  BSYNC B0 ;  /* 0x0000000000007941 */ /* 0x000fea0003800000 */
.L_x_218:
        /* <DEDUP_REMOVED lines=8> */
[----:B------:R-:W-:Y:S01]  /*03b0*/  MOV R14, R3 ;  /* 0x00000003000e7202 */ /* 0x000fe20000000f00 */
[----:B------:R-:W-:Y:S01]  /*03c0*/  IMAD.U32 R11, RZ, RZ, UR5 ;  /* 0x00000005ff0b7e24 */ /* 0x000fe2000f8e00ff */
[----:B------:R-:W-:-:S07]  /*03d0*/  MOV R10, 0x3f0 ;  /* 0x000003f0000a7802 */ /* 0x000fce0000000f00 */
[----:B------:R-:W-:Y:S05]  /*03e0*/  CALL.REL.NOINC `($__internal_19_$__cuda_sm20_div_u64) ;  /* 0x0000001800187944 */ /* 0x000fea0003c00000 */
[--C-:B------:R-:W-:Y:S01]  /*03f0*/  IMAD.MOV R3, RZ, RZ, -R6.reuse ;  /* 0x000000ffff037224 */ /* 0x100fe200078e0a06 */
[----:B------:R-:W-:Y:S01]  /*0400*/  ULDC UR4, c[0x0][0x238] ;  /* 0x00008e0000047ab9 */ /* 0x000fe20000000800 */
[----:B------:R-:W-:Y:S01]  /*0410*/  IMAD.MOV.U32 R4, RZ, RZ, R6 ;  /* 0x000000ffff047224 */ /* 0x000fe200078e0006 */
[----:B------:R-:W-:Y:S01]  /*0420*/  MOV R5, R7 ;  /* 0x0000000700057202 */ /* 0x000fe20000000f00 */
[----:B------:R-:W-:Y:S01]  /*0430*/  IMAD R3, R3, UR4, R2 ;  /* 0x0000000403037c24 */ /* 0x000fe2000f8e0202 */
[----:B------:R-:W-:Y:S06]  /*0440*/  BRA `(.L_x_223) ;  /* 0x0000000000587947 */ /* 0x000fec0003800000 */
.L_x_222:
        /* <DEDUP_REMOVED lines=16> */
[----:B------:R-:W-:Y:S02]  /*0550*/  ISETP.GE.U32.AND P1, PT, R5, UR4, PT ;  /* 0x0000000405007c0c */ /* 0x000fe4000bf26070 */
[----:B------:R-:W-:-:S11]  /*0560*/  MOV R5, RZ ;  /* 0x000000ff00057202 */ /* 0x000fd60000000f00 */
[----:B------:R-:W-:Y:S01]  /*0570*/  @P1 VIADD R4, R4, 0x1 ;  /* 0x0000000104041836 */ /* 0x000fe20000000000 */
[----:B------:R-:W-:-:S05]  /*0580*/  @!P2 LOP3.LUT R4, RZ, UR4, RZ, 0x33, !PT ;  /* 0x00000004ff04ac12 */ /* 0x000fca000f8e33ff */
[----:B------:R-:W-:-:S04]  /*0590*/  IMAD.MOV R3, RZ, RZ, -R4 ;  /* 0x000000ffff037224 */ /* 0x000fc800078e0a04 */
[----:B------:R-:W-:-:S07]  /*05a0*/  IMAD R3, R3, UR4, R2 ;  /* 0x0000000403037c24 */ /* 0x000fce000f8e0202 */
.L_x_223:
[----:B------:R-:W-:Y:S05]  /*05b0*/  BSYNC B0 ;  /* 0x0000000000007941 */ /* 0x000fea0003800000 */
.L_x_221:
        /* <DEDUP_REMOVED lines=12> */
[----:B------:R-:W-:Y:S01]  /*0680*/  IMAD.MOV R5, RZ, RZ, -R6 ;  /* 0x000000ffff057224 */ /* 0x000fe200078e0a06 */
[----:B------:R-:W-:Y:S01]  /*0690*/  ULDC UR4, c[0x0][0x230] ;  /* 0x00008c0000047ab9 */ /* 0x000fe20000000800 */
[----:B------:R-:W-:Y:S02]  /*06a0*/  MOV R2, R6 ;  /* 0x0000000600027202 */ /* 0x000fe40000000f00 */
[----:B------:R-:W-:Y:S01]  /*06b0*/  IMAD R6, R5, UR4, R4 ;  /* 0x0000000405067c24 */ /* 0x000fe2000f8e0204 */
[----:B------:R-:W-:Y:S06]  /*06c0*/  BRA `(.L_x_226) ;  /* 0x0000000000547947 */ /* 0x000fec0003800000 */
.L_x_225:
        /* <DEDUP_REMOVED lines=18> */
[----:B------:R-:W-:-:S05]  /*07f0*/  @!P2 LOP3.LUT R2, RZ, UR4, RZ, 0x33, !PT ;  /* 0x00000004ff02ac12 */ /* 0x000fca000f8e33ff */
[----:B------:R-:W-:-:S04]  /*0800*/  IMAD.MOV R5, RZ, RZ, -R2 ;  /* 0x000000ffff057224 */ /* 0x000fc800078e0a02 */
[----:B------:R-:W-:-:S07]  /*0810*/  IMAD R6, R5, UR4, R4 ;  /* 0x0000000405067c24 */ /* 0x000fce000f8e0204 */
.L_x_226:
[----:B------:R-:W-:Y:S05]  /*0820*/  BSYNC B0 ;  /* 0x0000000000007941 */ /* 0x000fea0003800000 */
.L_x_224:
[----:B------:R-:W0:Y:S01]  /*0830*/  LDC.64 R4, c[0x0][0x248] ;  /* 0x00009200ff047b82 */ /* 0x000e220000000a00 */
[----:B------:R-:W-:Y:S01]  /*0840*/  I2FP.F32.S32 R7, R6 ;  /* 0x0000000600077245 */ /* 0x000fe20000201400 */
[----:B------:R-:W-:Y:S01]  /*0850*/  ULDC UR4, c[0x0][0x220] ;  /* 0x0000880000047ab9 */ /* 0x000fe20000000800 */
[----:B------:R-:W-:Y:S01]  /*0860*/  IADD3 R6, R6, 0x1, RZ ;  /* 0x0000000106067810 */ /* 0x000fe20007ffe0ff */
[----:B------:R-:W-:Y:S01]  /*0870*/  BSSY B1, `(.L_x_227) ;  /* 0x0000138000017945 */ /* 0x000fe20003800000 */
[----:B------:R-:W-:Y:S02]  /*0880*/  CS2R R16, SRZ ;  /* 0x0000000000107805 */ /* 0x000fe4000001ff00 */
[----:B------:R-:W-:Y:S02]  /*0890*/  I2FP.F32.S32 R11, R6 ;  /* 0x00000006000b7245 */ /* 0x000fe40000201400 */
[----:B------:R-:W-:Y:S01]  /*08a0*/  I2FP.F32.S32 R6, R3 ;  /* 0x0000000300067245 */ /* 0x000fe20000201400 */
[----:B0-----:R-:W-:-:S02]  /*08b0*/  FFMA.FTZ R7, R7, R4, -0.5 ;  /* 0xbf00000007077423 */ /* 0x001fc40000010004 */
[----:B------:R-:W-:Y:S01]  /*08c0*/  FFMA.FTZ R11, R11, R4, -0.5 ;  /* 0xbf0000000b0b7423 */ /* 0x000fe20000010004 */
[----:B------:R-:W-:-:S03]  /*08d0*/  VIADD R4, R3, 0x1 ;  /* 0x0000000103047836 */ /* 0x000fc60000000000 */
[----:B------:R-:W0:Y:S02]  /*08e0*/  F2I.FTZ.CEIL.NTZ R3, R11 ;  /* 0x0000000b00037305 */ /* 0x000e24000021b100 */
[----:B------:R-:W-:Y:S01]  /*08f0*/  I2FP.F32.S32 R10, R4 ;  /* 0x00000004000a7245 */ /* 0x000fe20000201400 */
[----:B------:R-:W-:-:S04]  /*0900*/  FFMA.FTZ R4, R6, R5, -0.5 ;  /* 0xbf00000006047423 */ /* 0x000fc80000010005 */
[----:B------:R-:W-:Y:S01]  /*0910*/  FFMA.FTZ R10, R10, R5, -0.5 ;  /* 0xbf0000000a0a7423 */ /* 0x000fe20000010005 */
        /* <DEDUP_REMOVED lines=11> */
[----:B------:R-:W-:Y:S02]  /*09d0*/  LOP3.LUT R11, RZ, R5, RZ, 0x33, !PT ;  /* 0x00000005ff0b7212 */ /* 0x000fe400078e33ff */
[----:B------:R-:W-:Y:S02]  /*09e0*/  CS2R R16, SRZ ;  /* 0x0000000000107805 */ /* 0x000fe4000001ff00 */
[----:B------:R-:W-:-:S04]  /*09f0*/  IADD3 R11, -R11, -0x2, -R6 ;  /* 0xfffffffe0b0b7810 */ /* 0x000fc80007ffe906 */
[----:B------:R-:W-:-:S13]  /*0a00*/  ISETP.GE.U32.AND P1, PT, R11, 0x3, PT ;  /* 0x000000030b00780c */ /* 0x000fda0003f26070 */
.L_x_238:
        /* <DEDUP_REMOVED lines=12> */
[----:B------:R-:W-:Y:S02]  /*0ad0*/  SHF.R.S32.HI R27, RZ, 0x1f, R26 ;  /* 0x0000001fff1b7819 */ /* 0x000fe4000001141a */
[----:B------:R-:W-:Y:S01]  /*0ae0*/  SHF.R.S32.HI R23, RZ, 0x1f, R0 ;  /* 0x0000001fff177819 */ /* 0x000fe20000011400 */
[----:B------:R-:W-:Y:S01]  /*0af0*/  IMAD R7, R7, UR6, RZ ;  /* 0x0000000607077c24 */ /* 0x000fe2000f8e02ff */
[----:B------:R-:W-:Y:S01]  /*0b00*/  MOV R22, R0 ;  /* 0x0000000000167202 */ /* 0x000fe20000000f00 */
[C---:B------:R-:W-:Y:S01]  /*0b10*/  IMAD.WIDE.U32 R14, R2.reuse, UR6, R26 ;  /* 0x00000006020e7c25 */ /* 0x040fe2000f8e001a */
[----:B------:R-:W1:Y:S03]  /*0b20*/  LDC.64 R12, c[0x0][0x240] ;  /* 0x00009000ff0c7b82 */ /* 0x000e660000000a00 */
[----:B------:R-:W-:-:S04]  /*0b30*/  IMAD R7, R2, UR7, R7 ;  /* 0x0000000702077c24 */ /* 0x000fc8000f8e0207 */
[----:B------:R-:W-:Y:S01]  /*0b40*/  IMAD.IADD R11, R15, 0x1, R7 ;  /* 0x000000010f0b7824 */ /* 0x000fe200078e0207 */
        /* <DEDUP_REMOVED lines=11> */
[----:B------:R-:W-:-:S06]  /*0c00*/  LEA.HI.X R25, R20, R11, R21, 0x3, P0 ;  /* 0x0000000b14197211 */ /* 0x000fcc00000f1c15 */
[----:B------:R-:W2:Y:S01]  /*0c10*/  LDG.E.64 R24, desc[UR4][R24.64] ;  /* 0x0000000418187981 */ /* 0x000ea2000c1e1b00 */
[----:B------:R-:W-:Y:S01]  /*0c20*/  ISETP.NE.AND P0, PT, R4, 0x1, PT ;  /* 0x000000010400780c */ /* 0x000fe20003f05270 */
[----:B------:R-:W-:-:S05]  /*0c30*/  VIADD R20, R6, 0x1 ;  /* 0x0000000106147836 */ /* 0x000fca0000000000 */
[----:B------:R-:W-:Y:S01]  /*0c40*/  MOV R28, R20 ;  /* 0x00000014001c7202 */ /* 0x000fe20000000f00 */
[----:B--2---:R-:W-:-:S06]  /*0c50*/  DADD R16, R16, R24 ;  /* 0x0000000010107229 */ /* 0x004fcc0000000018 */
[----:B------:R-:W-:Y:S05]  /*0c60*/  @!P0 BRA `(.L_x_232) ;  /* 0x0000000000688947 */ /* 0x000fea0003800000 */
[----:B------:R-:W-:Y:S01]  /*0c70*/  ISETP.NE.AND P0, PT, R4, 0x2, PT ;  /* 0x000000020400780c */ /* 0x000fe20003f05270 */
[----:B------:R-:W-:Y:S01]  /*0c80*/  VIADD R28, R6, 0x2 ;  /* 0x00000002061c7836 */ /* 0x000fe20000000000 */
[----:B------:R-:W-:-:S03]  /*0c90*/  SHF.R.S32.HI R21, RZ, 0x1f, R20 ;  /* 0x0000001fff157819 */ /* 0x000fc60000011414 */
[----:B------:R-:W-:-:S04]  /*0ca0*/  IMAD.WIDE.U32 R20, R14, R18, R20 ;  /* 0x000000120e147225 */ /* 0x000fc800078e0014 */
[----:B------:R-:W-:-:S04]  /*0cb0*/  IMAD.IADD R21, R19, 0x1, R21 ;  /* 0x0000000113157824 */ /* 0x000fc800078e0215 */
[--C-:B------:R-:W-:Y:S01]  /*0cc0*/  @P0 SHF.R.S32.HI R29, RZ, 0x1f, R28.reuse ;  /* 0x0000001fff1d0819 */ /* 0x100fe2000001141c */
[----:B------:R-:W-:Y:S02]  /*0cd0*/  IMAD R21, R21, R12, RZ ;  /* 0x0000000c15157224 */ /* 0x000fe400078e02ff */
[----:B------:R-:W-:-:S04]  /*0ce0*/  @P0 IMAD.WIDE.U32 R14, R14, R18, R28 ;  /* 0x000000120e0e0225 */ /* 0x000fc800078e001c */
[C---:B------:R-:W-:Y:S01]  /*0cf0*/  IMAD R25, R20.reuse, R13, R21 ;  /* 0x0000000d14197224 */ /* 0x040fe200078e0215 */
[----:B------:R-:W-:Y:S01]  /*0d00*/  @P0 IADD3 R19, R19, R15, RZ ;  /* 0x0000000f13130210 */ /* 0x000fe20007ffe0ff */
[----:B------:R-:W-:-:S04]  /*0d10*/  IMAD.WIDE.U32 R20, R20, R12, R22 ;  /* 0x0000000c14147225 */ /* 0x000fc800078e0016 */
[----:B------:R-:W-:Y:S01]  /*0d20*/  @P0 IMAD R4, R19, R12, RZ ;  /* 0x0000000c13040224 */ /* 0x000fe200078e02ff */
[----:B------:R-:W-:Y:S01]  /*0d30*/  LEA R18, P2, R20, R10, 0x3 ;  /* 0x0000000a14127211 */ /* 0x000fe200078418ff */
[----:B------:R-:W-:Y:S02]  /*0d40*/  IMAD.IADD R25, R21, 0x1, R25 ;  /* 0x0000000115197824 */ /* 0x000fe400078e0219 */
[----:B------:R-:W-:-:S03]  /*0d50*/  @P0 IMAD.WIDE.U32 R22, R14, R12, R22 ;  /* 0x0000000c0e160225 */ /* 0x000fc600078e0016 */
[----:B------:R-:W-:Y:S01]  /*0d60*/  LEA.HI.X R19, R20, R11, R25, 0x3, P2 ;  /* 0x0000000b14137211 */ /* 0x000fe200010f1c19 */
[----:B------:R-:W-:Y:S01]  /*0d70*/  @P0 IMAD R13, R14, R13, R4 ;  /* 0x0000000d0e0d0224 */ /* 0x000fe200078e0204 */
[----:B------:R-:W-:-:S03]  /*0d80*/  @P0 LEA R10, P2, R22, R10, 0x3 ;  /* 0x0000000a160a0211 */ /* 0x000fc600078418ff */
[----:B------:R-:W-:Y:S01]  /*0d90*/  @P0 IMAD.IADD R4, R23, 0x1, R13 ;  /* 0x0000000117040824 */ /* 0x000fe200078e020d */
[----:B------:R-:W2:Y:S04]  /*0da0*/  LDG.E.64 R18, desc[UR4][R18.64] ;  /* 0x0000000412127981 */ /* 0x000ea8000c1e1b00 */
[----:B------:R-:W-:-:S06]  /*0db0*/  @P0 LEA.HI.X R11, R22, R11, R4, 0x3, P2 ;  /* 0x0000000b160b0211 */ /* 0x000fcc00010f1c04 */
[----:B------:R-:W3:Y:S01]  /*0dc0*/  @P0 LDG.E.64 R10, desc[UR4][R10.64] ;  /* 0x000000040a0a0981 */ /* 0x000ee2000c1e1b00 */
[----:B------:R-:W-:-:S05]  /*0dd0*/  IADD3 R4, R6, 0x3, RZ ;  /* 0x0000000306047810 */ /* 0x000fca0007ffe0ff */
[----:B------:R-:W-:Y:S01]  /*0de0*/  @P0 IMAD.MOV.U32 R28, RZ, RZ, R4 ;  /* 0x000000ffff1c0224 */ /* 0x000fe200078e0004 */
[----:B--2---:R-:W-:-:S08]  /*0df0*/  DADD R16, R16, R18 ;  /* 0x0000000010107229 */ /* 0x004fd00000000012 */
[----:B---3--:R-:W-:-:S11]  /*0e00*/  @P0 DADD R16, R16, R10 ;  /* 0x0000000010100229 */ /* 0x008fd6000000000a */
.L_x_232:
[----:B------:R-:W-:Y:S05]  /*0e10*/  BSYNC B2 ;  /* 0x0000000000027941 */ /* 0x000fea0003800000 */
.L_x_231:
[----:B------:R-:W-:Y:S05]  /*0e20*/  @!P1 BRA `(.L_x_230) ;  /* 0x0000000c00609947 */ /* 0x000fea0003800000 */
[----:B------:R-:W0:Y:S01]  /*0e30*/  LDC.64 R10, c[0x0][0x240] ;  /* 0x00009000ff0a7b82 */ /* 0x000e220000000a00 */
[----:B------:R-:W-:Y:S01]  /*0e40*/  IMAD.IADD R4, R5, 0x1, -R28 ;  /* 0x0000000105047824 */ /* 0x000fe200078e0a1c */
[----:B------:R-:W-:Y:S01]  /*0e50*/  SHF.R.S32.HI R13, RZ, 0x1f, R2 ;  /* 0x0000001fff0d7819 */ /* 0x000fe20000011402 */
[----:B------:R-:W-:Y:S01]  /*0e60*/  ULDC.64 UR6, c[0x0][0x220] ;  /* 0x0000880000067ab9 */ /* 0x000fe20000000a00 */
[----:B------:R-:W-:Y:S01]  /*0e70*/  SHF.R.S32.HI R27, RZ, 0x1f, R26 ;  /* 0x0000001fff1b7819 */ /* 0x000fe2000001141a */
[----:B------:R-:W-:Y:S01]  /*0e80*/  BSSY B2, `(.L_x_233) ;  /* 0x0000075000027945 */ /* 0x000fe20003800000 */
[----:B------:R-:W-:Y:S01]  /*0e90*/  ISETP.GT.AND P2, PT, R4, 0xc, PT ;  /* 0x0000000c0400780c */ /* 0x000fe20003f44270 */
[----:B------:R-:W-:Y:S01]  /*0ea0*/  IMAD R13, R13, UR6, RZ ;  /* 0x000000060d0d7c24 */ /* 0x000fe2000f8e02ff */
[----:B------:R-:W-:-:S03]  /*0eb0*/  PLOP3.LUT P0, PT, PT, PT, PT, 0x80, 0x0 ;  /* 0x000000000000781c */ /* 0x000fc60003f0f070 */
[C---:B------:R-:W-:Y:S02]  /*0ec0*/  IMAD R15, R2.reuse, UR7, R13 ;  /* 0x00000007020f7c24 */ /* 0x040fe4000f8e020d */
[----:B------:R-:W-:-:S04]  /*0ed0*/  IMAD.WIDE.U32 R12, R2, UR6, R26 ;  /* 0x00000006020c7c25 */ /* 0x000fc8000f8e001a */
[----:B------:R-:W-:Y:S01]  /*0ee0*/  IMAD.IADD R4, R15, 0x1, R13 ;  /* 0x000000010f047824 */ /* 0x000fe200078e020d */
[C---:B0-----:R-:W-:Y:S02]  /*0ef0*/  SHF.L.U64.HI R27, R10.reuse, 0x3, R11 ;  /* 0x000000030a1b7819 */ /* 0x041fe4000001020b */
[----:B------:R-:W-:Y:S01]  /*0f00*/  SHF.L.U32 R29, R10, 0x3, RZ ;  /* 0x000000030a1d7819 */ /* 0x000fe200000006ff */
[----:B------:R-:W-:Y:S06]  /*0f10*/  @!P2 BRA `(.L_x_234) ;  /* 0x0000000400aca947 */ /* 0x000fec0003800000 */
[----:B------:R-:W-:-:S13]  /*0f20*/  PLOP3.LUT P0, PT, PT, PT, PT, 0x8, 0x0 ;  /* 0x000000000000781c */ /* 0x000fda0003f0e170 */
.L_x_235:
[----:B------:R-:W-:Y:S01]  /*0f30*/  ULDC.64 UR6, c[0x0][0x228] ;  /* 0x00008a0000067ab9 */ /* 0x000fe20000000a00 */
[----:B------:R-:W-:Y:S01]  /*0f40*/  SHF.R.S32.HI R15, RZ, 0x1f, R28 ;  /* 0x0000001fff0f7819 */ /* 0x000fe2000001141c */
[----:B------:R-:W-:Y:S01]  /*0f50*/  IMAD R23, R4, UR6, RZ ;  /* 0x0000000604177c24 */ /* 0x000fe2000f8e02ff */
[----:B------:R-:W-:Y:S01]  /*0f60*/  SHF.R.S32.HI R19, RZ, 0x1f, R0 ;  /* 0x0000001fff137819 */ /* 0x000fe20000011400 */
[----:B------:R-:W-:Y:S01]  /*0f70*/  IMAD.MOV.U32 R14, RZ, RZ, R28 ;  /* 0x000000ffff0e7224 */ /* 0x000fe200078e001c */
[----:B------:R-:W-:Y:S01]  /*0f80*/  ULDC.64 UR8, c[0x0][0x210] ;  /* 0x0000840000087ab9 */ /* 0x000fe20000000a00 */
[C---:B------:R-:W-:Y:S02]  /*0f90*/  IMAD R23, R12.reuse, UR7, R23 ;  /* 0x000000070c177c24 */ /* 0x040fe4000f8e0217 */
[----:B------:R-:W-:-:S04]  /*0fa0*/  IMAD.WIDE.U32 R20, R12, UR6, R14 ;  /* 0x000000060c147c25 */ /* 0x000fc8000f8e000e */
[----:B------:R-:W-:Y:S01]  /*0fb0*/  IMAD.MOV.U32 R18, RZ, RZ, R0 ;  /* 0x000000ffff127224 */ /* 0x000fe200078e0000 */
[----:B------:R-:W-:-:S05]  /*0fc0*/  IADD3 R15, R21, R23, RZ ;  /* 0x00000017150f7210 */ /* 0x000fca0007ffe0ff */
[----:B------:R-:W-:-:S04]  /*0fd0*/  IMAD R15, R15, R10, RZ ;  /* 0x0000000a0f0f7224 */ /* 0x000fc800078e02ff */
[C---:B------:R-:W-:Y:S02]  /*0fe0*/  IMAD R15, R20.reuse, R11, R15 ;  /* 0x0000000b140f7224 */ /* 0x040fe400078e020f */
[----:B------:R-:W-:-:S04]  /*0ff0*/  IMAD.WIDE.U32 R20, R20, R10, R18 ;  /* 0x0000000a14147225 */ /* 0x000fc800078e0012 */
[----:B------:R-:W-:Y:S01]  /*1000*/  IMAD.IADD R15, R21, 0x1, R15 ;  /* 0x00000001150f7824 */ /* 0x000fe200078e020f */
[----:B------:R-:W-:-:S04]  /*1010*/  LEA R14, P2, R20, UR8, 0x3 ;  /* 0x00000008140e7c11 */ /* 0x000fc8000f8418ff */
[----:B------:R-:W-:-:S05]  /*1020*/  LEA.HI.X R15, R20, UR9, R15, 0x3, P2 ;  /* 0x00000009140f7c11 */ /* 0x000fca00090f1c0f */
[----:B------:R0:W2:Y:S02]  /*1030*/  LDG.E.64 R20, desc[UR4][R14.64] ;  /* 0x000000040e147981 */ /* 0x0000a4000c1e1b00 */
[----:B0-----:R-:W-:-:S04]  /*1040*/  IADD3 R14, P2, R14, R29, RZ ;  /* 0x0000001d0e0e7210 */ /* 0x001fc80007f5e0ff */
[----:B------:R-:W-:Y:S01]  /*1050*/  IADD3.X R15, R15, R27, RZ, P2, !PT ;  /* 0x0000001b0f0f7210 */ /* 0x000fe200017fe4ff */
[----:B--2---:R-:W-:-:S04]  /*1060*/  DADD R20, R20, R16 ;  /* 0x0000000014147229 */ /* 0x004fc80000000010 */
[----:B------:R-:W2:Y:S01]  /*1070*/  LDG.E.64 R16, desc[UR4][R14.64] ;  /* 0x000000040e107981 */ /* 0x000ea2000c1e1b00 */
[----:B------:R-:W-:-:S05]  /*1080*/  IADD3 R24, P2, R14, R29, RZ ;  /* 0x0000001d0e187210 */ /* 0x000fca0007f5e0ff */
[----:B------:R-:W-:Y:S01]  /*1090*/  IMAD.X R25, R15, 0x1, R27, P2 ;  /* 0x000000010f197824 */ /* 0x000fe200010e061b */
[----:B--2---:R-:W-:-:S04]  /*10a0*/  DADD R20, R20, R16 ;  /* 0x0000000014147229 */ /* 0x004fc80000000010 */
[----:B------:R0:W2:Y:S02]  /*10b0*/  LDG.E.64 R16, desc[UR4][R24.64] ;  /* 0x0000000418107981 */ /* 0x0000a4000c1e1b00 */
[----:B0-----:R-:W-:-:S05]  /*10c0*/  IADD3 R24, P2, R24, R29, RZ ;  /* 0x0000001d18187210 */ /* 0x001fca0007f5e0ff */
[----:B------:R-:W-:-:S05]  /*10d0*/  IMAD.X R25, R25, 0x1, R27, P2 ;  /* 0x0000000119197824 */ /* 0x000fca00010e061b */
[----:B------:R-:W3:Y:S01]  /*10e0*/  LDG.E.64 R14, desc[UR4][R24.64] ;  /* 0x00000004180e7981 */ /* 0x000ee2000c1e1b00 */
[----:B--2---:R-:W-:Y:S01]  /*10f0*/  DADD R16, R20, R16 ;  /* 0x0000000014107229 */ /* 0x004fe20000000010 */
[----:B------:R-:W-:-:S04]  /*1100*/  IADD3 R20, R28, 0x4, RZ ;  /* 0x000000041c147810 */ /* 0x000fc80007ffe0ff */
[----:B------:R-:W-:-:S03]  /*1110*/  SHF.R.S32.HI R21, RZ, 0x1f, R20 ;  /* 0x0000001fff157819 */ /* 0x000fc60000011414 */
[----:B------:R-:W-:-:S04]  /*1120*/  IMAD.WIDE.U32 R20, R12, UR6, R20 ;  /* 0x000000060c147c25 */ /* 0x000fc8000f8e0014 */
[----:B------:R-:W-:-:S04]  /*1130*/  IMAD.IADD R21, R23, 0x1, R21 ;  /* 0x0000000117157824 */ /* 0x000fc800078e0215 */
[----:B------:R-:W-:Y:S01]  /*1140*/  IMAD R21, R21, R10, RZ ;  /* 0x0000000a15157224 */ /* 0x000fe200078e02ff */
[----:B---3--:R-:W-:-:S03]  /*1150*/  DADD R14, R16, R14 ;  /* 0x00000000100e7229 */ /* 0x008fc6000000000e */
[C---:B------:R-:W-:Y:S02]  /*1160*/  IMAD R17, R20.reuse, R11, R21 ;  /* 0x0000000b14117224 */ /* 0x040fe400078e0215 */
[----:B------:R-:W-:-:S04]  /*1170*/  IMAD.WIDE.U32 R20, R20, R10, R18 ;  /* 0x0000000a14147225 */ /* 0x000fc800078e0012 */
[----:B------:R-:W-:Y:S01]  /*1180*/  IMAD.IADD R17, R21, 0x1, R17 ;  /* 0x0000000115117824 */ /* 0x000fe200078e0211 */
[----:B------:R-:W-:-:S04]  /*1190*/  LEA R16, P2, R20, UR8, 0x3 ;  /* 0x0000000814107c11 */ /* 0x000fc8000f8418ff */
[----:B------:R-:W-:-:S05]  /*11a0*/  LEA.HI.X R17, R20, UR9, R17, 0x3, P2 ;  /* 0x0000000914117c11 */ /* 0x000fca00090f1c11 */
[----:B------:R-:W2:Y:S01]  /*11b0*/  LDG.E.64 R20, desc[UR4][R16.64] ;  /* 0x0000000410147981 */ /* 0x000ea2000c1e1b00 */
[----:B------:R-:W-:-:S04]  /*11c0*/  IADD3 R24, P2, R16, R29, RZ ;  /* 0x0000001d10187210 */ /* 0x000fc80007f5e0ff */
[----:B------:R-:W-:Y:S01]  /*11d0*/  IADD3.X R25, R17, R27, RZ, P2, !PT ;  /* 0x0000001b11197210 */ /* 0x000fe200017fe4ff */
[----:B--2---:R-:W-:-:S04]  /*11e0*/  DADD R20, R14, R20 ;  /* 0x000000000e147229 */ /* 0x004fc80000000014 */
[----:B------:R0:W2:Y:S01]  /*11f0*/  LDG.E.64 R14, desc[UR4][R24.64] ;  /* 0x00000004180e7981 */ /* 0x0000a2000c1e1b00 */
[----:B------:R-:W-:-:S05]  /*1200*/  IADD3 R16, P2, R24, R29, RZ ;  /* 0x0000001d18107210 */ /* 0x000fca0007f5e0ff */
[----:B------:R-:W-:Y:S01]  /*1210*/  IMAD.X R17, R25, 0x1, R27, P2 ;  /* 0x0000000119117824 */ /* 0x000fe200010e061b */
[----:B0-----:R-:W-:-:S05]  /*1220*/  IADD3 R24, P2, R16, R29, RZ ;  /* 0x0000001d10187210 */ /* 0x001fca0007f5e0ff */
[----:B------:R-:W-:Y:S01]  /*1230*/  IMAD.X R25, R17, 0x1, R27, P2 ;  /* 0x0000000111197824 */ /* 0x000fe200010e061b */
[----:B--2---:R-:W-:Y:S01]  /*1240*/  DADD R14, R20, R14 ;  /* 0x00000000140e7229 */ /* 0x004fe2000000000e */
[----:B------:R-:W2:Y:S04]  /*1250*/  LDG.E.64 R20, desc[UR4][R16.64] ;  /* 0x0000000410147981 */ /* 0x000ea8000c1e1b00 */
[----:B------:R-:W3:Y:S03]  /*1260*/  LDG.E.64 R16, desc[UR4][R24.64] ;  /* 0x0000000418107981 */ /* 0x000ee6000c1e1b00 */
[----:B--2---:R-:W-:Y:S01]  /*1270*/  DADD R20, R14, R20 ;  /* 0x000000000e147229 */ /* 0x004fe20000000014 */
[----:B------:R-:W-:-:S04]  /*1280*/  IADD3 R14, R28, 0x8, RZ ;  /* 0x000000081c0e7810 */ /* 0x000fc80007ffe0ff */
[----:B------:R-:W-:-:S03]  /*1290*/  SHF.R.S32.HI R15, RZ, 0x1f, R14 ;  /* 0x0000001fff0f7819 */ /* 0x000fc6000001140e */
[----:B---3--:R-:W-:Y:S01]  /*12a0*/  DADD R16, R20, R16 ;  /* 0x0000000014107229 */ /* 0x008fe20000000010 */
        /* <DEDUP_REMOVED lines=16> */
[----:B------:R-:W-:-:S06]  /*13b0*/  IMAD.X R25, R21, 0x1, R27, P2 ;  /* 0x0000000115197824 */ /* 0x000fcc00010e061b */
[----:B------:R-:W3:Y:S01]  /*13c0*/  LDG.E.64 R24, desc[UR4][R24.64] ;  /* 0x0000000418187981 */ /* 0x000ee2000c1e1b00 */
[----:B--2---:R-:W-:-:S03]  /*13d0*/  DADD R16, R14, R16 ;  /* 0x000000000e107229 */ /* 0x004fc60000000010 */
[----:B------:R0:W2:Y:S02]  /*13e0*/  LDG.E.64 R14, desc[UR4][R20.64] ;  /* 0x00000004140e7981 */ /* 0x0000a4000c1e1b00 */
[----:B0-----:R-:W-:-:S04]  /*13f0*/  IADD3 R20, R28, 0xc, RZ ;  /* 0x0000000c1c147810 */ /* 0x001fc80007ffe0ff */
[----:B------:R-:W-:-:S03]  /*1400*/  SHF.R.S32.HI R21, RZ, 0x1f, R20 ;  /* 0x0000001fff157819 */ /* 0x000fc60000011414 */
[----:B------:R-:W-:-:S04]  /*1410*/  IMAD.WIDE.U32 R20, R12, UR6, R20 ;  /* 0x000000060c147c25 */ /* 0x000fc8000f8e0014 */
[----:B------:R-:W-:-:S04]  /*1420*/  IMAD.IADD R23, R23, 0x1, R21 ;  /* 0x0000000117177824 */ /* 0x000fc800078e0215 */
[----:B------:R-:W-:-:S04]  /*1430*/  IMAD R23, R23, R10, RZ ;  /* 0x0000000a17177224 */ /* 0x000fc800078e02ff */
[C---:B------:R-:W-:Y:S01]  /*1440*/  IMAD R23, R20.reuse, R11, R23 ;  /* 0x0000000b14177224 */ /* 0x040fe200078e0217 */
[----:B--2---:R-:W-:Y:S01]  /*1450*/  DADD R14, R16, R14 ;  /* 0x00000000100e7229 */ /* 0x004fe2000000000e */
[----:B------:R-:W-:-:S04]  /*1460*/  IMAD.WIDE.U32 R16, R20, R10, R18 ;  /* 0x0000000a14107225 */ /* 0x000fc800078e0012 */
[----:B------:R-:W-:Y:S01]  /*1470*/  IMAD.IADD R17, R17, 0x1, R23 ;  /* 0x0000000111117824 */ /* 0x000fe200078e0217 */
[----:B------:R-:W-:-:S04]  /*1480*/  LEA R20, P2, R16, UR8, 0x3 ;  /* 0x0000000810147c11 */ /* 0x000fc8000f8418ff */
[----:B------:R-:W-:Y:S02]  /*1490*/  LEA.HI.X R21, R16, UR9, R17, 0x3, P2 ;  /* 0x0000000910157c11 */ /* 0x000fe400090f1c11 */
[----:B------:R-:W-:-:S03]  /*14a0*/  IADD3 R18, P2, R20, R29, RZ ;  /* 0x0000001d14127210 */ /* 0x000fc60007f5e0ff */
[----:B------:R-:W2:Y:S01]  /*14b0*/  LDG.E.64 R22, desc[UR4][R20.64] ;  /* 0x0000000414167981 */ /* 0x000ea2000c1e1b00 */
[----:B------:R-:W-:Y:S02]  /*14c0*/  IADD3.X R19, R21, R27, RZ, P2, !PT ;  /* 0x0000001b15137210 */ /* 0x000fe400017fe4ff */
[-C--:B------:R-:W-:Y:S01]  /*14d0*/  IADD3 R16, P2, R18, R29.reuse, RZ ;  /* 0x0000001d12107210 */ /* 0x080fe20007f5e0ff */
[----:B---3--:R-:W-:Y:S02]  /*14e0*/  DADD R24, R14, R24 ;  /* 0x000000000e187229 */ /* 0x008fe40000000018 */
[----:B------:R-:W3:Y:S02]  /*14f0*/  LDG.E.64 R20, desc[UR4][R18.64] ;  /* 0x0000000412147981 */ /* 0x000ee4000c1e1b00 */
[----:B------:R-:W-:Y:S01]  /*1500*/  IMAD.X R17, R19, 0x1, R27, P2 ;  /* 0x0000000113117824 */ /* 0x000fe200010e061b */
[----:B------:R-:W-:-:S05]  /*1510*/  IADD3 R14, P2, R16, R29, RZ ;  /* 0x0000001d100e7210 */ /* 0x000fca0007f5e0ff */
[----:B------:R-:W-:Y:S01]  /*1520*/  IMAD.X R15, R17, 0x1, R27, P2 ;  /* 0x00000001110f7824 */ /* 0x000fe200010e061b */
[----:B------:R-:W4:Y:S05]  /*1530*/  LDG.E.64 R18, desc[UR4][R16.64] ;  /* 0x0000000410127981 */ /* 0x000f2a000c1e1b00 */
[----:B------:R-:W5:Y:S01]  /*1540*/  LDG.E.64 R14, desc[UR4][R14.64] ;  /* 0x000000040e0e7981 */ /* 0x000f62000c1e1b00 */
[----:B------:R-:W-:Y:S01]  /*1550*/  VIADD R28, R28, 0x10 ;  /* 0x000000101c1c7836 */ /* 0x000fe20000000000 */
[----:B--2---:R-:W-:-:S08]  /*1560*/  DADD R22, R24, R22 ;  /* 0x0000000018167229 */ /* 0x004fd00000000016 */
[----:B---3--:R-:W-:Y:S01]  /*1570*/  DADD R20, R22, R20 ;  /* 0x0000000016147229 */ /* 0x008fe20000000014 */
[----:B------:R-:W-:-:S04]  /*1580*/  IADD3 R23, R5, -0xc, RZ ;  /* 0xfffffff405177810 */ /* 0x000fc80007ffe0ff */
[----:B------:R-:W-:-:S03]  /*1590*/  ISETP.GE.AND P2, PT, R28, R23, PT ;  /* 0x000000171c00720c */ /* 0x000fc60003f46270 */
[----:B----4-:R-:W-:-:S08]  /*15a0*/  DADD R20, R20, R18 ;  /* 0x0000000014147229 */ /* 0x010fd00000000012 */
[----:B-----5:R-:W-:Y:S02]  /*15b0*/  DADD R16, R20, R14 ;  /* 0x0000000014107229 */ /* 0x020fe4000000000e */
[----:B------:R-:W-:Y:S09]  /*15c0*/  @!P2 BRA `(.L_x_235) ;  /* 0xfffffff80058a947 */ /* 0x000ff2000383ffff */
.L_x_234:
[----:B------:R-:W-:Y:S05]  /*15d0*/  BSYNC B2 ;  /* 0x0000000000027941 */ /* 0x000fea0003800000 */
.L_x_233:
        /* <DEDUP_REMOVED lines=8> */
[----:B------:R-:W-:Y:S02]  /*1660*/  ULDC.64 UR8, c[0x0][0x210] ;  /* 0x0000840000087ab9 */ /* 0x000fe40000000a00 */
[C---:B------:R-:W-:Y:S02]  /*1670*/  IMAD R23, R12.reuse, UR7, R23 ;  /* 0x000000070c177c24 */ /* 0x040fe4000f8e0217 */
[----:B------:R-:W-:Y:S01]  /*1680*/  IMAD.WIDE.U32 R18, R12, UR6, R14 ;  /* 0x000000060c127c25 */ /* 0x000fe2000f8e000e */
[----:B------:R-:W-:-:S03]  /*1690*/  SHF.R.S32.HI R15, RZ, 0x1f, R0 ;  /* 0x0000001fff0f7819 */ /* 0x000fc60000011400 */
[----:B------:R-:W-:Y:S02]  /*16a0*/  IMAD.IADD R19, R23, 0x1, R19 ;  /* 0x0000000117137824 */ /* 0x000fe400078e0213 */
[----:B------:R-:W-:Y:S02]  /*16b0*/  IMAD.MOV.U32 R14, RZ, RZ, R0 ;  /* 0x000000ffff0e7224 */ /* 0x000fe400078e0000 */
[----:B------:R-:W-:-:S04]  /*16c0*/  IMAD R19, R19, R10, RZ ;  /* 0x0000000a13137224 */ /* 0x000fc800078e02ff */
[C---:B------:R-:W-:Y:S02]  /*16d0*/  IMAD R21, R18.reuse, R11, R19 ;  /* 0x0000000b12157224 */ /* 0x040fe400078e0213 */
[----:B------:R-:W-:-:S05]  /*16e0*/  IMAD.WIDE.U32 R18, R18, R10, R14 ;  /* 0x0000000a12127225 */ /* 0x000fca00078e000e */
[----:B------:R-:W-:Y:S02]  /*16f0*/  IADD3 R19, R19, R21, RZ ;  /* 0x0000001513137210 */ /* 0x000fe40007ffe0ff */
[----:B------:R-:W-:-:S04]  /*1700*/  LEA R24, P0, R18, UR8, 0x3 ;  /* 0x0000000812187c11 */ /* 0x000fc8000f8018ff */
[----:B------:R-:W-:-:S05]  /*1710*/  LEA.HI.X R25, R18, UR9, R19, 0x3, P0 ;  /* 0x0000000912197c11 */ /* 0x000fca00080f1c13 */
[----:B------:R0:W2:Y:S01]  /*1720*/  LDG.E.64 R18, desc[UR4][R24.64] ;  /* 0x0000000418127981 */ /* 0x0000a2000c1e1b00 */
[----:B------:R-:W-:-:S05]  /*1730*/  IADD3 R20, P0, R24, R29, RZ ;  /* 0x0000001d18147210 */ /* 0x000fca0007f1e0ff */
[----:B------:R-:W-:Y:S01]  /*1740*/  IMAD.X R21, R25, 0x1, R27, P0 ;  /* 0x0000000119157824 */ /* 0x000fe200000e061b */
[----:B0-----:R-:W-:-:S04]  /*1750*/  IADD3 R24, P0, R20, R29, RZ ;  /* 0x0000001d14187210 */ /* 0x001fc80007f1e0ff */
[----:B------:R-:W-:Y:S01]  /*1760*/  IADD3.X R25, R21, R27, RZ, P0, !PT ;  /* 0x0000001b15197210 */ /* 0x000fe200007fe4ff */
[----:B--2---:R-:W-:Y:S01]  /*1770*/  DADD R18, R16, R18 ;  /* 0x0000000010127229 */ /* 0x004fe20000000012 */
[----:B------:R-:W2:Y:S04]  /*1780*/  LDG.E.64 R16, desc[UR4][R20.64] ;  /* 0x0000000414107981 */ /* 0x000ea8000c1e1b00 */
[----:B------:R-:W3:Y:S03]  /*1790*/  LDG.E.64 R20, desc[UR4][R24.64] ;  /* 0x0000000418147981 */ /* 0x000ee6000c1e1b00 */
[----:B--2---:R-:W-:Y:S01]  /*17a0*/  DADD R16, R18, R16 ;  /* 0x0000000012107229 */ /* 0x004fe20000000010 */
[----:B------:R-:W-:-:S05]  /*17b0*/  IADD3 R18, P0, R24, R29, RZ ;  /* 0x0000001d18127210 */ /* 0x000fca0007f1e0ff */
[----:B------:R-:W-:-:S06]  /*17c0*/  IMAD.X R19, R25, 0x1, R27, P0 ;  /* 0x0000000119137824 */ /* 0x000fcc00000e061b */
[----:B------:R-:W2:Y:S01]  /*17d0*/  LDG.E.64 R18, desc[UR4][R18.64] ;  /* 0x0000000412127981 */ /* 0x000ea2000c1e1b00 */
[----:B---3--:R-:W-:Y:S01]  /*17e0*/  DADD R20, R16, R20 ;  /* 0x0000000010147229 */ /* 0x008fe20000000014 */
[----:B------:R-:W-:-:S04]  /*17f0*/  IADD3 R16, R28, 0x4, RZ ;  /* 0x000000041c107810 */ /* 0x000fc80007ffe0ff */
        /* <DEDUP_REMOVED lines=9> */
[----:B------:R-:W-:-:S03]  /*1890*/  IADD3 R24, P0, R16, R29, RZ ;  /* 0x0000001d10187210 */ /* 0x000fc60007f1e0ff */
[----:B------:R2:W3:Y:S02]  /*18a0*/  LDG.E.64 R14, desc[UR4][R16.64] ;  /* 0x00000004100e7981 */ /* 0x0004e4000c1e1b00 */
[----:B------:R-:W-:Y:S01]  /*18b0*/  IMAD.X R25, R17, 0x1, R27, P0 ;  /* 0x0000000111197824 */ /* 0x000fe200000e061b */
[----:B--2---:R-:W-:Y:S01]  /*18c0*/  DADD R16, R20, R18 ;  /* 0x0000000014107229 */ /* 0x004fe20000000012 */
[----:B------:R-:W-:-:S03]  /*18d0*/  IADD3 R18, P0, R24, R29, RZ ;  /* 0x0000001d18127210 */ /* 0x000fc60007f1e0ff */
[----:B------:R-:W2:Y:S01]  /*18e0*/  LDG.E.64 R20, desc[UR4][R24.64] ;  /* 0x0000000418147981 */ /* 0x000ea2000c1e1b00 */
[----:B------:R-:W-:Y:S02]  /*18f0*/  IADD3.X R19, R25, R27, RZ, P0, !PT ;  /* 0x0000001b19137210 */ /* 0x000fe400007fe4ff */
[----:B------:R-:W-:-:S03]  /*1900*/  IADD3 R22, P0, R18, R29, RZ ;  /* 0x0000001d12167210 */ /* 0x000fc60007f1e0ff */
[----:B------:R-:W4:Y:S02]  /*1910*/  LDG.E.64 R24, desc[UR4][R18.64] ;  /* 0x0000000412187981 */ /* 0x000f24000c1e1b00 */
[----:B------:R-:W-:-:S06]  /*1920*/  IMAD.X R23, R19, 0x1, R27, P0 ;  /* 0x0000000113177824 */ /* 0x000fcc00000e061b */
[----:B------:R-:W5:Y:S01]  /*1930*/  LDG.E.64 R22, desc[UR4][R22.64] ;  /* 0x0000000416167981 */ /* 0x000f62000c1e1b00 */
[----:B---3--:R-:W-:Y:S01]  /*1940*/  DADD R14, R16, R14 ;  /* 0x00000000100e7229 */ /* 0x008fe2000000000e */
[----:B------:R-:W-:Y:S02]  /*1950*/  PLOP3.LUT P0, PT, PT, PT, PT, 0x8, 0x0 ;  /* 0x000000000000781c */ /* 0x000fe40003f0e170 */
[----:B------:R-:W-:-:S05]  /*1960*/  IADD3 R28, R28, 0x8, RZ ;  /* 0x000000081c1c7810 */ /* 0x000fca0007ffe0ff */
[----:B--2---:R-:W-:-:S08]  /*1970*/  DADD R14, R14, R20 ;  /* 0x000000000e0e7229 */ /* 0x004fd00000000014 */
[----:B----4-:R-:W-:-:S08]  /*1980*/  DADD R14, R14, R24 ;  /* 0x000000000e0e7229 */ /* 0x010fd00000000018 */
[----:B-----5:R-:W-:-:S11]  /*1990*/  DADD R16, R14, R22 ;  /* 0x000000000e107229 */ /* 0x020fd60000000016 */
.L_x_237:
[----:B------:R-:W-:Y:S05]  /*19a0*/  BSYNC B2 ;  /* 0x0000000000027941 */ /* 0x000fea0003800000 */
.L_x_236:
[----:B------:R-:W-:-:S13]  /*19b0*/  ISETP.LT.OR P0, PT, R28, R5, P0 ;  /* 0x000000051c00720c */ /* 0x000fda0000701670 */
[----:B------:R-:W-:Y:S05]  /*19c0*/  @!P0 BRA `(.L_x_230) ;  /* 0x0000000000788947 */ /* 0x000fea0003800000 */
[----:B------:R-:W-:Y:S01]  /*19d0*/  ULDC.64 UR6, c[0x0][0x228] ;  /* 0x00008a0000067ab9 */ /* 0x000fe20000000a00 */
[--C-:B------:R-:W-:Y:S01]  /*19e0*/  SHF.R.S32.HI R15, RZ, 0x1f, R28.reuse ;  /* 0x0000001fff0f7819 */ /* 0x100fe2000001141c */
[----:B------:R-:W-:Y:S02]  /*19f0*/  IMAD R13, R4, UR6, RZ ;  /* 0x00000006040d7c24 */ /* 0x000fe4000f8e02ff */
[----:B------:R-:W-:Y:S02]  /*1a00*/  IMAD.MOV.U32 R14, RZ, RZ, R28 ;  /* 0x000000ffff0e7224 */ /* 0x000fe400078e001c */
[C---:B------:R-:W-:Y:S02]  /*1a10*/  IMAD R13, R12.reuse, UR7, R13 ;  /* 0x000000070c0d7c24 */ /* 0x040fe4000f8e020d */
[----:B------:R-:W-:Y:S01]  /*1a20*/  IMAD.WIDE.U32 R14, R12, UR6, R14 ;  /* 0x000000060c0e7c25 */ /* 0x000fe2000f8e000e */
[----:B------:R-:W-:-:S03]  /*1a30*/  ULDC.64 UR6, c[0x0][0x210] ;  /* 0x0000840000067ab9 */ /* 0x000fc60000000a00 */
[--C-:B------:R-:W-:Y:S01]  /*1a40*/  IMAD.MOV.U32 R12, RZ, RZ, R0.reuse ;  /* 0x000000ffff0c7224 */ /* 0x100fe200078e0000 */
[----:B------:R-:W-:Y:S02]  /*1a50*/  IADD3 R15, R13, R15, RZ ;  /* 0x0000000f0d0f7210 */ /* 0x000fe40007ffe0ff */
[----:B------:R-:W-:-:S03]  /*1a60*/  SHF.R.S32.HI R13, RZ, 0x1f, R0 ;  /* 0x0000001fff0d7819 */ /* 0x000fc60000011400 */
[-C--:B------:R-:W-:Y:S02]  /*1a70*/  IMAD R15, R15, R10.reuse, RZ ;  /* 0x0000000a0f0f7224 */ /* 0x080fe400078e02ff */
[----:B------:R-:W-:-:S04]  /*1a80*/  IMAD.WIDE.U32 R12, R14, R10, R12 ;  /* 0x0000000a0e0c7225 */ /* 0x000fc800078e000c */
[----:B------:R-:W-:Y:S01]  /*1a90*/  IMAD R11, R14, R11, R15 ;  /* 0x0000000b0e0b7224 */ /* 0x000fe200078e020f */
[----:B------:R-:W-:-:S04]  /*1aa0*/  LEA R24, P0, R12, UR6, 0x3 ;  /* 0x000000060c187c11 */ /* 0x000fc8000f8018ff */
[----:B------:R-:W-:-:S04]  /*1ab0*/  IADD3 R11, R13, R11, RZ ;  /* 0x0000000b0d0b7210 */ /* 0x000fc80007ffe0ff */
[----:B------:R-:W-:Y:S02]  /*1ac0*/  LEA.HI.X R25, R12, UR7, R11, 0x3, P0 ;  /* 0x000000070c197c11 */ /* 0x000fe400080f1c0b */
[----:B------:R-:W-:-:S03]  /*1ad0*/  IADD3 R18, P0, R24, R29, RZ ;  /* 0x0000001d18127210 */ /* 0x000fc60007f1e0ff */
[----:B------:R-:W2:Y:S02]  /*1ae0*/  LDG.E.64 R10, desc[UR4][R24.64] ;  /* 0x00000004180a7981 */ /* 0x000ea4000c1e1b00 */
[----:B------:R-:W-:Y:S01]  /*1af0*/  IMAD.X R19, R25, 0x1, R27, P0 ;  /* 0x0000000119137824 */ /* 0x000fe200000e061b */
[----:B------:R-:W-:-:S04]  /*1b00*/  IADD3 R14, P0, R18, R29, RZ ;  /* 0x0000001d120e7210 */ /* 0x000fc80007f1e0ff */
[----:B------:R-:W3:Y:S01]  /*1b10*/  LDG.E.64 R12, desc[UR4][R18.64] ;  /* 0x00000004120c7981 */ /* 0x000ee2000c1e1b00 */
[----:B------:R-:W-:Y:S02]  /*1b20*/  IADD3.X R15, R19, R27, RZ, P0, !PT ;  /* 0x0000001b130f7210 */ /* 0x000fe400007fe4ff */
[----:B------:R-:W-:-:S03]  /*1b30*/  IADD3 R22, P0, R14, R29, RZ ;  /* 0x0000001d0e167210 */ /* 0x000fc60007f1e0ff */
[----:B------:R-:W4:Y:S02]  /*1b40*/  LDG.E.64 R20, desc[UR4][R14.64] ;  /* 0x000000040e147981 */ /* 0x000f24000c1e1b00 */
[----:B------:R-:W-:-:S06]  /*1b50*/  IMAD.X R23, R15, 0x1, R27, P0 ;  /* 0x000000010f177824 */ /* 0x000fcc00000e061b */
[----:B------:R-:W5:Y:S01]  /*1b60*/  LDG.E.64 R22, desc[UR4][R22.64] ;  /* 0x0000000416167981 */ /* 0x000f62000c1e1b00 */
[----:B--2---:R-:W-:-:S08]  /*1b70*/  DADD R10, R16, R10 ;  /* 0x00000000100a7229 */ /* 0x004fd0000000000a */
[----:B---3--:R-:W-:-:S08]  /*1b80*/  DADD R10, R10, R12 ;  /* 0x000000000a0a7229 */ /* 0x008fd0000000000c */
[----:B----4-:R-:W-:-:S08]  /*1b90*/  DADD R10, R10, R20 ;  /* 0x000000000a0a7229 */ /* 0x010fd00000000014 */
[----:B-----5:R-:W-:-:S11]  /*1ba0*/  DADD R16, R10, R22 ;  /* 0x000000000a107229 */ /* 0x020fd60000000016 */
.L_x_230:
[----:B------:R-:W-:Y:S05]  /*1bb0*/  BSYNC B0 ;  /* 0x0000000000007941 */ /* 0x000fea0003800000 */
.L_x_229:
[----:B------:R-:W-:-:S04]  /*1bc0*/  IADD3 R26, R26, 0x1, RZ ;  /* 0x000000011a1a7810 */ /* 0x000fc80007ffe0ff */
[----:B------:R-:W-:-:S13]  /*1bd0*/  ISETP.GE.AND P0, PT, R26, R3, PT ;  /* 0x000000031a00720c */ /* 0x000fda0003f06270 */
[----:B------:R-:W-:Y:S05]  /*1be0*/  @!P0 BRA `(.L_x_238) ;  /* 0xffffffec00888947 */ /* 0x000fea000383ffff */
.L_x_228:
[----:B------:R-:W-:Y:S05]  /*1bf0*/  BSYNC B1 ;  /* 0x0000000000017941 */ /* 0x000fea0003800000 */
.L_x_227:
[----:B------:R-:W-:Y:S02]  /*1c00*/  ULDC.64 UR6, c[0x0][0x218] ;  /* 0x0000860000067ab9 */ /* 0x000fe40000000a00 */
[----:B------:R-:W-:-:S04]  /*1c10*/  LEA R2, P0, R8, UR6, 0x3 ;  /* 0x0000000608027c11 */ /* 0x000fc8000f8018ff */
[----:B------:R-:W-:-:S05]  /*1c20*/  LEA.HI.X R3, R8, UR7, R9, 0x3, P0 ;  /* 0x0000000708037c11 */ /* 0x000fca00080f1c09 */
[----:B------:R-:W-:Y:S01]  /*1c30*/  STG.E.64 desc[UR4][R2.64], R16 ;  /* 0x0000001002007986 */ /* 0x000fe2000c101b04 */
[----:B------:R-:W-:Y:S05]  /*1c40*/  EXIT ;  /* 0x000000000000794d */ /* 0x000fea0003800000 */
        .weak           $__internal_19_$__cuda_sm20_div_u64
        .type           $__internal_19_$__cuda_sm20_div_u64,@function
        .size           $__internal_19_$__cuda_sm20_div_u64,(.L_x_648 - $__internal_19_$__cuda_sm20_div_u64)
$__internal_19_$__cuda_sm20_div_u64:
        /* <DEDUP_REMOVED lines=44> */
[----:B------:R-:W-:-:S03]  /*1f10*/  IMAD R7, R17, R11, R7 ;  /* 0x0000000b11077224 */ /* 0x000fc600078e0207 */
[-C--:B------:R-:W-:Y:S01]  /*1f20*/  ISETP.GE.U32.AND P0, PT, R13, R12.reuse, PT ;  /* 0x0000000c0d00720c */ /* 0x080fe20003f06070 */
[----:B------:R-:W-:-:S05]  /*1f30*/  IMAD R7, R15, R12, R7 ;  /* 0x0000000c0f077224 */ /* 0x000fca00078e0207 */
[----:B------:R-:W-:Y:S02]  /*1f40*/  IADD3.X R18, ~R7, R14, RZ, P1, !PT ;  /* 0x0000000e07127210 */ /* 0x000fe40000ffe5ff */
[----:B------:R-:W-:Y:S02]  /*1f50*/  IADD3 R7, P2, -R12, R13, RZ ;  /* 0x0000000d0c077210 */ /* 0x000fe40007f5e1ff */
[----:B------:R-:W-:Y:S02]  /*1f60*/  IADD3 R6, P1, R17, 0x1, RZ ;  /* 0x0000000111067810 */ /* 0x000fe40007f3e0ff */
[C---:B------:R-:W-:Y:S01]  /*1f70*/  ISETP.GE.U32.AND.EX P0, PT, R18.reuse, R11, PT, P0 ;  /* 0x0000000b1200720c */ /* 0x040fe20003f06100 */
[----:B------:R-:W-:Y:S01]  /*1f80*/  IMAD.X R16, R18, 0x1, ~R11, P2 ;  /* 0x0000000112107824 */ /* 0x000fe200010e0e0b */
[----:B------:R-:W-:Y:S02]  /*1f90*/  IADD3.X R14, RZ, R15, RZ, P1, !PT ;  /* 0x0000000fff0e7210 */ /* 0x000fe40000ffe4ff */
[----:B------:R-:W-:-:S02]  /*1fa0*/  SEL R17, R6, R17, P0 ;  /* 0x0000001106117207 */ /* 0x000fc40000000000 */
[----:B------:R-:W-:Y:S02]  /*1fb0*/  SEL R7, R7, R13, P0 ;  /* 0x0000000d07077207 */ /* 0x000fe40000000000 */
        /* <DEDUP_REMOVED lines=13> */
[----:B------:R-:W-:Y:S06]  /*2090*/  RET.REL.NODEC R10 `(_ZN2at6native53_GLOBAL__N__3bfe7fd5_20_UpSampleNearest2d_cu_198c5ce242upsample_nearest2d_backward_nhwc_out_frameIddXadL_ZNS0_46nearest_neighbor_exact_bw_compute_source_indexEfiiEEEEvPKT_PS3_mmmmmffm) ;  /* 0xffffffdc0ad87950 */ /* 0x000fec0003c3ffff */
.L_x_239:
        /* <DEDUP_REMOVED lines=14> */
.L_x_648:


//--------------------- .text._ZN2at6native53_GLOBAL__N__3bfe7fd5_20_UpSampleNearest2d_cu_198c5ce237upsample_nearest2d_backward_out_frameIhlXadL_ZNS0_40nearest_neighbor_bw_compute_source_indexEfiiEEEEvPKT_mmmmmmPS3_ff --------------------------
	.section	.text._ZN2at6native53_GLOBAL__N__3bfe7fd5_20_UpSampleNearest2d_cu_198c5ce237upsample_nearest2d_backward_out_frameIhlXadL_ZNS0_40nearest_neighbor_bw_compute_source_indexEfiiEEEEvPKT_mmmmmmPS3_ff,"ax",@progbits
	.align	128
.text._ZN2at6native53_GLOBAL__N__3bfe7fd5_20_UpSampleNearest2d_cu_198c5ce237upsample_nearest2d_backward_out_frameIhlXadL_ZNS0_40nearest_neighbor_bw_compute_source_indexEfiiEEEEvPKT_mmmmmmPS3_ff:
        .type           _ZN2at6native53_GLOBAL__N__3bfe7fd5_20_UpSampleNearest2d_cu_198c5ce237upsample_nearest2d_backward_out_frameIhlXadL_ZNS0_40nearest_neighbor_bw_compute_source_indexEfiiEEEEvPKT_mmmmmmPS3_ff,@function
        .size           _ZN2at6native53_GLOBAL__N__3bfe7fd5_20_UpSampleNearest2d_cu_198c5ce237upsample_nearest2d_backward_out_frameIhlXadL_ZNS0_40nearest_neighbor_bw_compute_source_indexEfiiEEEEvPKT_mmmmmmPS3_ff,(.L_x_650 - _ZN2at6native53_GLOBAL__N__3bfe7fd5_20_UpSampleNearest2d_cu_198c5ce237upsample_nearest2d_backward_out_frameIhlXadL_ZNS0_40nearest_neighbor_bw_compute_source_indexEfiiEEEEvPKT_mmmmmmPS3_ff)
        .other          _ZN2at6native53_GLOBAL__N__3bfe7fd5_20_UpSampleNearest2d_cu_198c5ce237upsample_nearest2d_backward_out_frameIhlXadL_ZNS0_40nearest_neighbor_bw_compute_source_indexEfiiEEEEvPKT_mmmmmmPS3_ff,@"STO_CUDA_ENTRY STV_DEFAULT"
_ZN2at6native53_GLOBAL__N__3bfe7fd5_20_UpSampleNearest2d_cu_198c5ce237upsample_nearest2d_backward_out_frameIhlXadL_ZNS0_40nearest_neighbor_bw_compute_source_indexEfiiEEEEvPKT_mmmmmmPS3_ff:
        /* <DEDUP_REMOVED lines=29> */
[----:B------:R-:W-:Y:S05]  /*01d0*/  CALL.REL.NOINC `($__internal_20_$__cuda_sm20_div_s64) ;  /* 0x00000014006c7944 */ /* 0x000fea0003c00000 */
[----:B------:R-:W-:Y:S02]  /*01e0*/  IMAD.MOV.U32 R4, RZ, RZ, R6 ;  /* 0x000000ffff047224 */ /* 0x000fe400078e0006 */
[----:B------:R-:W-:Y:S01]  /*01f0*/  IMAD.MOV.U32 R5, RZ, RZ, R7 ;  /* 0x000000ffff057224 */ /* 0x000fe200078e0007 */
[----:B------:R-:W-:Y:S06]  /*0200*/  BRA `(.L_x_242) ;  /* 0x00000000004c7947 */ /* 0x000fec0003800000 */
.L_x_241:
        /* <DEDUP_REMOVED lines=19> */
.L_x_242:
[----:B------:R-:W-:Y:S05]  /*0340*/  BSYNC B0 ;  /* 0x0000000000007941 */ /* 0x000fea0003800000 */
.L_x_240:
        /* <DEDUP_REMOVED lines=10> */
[----:B------:R-:W-:Y:S05]  /*03f0*/  CALL.REL.NOINC `($__internal_22_$__cuda_sm20_rem_u64) ;  /* 0x0000001c00487944 */ /* 0x000fea0003c00000 */
[----:B------:R-:W-:Y:S01]  /*0400*/  IMAD.MOV.U32 R0, RZ, RZ, R4 ;  /* 0x000000ffff007224 */ /* 0x000fe200078e0004 */
[----:B------:R-:W-:Y:S06]  /*0410*/  BRA `(.L_x_245) ;  /* 0x0000000000487947 */ /* 0x000fec0003800000 */
.L_x_244:
        /* <DEDUP_REMOVED lines=18> */
.L_x_245:
[----:B------:R-:W-:Y:S05]  /*0540*/  BSYNC B0 ;  /* 0x0000000000007941 */ /* 0x000fea0003800000 */
.L_x_243:
[----:B------:R-:W-:Y:S01]  /*0550*/  ULDC UR4, c[0x0][0x244] ;  /* 0x0000910000047ab9 */ /* 0x000fe20000000800 */
[----:B------:R-:W-:Y:S01]  /*0560*/  BSSY B0, `(.L_x_246) ;  /* 0x0000022000007945 */ /* 0x000fe20003800000 */
[----:B------:R-:W-:-:S04]  /*0570*/  LOP3.LUT R4, R3, UR4, RZ, 0xfc, !PT ;  /* 0x0000000403047c12 */ /* 0x000fc8000f8efcff */
[----:B------:R-:W-:-:S13]  /*0580*/  ISETP.NE.U32.AND P0, PT, R4, RZ, PT ;  /* 0x000000ff0400720c */ /* 0x000fda0003f05070 */
[----:B------:R-:W-:Y:S05]  /*0590*/  @!P0 BRA `(.L_x_247) ;  /* 0x0000000000208947 */ /* 0x000fea0003800000 */
[----:B------:R-:W-:-:S07]  /*05a0*/  MOV R6, 0x5c0 ;  /* 0x000005c000067802 */ /* 0x000fce0000000f00 */
[----:B------:R-:W-:Y:S05]  /*05b0*/  CALL.REL.NOINC `($__internal_21_$__cuda_sm20_div_u64) ;  /* 0x0000001400c47944 */ /* 0x000fea0003c00000 */
[--C-:B------:R-:W-:Y:S01]  /*05c0*/  IMAD.MOV R5, RZ, RZ, -R4.reuse ;  /* 0x000000ffff057224 */ /* 0x100fe200078e0a04 */
[----:B------:R-:W-:Y:S01]  /*05d0*/  ULDC UR4, c[0x0][0x240] ;  /* 0x0000900000047ab9 */ /* 0x000fe20000000800 */
[----:B------:R-:W-:Y:S01]  /*05e0*/  IMAD.MOV.U32 R6, RZ, RZ, R4 ;  /* 0x000000ffff067224 */ /* 0x000fe200078e0004 */
[----:B------:R-:W-:Y:S01]  /*05f0*/  MOV R7, R9 ;  /* 0x0000000900077202 */ /* 0x000fe20000000f00 */
[----:B------:R-:W-:Y:S01]  /*0600*/  IMAD R5, R5, UR4, R2 ;  /* 0x0000000405057c24 */ /* 0x000fe2000f8e0202 */
[----:B------:R-:W-:Y:S06]  /*0610*/  BRA `(.L_x_248) ;  /* 0x0000000000587947 */ /* 0x000fec0003800000 */
.L_x_247:
        /* <DEDUP_REMOVED lines=9> */
[----:B------:R-:W-:-:S04]  /*06b0*/  IMAD.HI.U32 R5, R5, R7, R4 ;  /* 0x0000000705057227 */ /* 0x000fc800078e0004 */
[----:B------:R-:W-:Y:S02]  /*06c0*/  IMAD.MOV.U32 R7, RZ, RZ, RZ ;  /* 0x000000ffff077224 */ /* 0x000fe400078e00ff */
        /* <DEDUP_REMOVED lines=9> */
[----:B------:R-:W-:-:S05]  /*0760*/  IADD3 R5, -R6, RZ, RZ ;  /* 0x000000ff06057210 */ /* 0x000fca0007ffe1ff */
[----:B------:R-:W-:-:S07]  /*0770*/  IMAD R5, R5, UR4, R2 ;  /* 0x0000000405057c24 */ /* 0x000fce000f8e0202 */
.L_x_248:
[----:B------:R-:W-:Y:S05]  /*0780*/  BSYNC B0 ;  /* 0x0000000000007941 */ /* 0x000fea0003800000 */
.L_x_246:
        /* <DEDUP_REMOVED lines=10> */
[----:B------:R-:W-:Y:S05]  /*0830*/  CALL.REL.NOINC `($__internal_22_$__cuda_sm20_rem_u64) ;  /* 0x0000001800387944 */ /* 0x000fea0003c00000 */
[----:B------:R-:W-:Y:S05]  /*0840*/  BRA `(.L_x_251) ;  /* 0x0000000000487947 */ /* 0x000fea0003800000 */
.L_x_250:
        /* <DEDUP_REMOVED lines=16> */
[----:B------:R-:W-:Y:S01]  /*0950*/  @P0 VIADD R4, R4, -UR4 ;  /* 0x8000000404040c36 */ /* 0x000fe20008000000 */
[----:B------:R-:W-:-:S07]  /*0960*/  @!P1 LOP3.LUT R4, RZ, UR4, RZ, 0x33, !PT ;  /* 0x00000004ff049c12 */ /* 0x000fce000f8e33ff */
.L_x_251:
[----:B------:R-:W-:Y:S05]  /*0970*/  BSYNC B0 ;  /* 0x0000000000007941 */ /* 0x000fea0003800000 */
.L_x_249:
[----:B------:R-:W-:Y:S01]  /*0980*/  I2FP.F32.S32 R6, R5 ;  /* 0x0000000500067245 */ /* 0x000fe20000201400 */
[----:B------:R-:W-:Y:S01]  /*0990*/  VIADD R5, R5, 0x1 ;  /* 0x0000000105057836 */ /* 0x000fe20000000000 */
[----:B------:R-:W-:Y:S01]  /*09a0*/  ULDC.64 UR4, c[0x0][0x250] ;  /* 0x0000940000047ab9 */ /* 0x000fe20000000a00 */
[----:B------:R-:W-:Y:S02]  /*09b0*/  ULDC.64 UR10, c[0x0][0x218] ;  /* 0x00008600000a7ab9 */ /* 0x000fe40000000a00 */
[----:B------:R-:W-:Y:S01]  /*09c0*/  FMUL.FTZ R6, R6, UR5 ;  /* 0x0000000506067c20 */ /* 0x000fe20008410000 */
[----:B------:R-:W-:Y:S02]  /*09d0*/  I2FP.F32.S32 R5, R5 ;  /* 0x0000000500057245 */ /* 0x000fe40000201400 */
[----:B------:R-:W-:Y:S01]  /*09e0*/  ISETP.NE.U32.AND P0, PT, RZ, UR10, PT ;  /* 0x0000000aff007c0c */ /* 0x000fe2000bf05070 */
[----:B------:R0:W1:Y:S02]  /*09f0*/  F2I.FTZ.CEIL.NTZ R12, R6 ;  /* 0x00000006000c7305 */ /* 0x000064000021b100 */
[----:B------:R-:W-:Y:S01]  /*0a00*/  FMUL.FTZ R7, R5, UR5 ;  /* 0x0000000505077c20 */ /* 0x000fe20008410000 */
[----:B------:R-:W-:-:S02]  /*0a10*/  I2FP.F32.S32 R5, R4 ;  /* 0x0000000400057245 */ /* 0x000fc40000201400 */
[----:B------:R-:W-:Y:S02]  /*0a20*/  IADD3 R4, R4, 0x1, RZ ;  /* 0x0000000104047810 */ /* 0x000fe40007ffe0ff */
[----:B------:R-:W-:Y:S01]  /*0a30*/  ISETP.NE.AND.EX P0, PT, RZ, UR11, PT, P0 ;  /* 0x0000000bff007c0c */ /* 0x000fe2000bf05300 */
[----:B------:R-:W2:Y:S01]  /*0a40*/  F2I.FTZ.CEIL.NTZ R7, R7 ;  /* 0x0000000700077305 */ /* 0x000ea2000021b100 */
[----:B------:R-:W-:Y:S01]  /*0a50*/  I2FP.F32.S32 R4, R4 ;  /* 0x0000000400047245 */ /* 0x000fe20000201400 */
[----:B------:R-:W-:-:S04]  /*0a60*/  FMUL.FTZ R5, R5, UR4 ;  /* 0x0000000405057c20 */ /* 0x000fc80008410000 */
[----:B0-----:R-:W-:Y:S01]  /*0a70*/  FMUL.FTZ R6, R4, UR4 ;  /* 0x0000000404067c20 */ /* 0x001fe20008410000 */
[----:B------:R-:W-:Y:S01]  /*0a80*/  ULDC UR4, c[0x0][0x230] ;  /* 0x00008c0000047ab9 */ /* 0x000fe20000000800 */
[----:B------:R-:W0:Y:S01]  /*0a90*/  F2I.FTZ.CEIL.NTZ R5, R5 ;  /* 0x0000000500057305 */ /* 0x000e22000021b100 */
[----:B-1----:R-:W-:Y:S02]  /*0aa0*/  VIMNMX R12, R12, UR4, PT ;  /* 0x000000040c0c7c48 */ /* 0x002fe4000bfe0100 */
[----:B--2---:R-:W-:-:S05]  /*0ab0*/  VIMNMX R4, R7, UR4, PT ;  /* 0x0000000407047c48 */ /* 0x004fca000bfe0100 */
[----:B------:R-:W1:Y:S01]  /*0ac0*/  F2I.FTZ.CEIL.NTZ R6, R6 ;  /* 0x0000000600067305 */ /* 0x000e62000021b100 */
[----:B------:R-:W-:Y:S05]  /*0ad0*/  @!P0 EXIT ;  /* 0x000000000000894d */ /* 0x000fea0003800000 */
[----:B------:R-:W-:Y:S01]  /*0ae0*/  LOP3.LUT R7, RZ, R4, RZ, 0x33, !PT ;  /* 0x00000004ff077212 */ /* 0x000fe200078e33ff */
[----:B------:R-:W-:Y:S01]  /*0af0*/  ULDC UR4, c[0x0][0x228] ;  /* 0x00008a0000047ab9 */ /* 0x000fe20000000800 */
[----:B------:R-:W-:Y:S01]  /*0b00*/  ULDC.64 UR10, c[0x0][0x208] ;  /* 0x00008200000a7ab9 */ /* 0x000fe20000000a00 */
[----:B0-----:R-:W-:Y:S02]  /*0b10*/  VIMNMX R5, R5, UR4, PT ;  /* 0x0000000405057c48 */ /* 0x001fe4000bfe0100 */
[--C-:B------:R-:W-:Y:S02]  /*0b20*/  IADD3 R7, -R7, -0x2, -R12.reuse ;  /* 0xfffffffe07077810 */ /* 0x100fe40007ffe90c */
[----:B-1----:R-:W-:Y:S01]  /*0b30*/  VIMNMX R6, R6, UR4, PT ;  /* 0x0000000406067c48 */ /* 0x002fe2000bfe0100 */
[----:B------:R-:W-:Y:S01]  /*0b40*/  UMOV UR4, URZ ;  /* 0x0000003f00047c82 */ /* 0x000fe20008000000 */
[----:B------:R-:W-:Y:S01]  /*0b50*/  ISETP.GE.U32.AND P1, PT, R7, 0x3, PT ;  /* 0x000000030700780c */ /* 0x000fe20003f26070 */
[----:B------:R-:W-:-:S05]  /*0b60*/  IMAD.IADD R7, R4, 0x1, -R12 ;  /* 0x0000000104077824 */ /* 0x000fca00078e0a0c */
[----:B------:R-:W-:-:S07]  /*0b70*/  LOP3.LUT R7, R7, 0x3, RZ, 0xc0, !PT ;  /* 0x0000000307077812 */ /* 0x000fce00078ec0ff */
.L_x_264:
[----:B------:R-:W-:Y:S01]  /*0b80*/  ISETP.GE.AND P0, PT, R5, R6, PT ;  /* 0x000000060500720c */ /* 0x000fe20003f06270 */
[----:B------:R-:W-:Y:S01]  /*0b90*/  BSSY B1, `(.L_x_252) ;  /* 0x00000b0000017945 */ /* 0x000fe20003800000 */
[----:B------:R-:W-:-:S11]  /*0ba0*/  IMAD.MOV.U32 R20, RZ, RZ, RZ ;  /* 0x000000ffff147224 */ /* 0x000fd600078e00ff */
[----:B------:R-:W-:Y:S05]  /*0bb0*/  @P0 BRA `(.L_x_253) ;  /* 0x0000000800b40947 */ /* 0x000fea0003800000 */
[----:B------:R-:W-:Y:S01]  /*0bc0*/  IMAD.MOV.U32 R20, RZ, RZ, RZ ;  /* 0x000000ffff147224 */ /* 0x000fe200078e00ff */
[----:B------:R-:W-:-:S07]  /*0bd0*/  MOV R10, R5 ;  /* 0x00000005000a7202 */ /* 0x000fce0000000f00 */
.L_x_263:
        /* <DEDUP_REMOVED lines=17> */
[----:B------:R-:W-:-:S04]  /*0cf0*/  IMAD R15, R15, UR4, R18 ;  /* 0x000000040f0f7c24 */ /* 0x000fc8000f8e0212 */
[----:B------:R-:W-:Y:S02]  /*0d00*/  IMAD.IADD R9, R9, 0x1, R15 ;  /* 0x0000000109097824 */ /* 0x000fe400078e020f */
[----:B------:R-:W-:-:S04]  /*0d10*/  IMAD.WIDE.U32 R14, R8, UR12, R10 ;  /* 0x0000000c080e7c25 */ /* 0x000fc8000f8e000a */
[----:B------:R-:W-:-:S04]  /*0d20*/  IMAD R9, R9, UR12, RZ ;  /* 0x0000000c09097c24 */ /* 0x000fc8000f8e02ff */
[----:B------:R-:W-:Y:S01]  /*0d30*/  IMAD R9, R8, UR13, R9 ;  /* 0x0000000d08097c24 */ /* 0x000fe2000f8e0209 */
[----:B------:R-:W-:-:S04]  /*0d40*/  ULDC.64 UR12, c[0x0][0x210] ;  /* 0x00008400000c7ab9 */ /* 0x000fc80000000a00 */
[----:B------:R-:W-:Y:S01]  /*0d50*/  IADD3 R11, R15, R9, RZ ;  /* 0x000000090f0b7210 */ /* 0x000fe20007ffe0ff */
        /* <DEDUP_REMOVED lines=13> */
[C---:B------:R-:W-:Y:S01]  /*0e30*/  IADD3 R14, R12.reuse, 0x3, RZ ;  /* 0x000000030c0e7810 */ /* 0x040fe20007ffe0ff */
[----:B------:R-:W-:-:S04]  /*0e40*/  VIADD R11, R12, 0x2 ;  /* 0x000000020c0b7836 */ /* 0x000fc80000000000 */
[----:B------:R-:W-:Y:S02]  /*0e50*/  @P0 IMAD.MOV.U32 R11, RZ, RZ, R14 ;  /* 0x000000ffff0b0224 */ /* 0x000fe400078e000e */
[----:B--2---:R-:W-:-:S04]  /*0e60*/  IMAD.IADD R20, R15, 0x1, R20 ;  /* 0x000000010f147824 */ /* 0x004fc800078e0214 */
[----:B---3--:R-:W-:-:S07]  /*0e70*/  @P0 IMAD.IADD R20, R19, 0x1, R20 ;  /* 0x0000000113140824 */ /* 0x008fce00078e0214 */
.L_x_257:
[----:B------:R-:W-:Y:S05]  /*0e80*/  BSYNC B2 ;  /* 0x0000000000027941 */ /* 0x000fea0003800000 */
.L_x_256:
[----:B------:R-:W-:Y:S05]  /*0e90*/  @!P1 BRA `(.L_x_255) ;  /* 0x0000000400ec9947 */ /* 0x000fea0003800000 */
[----:B------:R-:W0:Y:S01]  /*0ea0*/  LDC.64 R14, c[0x0][0x220] ;  /* 0x00008800ff0e7b82 */ /* 0x000e220000000a00 */
[----:B------:R-:W-:Y:S01]  /*0eb0*/  USHF.R.S32.HI UR5, URZ, 0x1f, UR4 ;  /* 0x0000001f3f057899 */ /* 0x000fe20008011404 */
[----:B------:R-:W-:Y:S01]  /*0ec0*/  MOV R16, R0 ;  /* 0x0000000000107202 */ /* 0x000fe20000000f00 */
        /* <DEDUP_REMOVED lines=9> */
[--C-:B------:R-:W-:Y:S01]  /*0f60*/  SHF.R.S32.HI R15, RZ, 0x1f, R10.reuse ;  /* 0x0000001fff0f7819 */ /* 0x100fe2000001140a */
[----:B------:R-:W-:Y:S02]  /*0f70*/  IMAD.MOV.U32 R14, RZ, RZ, R10 ;  /* 0x000000ffff0e7224 */ /* 0x000fe400078e000a */
[----:B------:R-:W-:Y:S02]  /*0f80*/  IMAD R9, R9, UR12, RZ ;  /* 0x0000000c09097c24 */ /* 0x000fe4000f8e02ff */
[----:B------:R-:W-:-:S04]  /*0f90*/  IMAD.WIDE.U32 R14, R8, UR12, R14 ;  /* 0x0000000c080e7c25 */ /* 0x000fc8000f8e000e */
[----:B------:R-:W-:-:S05]  /*0fa0*/  IMAD R9, R8, UR13, R9 ;  /* 0x0000000d08097c24 */ /* 0x000fca000f8e0209 */
[----:B------:R-:W-:Y:S01]  /*0fb0*/  IADD3 R9, R9, R15, RZ ;  /* 0x0000000f09097210 */ /* 0x000fe20007ffe0ff */
[----:B------:R-:W-:Y:S06]  /*0fc0*/  @!P2 BRA `(.L_x_259) ;  /* 0x0000000000d4a947 */ /* 0x000fec0003800000 */
[----:B------:R-:W-:Y:S01]  /*0fd0*/  PLOP3.LUT P0, PT, PT, PT, PT, 0x8, 0x0 ;  /* 0x000000000000781c */ /* 0x000fe20003f0e170 */
[----:B------:R-:W-:-:S12]  /*0fe0*/  VIADD R8, R4, 0xfffffff4 ;  /* 0xfffffff404087836 */ /* 0x000fd80000000000 */
.L_x_260:
[--C-:B------:R-:W-:Y:S01]  /*0ff0*/  SHF.R.S32.HI R17, RZ, 0x1f, R11.reuse ;  /* 0x0000001fff117819 */ /* 0x100fe2000001140b */
[----:B------:R-:W-:Y:S01]  /*1000*/  IMAD.MOV.U32 R16, RZ, RZ, R11 ;  /* 0x000000ffff107224 */ /* 0x000fe200078e000b */
[----:B------:R-:W-:Y:S01]  /*1010*/  ULDC.64 UR12, c[0x0][0x230] ;  /* 0x00008c00000c7ab9 */ /* 0x000fe20000000a00 */
[----:B------:R-:W-:Y:S01]  /*1020*/  ULDC.64 UR14, c[0x0][0x210] ;  /* 0x00008400000e7ab9 */ /* 0x000fe20000000a00 */
[----:B------:R-:W-:Y:S02]  /*1030*/  IMAD R25, R9, UR12, RZ ;  /* 0x0000000c09197c24 */ /* 0x000fe4000f8e02ff */
[----:B------:R-:W-:-:S04]  /*1040*/  IMAD.WIDE.U32 R16, R14, UR12, R16 ;  /* 0x0000000c0e107c25 */ /* 0x000fc8000f8e0010 */
[----:B------:R-:W-:Y:S01]  /*1050*/  IMAD R25, R14, UR13, R25 ;  /* 0x0000000d0e197c24 */ /* 0x000fe2000f8e0219 */
[----:B------:R-:W-:Y:S01]  /*1060*/  IADD3 R26, P2, R16, UR14, RZ ;  /* 0x0000000e101a7c10 */ /* 0x000fe2000ff5e0ff */
[----:B------:R-:W-:-:S03]  /*1070*/  VIADD R16, R11, 0x4 ;  /* 0x000000040b107836 */ /* 0x000fc60000000000 */
        /* <DEDUP_REMOVED lines=13> */
[C---:B------:R-:W-:Y:S01]  /*1150*/  VIADD R18, R11.reuse, 0xc ;  /* 0x0000000c0b127836 */ /* 0x040fe20000000000 */
[----:B------:R-:W-:-:S02]  /*1160*/  IADD3 R20, R11, 0x8, RZ ;  /* 0x000000080b147810 */ /* 0x000fc40007ffe0ff */
        /* <DEDUP_REMOVED lines=27> */
.L_x_259:
[----:B------:R-:W-:Y:S05]  /*1320*/  BSYNC B2 ;  /* 0x0000000000027941 */ /* 0x000fea0003800000 */
.L_x_258:
        /* <DEDUP_REMOVED lines=32> */
.L_x_262:
[----:B------:R-:W-:Y:S05]  /*1530*/  BSYNC B2 ;  /* 0x0000000000027941 */ /* 0x000fea0003800000 */
.L_x_261:
        /* <DEDUP_REMOVED lines=17> */
.L_x_255:
[----:B------:R-:W-:Y:S05]  /*1650*/  BSYNC B0 ;  /* 0x0000000000007941 */ /* 0x000fea0003800000 */
.L_x_254:
[----:B------:R-:W-:-:S05]  /*1660*/  VIADD R10, R10, 0x1 ;  /* 0x000000010a0a7836 */ /* 0x000fca0000000000 */
[----:B------:R-:W-:-:S13]  /*1670*/  ISETP.GE.AND P0, PT, R10, R6, PT ;  /* 0x000000060a00720c */ /* 0x000fda0003f06270 */
[----:B------:R-:W-:Y:S05]  /*1680*/  @!P0 BRA `(.L_x_263) ;  /* 0xfffffff400548947 */ /* 0x000fea000383ffff */
.L_x_253:
[----:B------:R-:W-:Y:S05]  /*1690*/  BSYNC B1 ;  /* 0x0000000000017941 */ /* 0x000fea0003800000 */
.L_x_252:
        /* <DEDUP_REMOVED lines=15> */
        .weak           $__internal_20_$__cuda_sm20_div_s64
        .type           $__internal_20_$__cuda_sm20_div_s64,@function
        .size           $__internal_20_$__cuda_sm20_div_s64,($__internal_21_$__cuda_sm20_div_u64 - $__internal_20_$__cuda_sm20_div_s64)
$__internal_20_$__cuda_sm20_div_s64:
        /* <DEDUP_REMOVED lines=83> */
[----:B------:R-:W-:Y:S06]  /*1cc0*/  RET.REL.NODEC R4 `(_ZN2at6native53_GLOBAL__N__3bfe7fd5_20_UpSampleNearest2d_cu_198c5ce237upsample_nearest2d_backward_out_frameIhlXadL_ZNS0_40nearest_neighbor_bw_compute_source_indexEfiiEEEEvPKT_mmmmmmPS3_ff) ;  /* 0xffffffe004cc7950 */ /* 0x000fec0003c3ffff */
        .weak           $__internal_21_$__cuda_sm20_div_u64
        .type           $__internal_21_$__cuda_sm20_div_u64,@function
        .size           $__internal_21_$__cuda_sm20_div_u64,($__internal_22_$__cuda_sm20_rem_u64 - $__internal_21_$__cuda_sm20_div_u64)
$__internal_21_$__cuda_sm20_div_u64:
        /* <DEDUP_REMOVED lines=46> */
[----:B------:R-:W-:-:S04]  /*1fb0*/  IMAD R8, R7, R4, R9 ;  /* 0x0000000407087224 */ /* 0x000fc800078e0209 */
[----:B------:R-:W-:Y:S01]  /*1fc0*/  IMAD.X R14, R3, 0x1, ~R8, P1 ;  /* 0x00000001030e7824 */ /* 0x000fe200008e0e08 */
[----:B------:R-:W-:Y:S02]  /*1fd0*/  IADD3 R8, P2, R11, 0x1, RZ ;  /* 0x000000010b087810 */ /* 0x000fe40007f5e0ff */
[----:B------:R-:W-:Y:S02]  /*1fe0*/  IADD3 R9, P1, R13, -R4, RZ ;  /* 0x800000040d097210 */ /* 0x000fe40007f3e0ff */
[CC--:B------:R-:W-:Y:S01]  /*1ff0*/  ISETP.GE.U32.AND.EX P0, PT, R14.reuse, R5.reuse, PT, P0 ;  /* 0x000000050e00720c */ /* 0x0c0fe20003f06100 */
[----:B------:R-:W-:Y:S01]  /*2000*/  IMAD.X R10, RZ, RZ, R7, P2 ;  /* 0x000000ffff0a7224 */ /* 0x000fe200010e0607 */
[----:B------:R-:W-:Y:S02]  /*2010*/  IADD3.X R12, R14, ~R5, RZ, P1, !PT ;  /* 0x800000050e0c7210 */ /* 0x000fe40000ffe4ff */
[----:B------:R-:W-:Y:S02]  /*2020*/  SEL R9, R9, R13, P0 ;  /* 0x0000000d09097207 */ /* 0x000fe40000000000 */
[----:B------:R-:W-:-:S02]  /*2030*/  SEL R8, R8, R11, P0 ;  /* 0x0000000b08087207 */ /* 0x000fc40000000000 */
[----:B------:R-:W-:Y:S02]  /*2040*/  SEL R12, R12, R14, P0 ;  /* 0x0000000e0c0c7207 */ /* 0x000fe40000000000 */
[----:B------:R-:W-:Y:S02]  /*2050*/  SEL R10, R10, R7, P0 ;  /* 0x000000070a0a7207 */ /* 0x000fe40000000000 */
[----:B------:R-:W-:Y:S02]  /*2060*/  ISETP.GE.U32.AND P0, PT, R9, R4, PT ;  /* 0x000000040900720c */ /* 0x000fe40003f06070 */
[----:B------:R-:W-:Y:S02]  /*2070*/  IADD3 R7, P2, R8, 0x1, RZ ;  /* 0x0000000108077810 */ /* 0x000fe40007f5e0ff */
[----:B------:R-:W-:Y:S02]  /*2080*/  ISETP.GE.U32.AND.EX P0, PT, R12, R5, PT, P0 ;  /* 0x000000050c00720c */ /* 0x000fe40003f06100 */
[----:B------:R-:W-:Y:S01]  /*2090*/  ISETP.NE.U32.AND P1, PT, R4, RZ, PT ;  /* 0x000000ff0400720c */ /* 0x000fe20003f25070 */
[----:B------:R-:W-:Y:S01]  /*20a0*/  IMAD.X R9, RZ, RZ, R10, P2 ;  /* 0x000000ffff097224 */ /* 0x000fe200010e060a */
[----:B------:R-:W-:Y:S01]  /*20b0*/  SEL R4, R7, R8, P0 ;  /* 0x0000000807047207 */ /* 0x000fe20000000000 */
[----:B------:R-:W-:Y:S01]  /*20c0*/  HFMA2.MMA R7, -RZ, RZ, 0, 0 ;  /* 0x00000000ff077435 */ /* 0x000fe200000001ff */
[----:B------:R-:W-:-:S02]  /*20d0*/  ISETP.NE.AND.EX P1, PT, R5, RZ, PT, P1 ;  /* 0x000000ff0500720c */ /* 0x000fc40003f25310 */
[----:B------:R-:W-:Y:S02]  /*20e0*/  SEL R9, R9, R10, P0 ;  /* 0x0000000a09097207 */ /* 0x000fe40000000000 */
[----:B------:R-:W-:Y:S02]  /*20f0*/  SEL R4, R4, 0xffffffff, P1 ;  /* 0xffffffff04047807 */ /* 0x000fe40000800000 */
[----:B------:R-:W-:Y:S01]  /*2100*/  SEL R9, R9, 0xffffffff, P1 ;  /* 0xffffffff09097807 */ /* 0x000fe20000800000 */
[----:B------:R-:W-:Y:S06]  /*2110*/  RET.REL.NODEC R6 `(_ZN2at6native53_GLOBAL__N__3bfe7fd5_20_UpSampleNearest2d_cu_198c5ce237upsample_nearest2d_backward_out_frameIhlXadL_ZNS0_40nearest_neighbor_bw_compute_source_indexEfiiEEEEvPKT_mmmmmmPS3_ff) ;  /* 0xffffffdc06b87950 */ /* 0x000fec0003c3ffff */
        .weak           $__internal_22_$__cuda_sm20_rem_u64
        .type           $__internal_22_$__cuda_sm20_rem_u64,@function
        .size           $__internal_22_$__cuda_sm20_rem_u64,(.L_x_650 - $__internal_22_$__cuda_sm20_rem_u64)
$__internal_22_$__cuda_sm20_rem_u64:
        /* <DEDUP_REMOVED lines=17> */
[----:B------:R-:W-:Y:S01]  /*2230*/  IMAD.WIDE.U32 R10, R13, R8, RZ ;  /* 0x000000080d0a7225 */ /* 0x000fe200078e00ff */
[----:B------:R-:W-:-:S03]  /*2240*/  IADD3.X R15, RZ, RZ, R12, P2, P1 ;  /* 0x000000ffff0f7210 */ /* 0x000fc600017e240c */
        /* <DEDUP_REMOVED lines=25> */
[----:B------:R-:W-:-:S03]  /*23e0*/  ISETP.GE.U32.AND P0, PT, R11, R8, PT ;  /* 0x000000080b00720c */ /* 0x000fc60003f06070 */
        /* <DEDUP_REMOVED lines=11> */
[----:B------:R-:W-:Y:S01]  /*24a0*/  SEL R4, R4, R7, P0 ;  /* 0x0000000704047207 */ /* 0x000fe20000000000 */
[----:B------:R-:W-:-:S03]  /*24b0*/  IMAD.MOV.U32 R7, RZ, RZ, 0x0 ;  /* 0x00000000ff077424 */ /* 0x000fc600078e00ff */
[----:B------:R-:W-:Y:S01]  /*24c0*/  SEL R4, R4, 0xffffffff, P1 ;  /* 0xffffffff04047807 */ /* 0x000fe20000800000 */
[----:B------:R-:W-:Y:S06]  /*24d0*/  RET.REL.NODEC R6 `(_ZN2at6native53_GLOBAL__N__3bfe7fd5_20_UpSampleNearest2d_cu_198c5ce237upsample_nearest2d_backward_out_frameIhlXadL_ZNS0_40nearest_neighbor_bw_compute_source_indexEfiiEEEEvPKT_mmmmmmPS3_ff) ;  /* 0xffffffd806c87950 */ /* 0x000fec0003c3ffff */
.L_x_265:
        /* <DEDUP_REMOVED lines=10> */
.L_x_650:


//--------------------- .text._ZN2at6native53_GLOBAL__N__3bfe7fd5_20_UpSampleNearest2d_cu_198c5ce237upsample_nearest2d_backward_out_frameIN3c108BFloat16EfXadL_ZNS0_40nearest_neighbor_bw_compute_source_indexEfiiEEEEvPKT_mmmmmmPS5_ff --------------------------
	.section	.text._ZN2at6native53_GLOBAL__N__3bfe7fd5_20_UpSampleNearest2d_cu_198c5ce237upsample_nearest2d_backward_out_frameIN3c108BFloat16EfXadL_ZNS0_40nearest_neighbor_bw_compute_source_indexEfiiEEEEvPKT_mmmmmmPS5_ff,"ax",@progbits
	.align	128
.text._ZN2at6native53_GLOBAL__N__3bfe7fd5_20_UpSampleNearest2d_cu_198c5ce237upsample_nearest2d_backward_out_frameIN3c108BFloat16EfXadL_ZNS0_40nearest_neighbor_bw_compute_source_indexEfiiEEEEvPKT_mmmmmmPS5_ff:
        .type           _ZN2at6native53_GLOBAL__N__3bfe7fd5_20_UpSampleNearest2d_cu_198c5ce237upsample_nearest2d_backward_out_frameIN3c108BFloat16EfXadL_ZNS0_40nearest_neighbor_bw_compute_source_indexEfiiEEEEvPKT_mmmmmmPS5_ff,@function
        .size           _ZN2at6native53_GLOBAL__N__3bfe7fd5_20_UpSampleNearest2d_cu_198c5ce237upsample_nearest2d_backward_out_frameIN3c108BFloat16EfXadL_ZNS0_40nearest_neighbor_bw_compute_source_indexEfiiEEEEvPKT_mmmmmmPS5_ff,(.L_x_654 - _ZN2at6native53_GLOBAL__N__3bfe7fd5_20_UpSampleNearest2d_cu_198c5ce237upsample_nearest2d_backward_out_frameIN3c108BFloat16EfXadL_ZNS0_40nearest_neighbor_bw_compute_source_indexEfiiEEEEvPKT_mmmmmmPS5_ff)
        .other          _ZN2at6native53_GLOBAL__N__3bfe7fd5_20_UpSampleNearest2d_cu_198c5ce237upsample_nearest2d_backward_out_frameIN3c108BFloat16EfXadL_ZNS0_40nearest_neighbor_bw_compute_source_indexEfiiEEEEvPKT_mmmmmmPS5_ff,@"STO_CUDA_ENTRY STV_DEFAULT"
_ZN2at6native53_GLOBAL__N__3bfe7fd5_20_UpSampleNearest2d_cu_198c5ce237upsample_nearest2d_backward_out_frameIN3c108BFloat16EfXadL_ZNS0_40nearest_neighbor_bw_compute_source_indexEfiiEEEEvPKT_mmmmmmPS5_ff:
        /* <DEDUP_REMOVED lines=29> */
[----:B------:R-:W-:Y:S05]  /*01d0*/  CALL.REL.NOINC `($__internal_23_$__cuda_sm20_div_s64) ;  /* 0x0000001800407944 */ /* 0x000fea0003c00000 */
[----:B------:R-:W-:Y:S01]  /*01e0*/  IMAD.MOV.U32 R4, RZ, RZ, R6 ;  /* 0x000000ffff047224 */ /* 0x000fe200078e0006 */
[----:B------:R-:W-:Y:S01]  /*01f0*/  MOV R5, R7 ;  /* 0x0000000700057202 */ /* 0x000fe20000000f00 */
[----:B------:R-:W-:Y:S06]  /*0200*/  BRA `(.L_x_268) ;  /* 0x00000000004c7947 */ /* 0x000fec0003800000 */
.L_x_267:
        /* <DEDUP_REMOVED lines=19> */
.L_x_268:
[----:B------:R-:W-:Y:S05]  /*0340*/  BSYNC B0 ;  /* 0x0000000000007941 */ /* 0x000fea0003800000 */
.L_x_266:
        /* <DEDUP_REMOVED lines=10> */
[----:B------:R-:W-:Y:S05]  /*03f0*/  CALL.REL.NOINC `($__internal_25_$__cuda_sm20_rem_u64) ;  /* 0x00000020001c7944 */ /* 0x000fea0003c00000 */
[----:B------:R-:W-:Y:S01]  /*0400*/  MOV R0, R4 ;  /* 0x0000000400007202 */ /* 0x000fe20000000f00 */
[----:B------:R-:W-:Y:S06]  /*0410*/  BRA `(.L_x_271) ;  /* 0x0000000000487947 */ /* 0x000fec0003800000 */
.L_x_270:
        /* <DEDUP_REMOVED lines=18> */
.L_x_271:
[----:B------:R-:W-:Y:S05]  /*0540*/  BSYNC B0 ;  /* 0x0000000000007941 */ /* 0x000fea0003800000 */
.L_x_269:
[----:B------:R-:W-:Y:S01]  /*0550*/  ULDC UR4, c[0x0][0x244] ;  /* 0x0000910000047ab9 */ /* 0x000fe20000000800 */
[----:B------:R-:W-:Y:S01]  /*0560*/  BSSY B0, `(.L_x_272) ;  /* 0x0000022000007945 */ /* 0x000fe20003800000 */
[----:B------:R-:W-:-:S04]  /*0570*/  LOP3.LUT R4, R3, UR4, RZ, 0xfc, !PT ;  /* 0x0000000403047c12 */ /* 0x000fc8000f8efcff */
[----:B------:R-:W-:-:S13]  /*0580*/  ISETP.NE.U32.AND P0, PT, R4, RZ, PT ;  /* 0x000000ff0400720c */ /* 0x000fda0003f05070 */
[----:B------:R-:W-:Y:S05]  /*0590*/  @!P0 BRA `(.L_x_273) ;  /* 0x0000000000208947 */ /* 0x000fea0003800000 */
[----:B------:R-:W-:-:S07]  /*05a0*/  MOV R6, 0x5c0 ;  /* 0x000005c000067802 */ /* 0x000fce0000000f00 */
[----:B------:R-:W-:Y:S05]  /*05b0*/  CALL.REL.NOINC `($__internal_24_$__cuda_sm20_div_u64) ;  /* 0x0000001800987944 */ /* 0x000fea0003c00000 */
[--C-:B------:R-:W-:Y:S01]  /*05c0*/  IMAD.MOV R5, RZ, RZ, -R4.reuse ;  /* 0x000000ffff057224 */ /* 0x100fe200078e0a04 */
[----:B------:R-:W-:Y:S01]  /*05d0*/  ULDC UR4, c[0x0][0x240] ;  /* 0x0000900000047ab9 */ /* 0x000fe20000000800 */
[----:B------:R-:W-:Y:S01]  /*05e0*/  IMAD.MOV.U32 R6, RZ, RZ, R4 ;  /* 0x000000ffff067224 */ /* 0x000fe200078e0004 */
[----:B------:R-:W-:Y:S01]  /*05f0*/  MOV R7, R9 ;  /* 0x0000000900077202 */ /* 0x000fe20000000f00 */
[----:B------:R-:W-:Y:S01]  /*0600*/  IMAD R5, R5, UR4, R2 ;  /* 0x0000000405057c24 */ /* 0x000fe2000f8e0202 */
[----:B------:R-:W-:Y:S06]  /*0610*/  BRA `(.L_x_274) ;  /* 0x0000000000587947 */ /* 0x000fec0003800000 */
.L_x_273:
        /* <DEDUP_REMOVED lines=9> */
[----:B------:R-:W-:Y:S01]  /*06b0*/  IMAD.HI.U32 R5, R5, R7, R4 ;  /* 0x0000000705057227 */ /* 0x000fe200078e0004 */
[----:B------:R-:W-:-:S05]  /*06c0*/  MOV R7, RZ ;  /* 0x000000ff00077202 */ /* 0x000fca0000000f00 */
        /* <DEDUP_REMOVED lines=10> */
[----:B------:R-:W-:-:S07]  /*0770*/  IMAD R5, R5, UR4, R2 ;  /* 0x0000000405057c24 */ /* 0x000fce000f8e0202 */
.L_x_274:
[----:B------:R-:W-:Y:S05]  /*0780*/  BSYNC B0 ;  /* 0x0000000000007941 */ /* 0x000fea0003800000 */
.L_x_272:
        /* <DEDUP_REMOVED lines=10> */
[----:B------:R-:W-:Y:S05]  /*0830*/  CALL.REL.NOINC `($__internal_25_$__cuda_sm20_rem_u64) ;  /* 0x0000001c000c7944 */ /* 0x000fea0003c00000 */
[----:B------:R-:W-:Y:S05]  /*0840*/  BRA `(.L_x_277) ;  /* 0x0000000000487947 */ /* 0x000fea0003800000 */
.L_x_276:
        /* <DEDUP_REMOVED lines=18> */
.L_x_277:
[----:B------:R-:W-:Y:S05]  /*0970*/  BSYNC B0 ;  /* 0x0000000000007941 */ /* 0x000fea0003800000 */
.L_x_275:
[----:B------:R-:W-:Y:S01]  /*0980*/  I2FP.F32.S32 R6, R5 ;  /* 0x0000000500067245 */ /* 0x000fe20000201400 */
[----:B------:R-:W-:Y:S01]  /*0990*/  ULDC.64 UR4, c[0x0][0x250] ;  /* 0x0000940000047ab9 */ /* 0x000fe20000000a00 */
[----:B------:R-:W-:Y:S01]  /*09a0*/  IADD3 R5, R5, 0x1, RZ ;  /* 0x0000000105057810 */ /* 0x000fe20007ffe0ff */
[----:B------:R-:W-:Y:S02]  /*09b0*/  ULDC.64 UR10, c[0x0][0x218] ;  /* 0x00008600000a7ab9 */ /* 0x000fe40000000a00 */
[----:B------:R-:W-:Y:S01]  /*09c0*/  FMUL.FTZ R6, R6, UR5 ;  /* 0x0000000506067c20 */ /* 0x000fe20008410000 */
[----:B------:R-:W-:Y:S02]  /*09d0*/  I2FP.F32.S32 R5, R5 ;  /* 0x0000000500057245 */ /* 0x000fe40000201400 */
[----:B------:R-:W-:Y:S01]  /*09e0*/  ISETP.NE.U32.AND P0, PT, RZ, UR10, PT ;  /* 0x0000000aff007c0c */ /* 0x000fe2000bf05070 */
[----:B------:R0:W1:Y:S02]  /*09f0*/  F2I.FTZ.CEIL.NTZ R12, R6 ;  /* 0x00000006000c7305 */ /* 0x000064000021b100 */
[----:B------:R-:W-:Y:S01]  /*0a00*/  FMUL.FTZ R7, R5, UR5 ;  /* 0x0000000505077c20 */ /* 0x000fe20008410000 */
[----:B------:R-:W-:Y:S01]  /*0a10*/  I2FP.F32.S32 R5, R4 ;  /* 0x0000000400057245 */ /* 0x000fe20000201400 */
[----:B------:R-:W-:Y:S01]  /*0a20*/  VIADD R4, R4, 0x1 ;  /* 0x0000000104047836 */ /* 0x000fe20000000000 */
[----:B------:R-:W-:-:S03]  /*0a30*/  ISETP.NE.AND.EX P0, PT, RZ, UR11, PT, P0 ;  /* 0x0000000bff007c0c */ /* 0x000fc6000bf05300 */
        /* <DEDUP_REMOVED lines=14> */
[----:B------:R-:W-:Y:S02]  /*0b20*/  IADD3 R7, -R7, -0x2, -R12 ;  /* 0xfffffffe07077810 */ /* 0x000fe40007ffe90c */
[----:B-1----:R-:W-:Y:S01]  /*0b30*/  VIMNMX R6, R6, UR4, PT ;  /* 0x0000000406067c48 */ /* 0x002fe2000bfe0100 */
[----:B------:R-:W-:Y:S01]  /*0b40*/  UMOV UR4, URZ ;  /* 0x0000003f00047c82 */ /* 0x000fe20008000000 */
[----:B------:R-:W-:-:S13]  /*0b50*/  ISETP.GE.U32.AND P1, PT, R7, 0x3, PT ;  /* 0x000000030700780c */ /* 0x000fda0003f26070 */
.L_x_290:
[----:B------:R-:W-:Y:S01]  /*0b60*/  ISETP.GE.AND P0, PT, R5, R6, PT ;  /* 0x000000060500720c */ /* 0x000fe20003f06270 */
[----:B------:R-:W-:Y:S01]  /*0b70*/  BSSY B1, `(.L_x_278) ;  /* 0x00000e6000017945 */ /* 0x000fe20003800000 */
[----:B------:R-:W-:-:S11]  /*0b80*/  HFMA2.MMA R20, -RZ, RZ, 0, 0 ;  /* 0x00000000ff147435 */ /* 0x000fd600000001ff */
[----:B------:R-:W-:Y:S05]  /*0b90*/  @P0 BRA `(.L_x_279) ;  /* 0x0000000c008c0947 */ /* 0x000fea0003800000 */
[----:B------:R-:W-:Y:S01]  /*0ba0*/  IMAD.MOV.U32 R20, RZ, RZ, RZ ;  /* 0x000000ffff147224 */ /* 0x000fe200078e00ff */
[----:B------:R-:W-:-:S07]  /*0bb0*/  MOV R8, R5 ;  /* 0x0000000500087202 */ /* 0x000fce0000000f00 */
.L_x_289:
        /* <DEDUP_REMOVED lines=50> */
.L_x_283:
[----:B------:R-:W-:Y:S05]  /*0ee0*/  BSYNC B2 ;  /* 0x0000000000027941 */ /* 0x000fea0003800000 */
.L_x_282:
        /* <DEDUP_REMOVED lines=22> */
.L_x_286:
        /* <DEDUP_REMOVED lines=78> */
.L_x_285:
[----:B------:R-:W-:Y:S05]  /*1530*/  BSYNC B2 ;  /* 0x0000000000027941 */ /* 0x000fea0003800000 */
.L_x_284:
        /* <DEDUP_REMOVED lines=45> */
.L_x_288:
[----:B------:R-:W-:Y:S05]  /*1810*/  BSYNC B2 ;  /* 0x0000000000027941 */ /* 0x000fea0003800000 */
.L_x_287:
        /* <DEDUP_REMOVED lines=23> */
.L_x_281:
[----:B------:R-:W-:Y:S05]  /*1990*/  BSYNC B0 ;  /* 0x0000000000007941 */ /* 0x000fea0003800000 */
.L_x_280:
[----:B------:R-:W-:-:S04]  /*19a0*/  IADD3 R8, R8, 0x1, RZ ;  /* 0x0000000108087810 */ /* 0x000fc80007ffe0ff */
[----:B------:R-:W-:-:S13]  /*19b0*/  ISETP.GE.AND P0, PT, R8, R6, PT ;  /* 0x000000060800720c */ /* 0x000fda0003f06270 */
[----:B------:R-:W-:Y:S05]  /*19c0*/  @!P0 BRA `(.L_x_289) ;  /* 0xfffffff0007c8947 */ /* 0x000fea000383ffff */
.L_x_279:
[----:B------:R-:W-:Y:S05]  /*19d0*/  BSYNC B1 ;  /* 0x0000000000017941 */ /* 0x000fea0003800000 */
.L_x_278:
        /* <DEDUP_REMOVED lines=16> */
        .weak           $__internal_23_$__cuda_sm20_div_s64
        .type           $__internal_23_$__cuda_sm20_div_s64,@function
        .size           $__internal_23_$__cuda_sm20_div_s64,($__internal_24_$__cuda_sm20_div_u64 - $__internal_23_$__cuda_sm20_div_s64)
$__internal_23_$__cuda_sm20_div_s64:
        /* <DEDUP_REMOVED lines=83> */
[----:B------:R-:W-:Y:S06]  /*2010*/  RET.REL.NODEC R4 `(_ZN2at6native53_GLOBAL__N__3bfe7fd5_20_UpSampleNearest2d_cu_198c5ce237upsample_nearest2d_backward_out_frameIN3c108BFloat16EfXadL_ZNS0_40nearest_neighbor_bw_compute_source_indexEfiiEEEEvPKT_mmmmmmPS5_ff) ;  /* 0xffffffdc04f87950 */ /* 0x000fec0003c3ffff */
        .weak           $__internal_24_$__cuda_sm20_div_u64
        .type           $__internal_24_$__cuda_sm20_div_u64,@function
        .size           $__internal_24_$__cuda_sm20_div_u64,($__internal_25_$__cuda_sm20_rem_u64 - $__internal_24_$__cuda_sm20_div_u64)
$__internal_24_$__cuda_sm20_div_u64:
        /* <DEDUP_REMOVED lines=60> */
[----:B------:R-:W-:-:S02]  /*23e0*/  ISETP.NE.U32.AND P1, PT, R4, RZ, PT ;  /* 0x000000ff0400720c */ /* 0x000fc40003f25070 */
[----:B------:R-:W-:Y:S02]  /*23f0*/  IADD3.X R9, RZ, R10, RZ, P2, !PT ;  /* 0x0000000aff097210 */ /* 0x000fe400017fe4ff */
[----:B------:R-:W-:Y:S01]  /*2400*/  SEL R4, R7, R8, P0 ;  /* 0x0000000807047207 */ /* 0x000fe20000000000 */
[----:B------:R-:W-:Y:S01]  /*2410*/  IMAD.MOV.U32 R7, RZ, RZ, 0x0 ;  /* 0x00000000ff077424 */ /* 0x000fe200078e00ff */
[----:B------:R-:W-:Y:S02]  /*2420*/  ISETP.NE.AND.EX P1, PT, R5, RZ, PT, P1 ;  /* 0x000000ff0500720c */ /* 0x000fe40003f25310 */
[----:B------:R-:W-:Y:S02]  /*2430*/  SEL R9, R9, R10, P0 ;  /* 0x0000000a09097207 */ /* 0x000fe40000000000 */
[----:B------:R-:W-:Y:S02]  /*2440*/  SEL R4, R4, 0xffffffff, P1 ;  /* 0xffffffff04047807 */ /* 0x000fe40000800000 */
[----:B------:R-:W-:Y:S01]  /*2450*/  SEL R9, R9, 0xffffffff, P1 ;  /* 0xffffffff09097807 */ /* 0x000fe20000800000 */
[----:B------:R-:W-:Y:S06]  /*2460*/  RET.REL.NODEC R6 `(_ZN2at6native53_GLOBAL__N__3bfe7fd5_20_UpSampleNearest2d_cu_198c5ce237upsample_nearest2d_backward_out_frameIN3c108BFloat16EfXadL_ZNS0_40nearest_neighbor_bw_compute_source_indexEfiiEEEEvPKT_mmmmmmPS5_ff) ;  /* 0xffffffd806e47950 */ /* 0x000fec0003c3ffff */
        .weak           $__internal_25_$__cuda_sm20_rem_u64
        .type           $__internal_25_$__cuda_sm20_rem_u64,@function
        .size           $__internal_25_$__cuda_sm20_rem_u64,(.L_x_654 - $__internal_25_$__cuda_sm20_rem_u64)
$__internal_25_$__cuda_sm20_rem_u64:
        /* <DEDUP_REMOVED lines=56> */
[----:B------:R-:W-:Y:S02]  /*27f0*/  SEL R4, R4, R7, P0 ;  /* 0x0000000704047207 */ /* 0x000fe40000000000 */
[----:B------:R-:W-:Y:S02]  /*2800*/  MOV R7, 0x0 ;  /* 0x0000000000077802 */ /* 0x000fe40000000f00 */
[----:B------:R-:W-:Y:S02]  /*2810*/  SEL R4, R4, 0xffffffff, P1 ;  /* 0xffffffff04047807 */ /* 0x000fe40000800000 */
[----:B------:R-:W-:Y:S05]  /*2820*/  RET.REL.NODEC R6 `(_ZN2at6native53_GLOBAL__N__3bfe7fd5_20_UpSampleNearest2d_cu_198c5ce237upsample_nearest2d_backward_out_frameIN3c108BFloat16EfXadL_ZNS0_40nearest_neighbor_bw_compute_source_indexEfiiEEEEvPKT_mmmmmmPS5_ff) ;  /* 0xffffffd406f47950 */ /* 0x000fea0003c3ffff */
.L_x_291:
        /* <DEDUP_REMOVED lines=13> */
.L_x_654:


//--------------------- .text._ZN2at6native53_GLOBAL__N__3bfe7fd5_20_UpSampleNearest2d_cu_198c5ce237upsample_nearest2d_backward_out_frameIN3c104HalfEfXadL_ZNS0_40nearest_neighbor_bw_compute_source_indexEfiiEEEEvPKT_mmmmmmPS5_ff --------------------------
	.section	.text._ZN2at6native53_GLOBAL__N__3bfe7fd5_20_UpSampleNearest2d_cu_198c5ce237upsample_nearest2d_backward_out_frameIN3c104HalfEfXadL_ZNS0_40nearest_neighbor_bw_compute_source_indexEfiiEEEEvPKT_mmmmmmPS5_ff,"ax",@progbits
	.align	128
.text._ZN2at6native53_GLOBAL__N__3bfe7fd5_20_UpSampleNearest2d_cu_198c5ce237upsample_nearest2d_backward_out_frameIN3c104HalfEfXadL_ZNS0_40nearest_neighbor_bw_compute_source_indexEfiiEEEEvPKT_mmmmmmPS5_ff:
        .type           _ZN2at6native53_GLOBAL__N__3bfe7fd5_20_UpSampleNearest2d_cu_198c5ce237upsample_nearest2d_backward_out_frameIN3c104HalfEfXadL_ZNS0_40nearest_neighbor_bw_compute_source_indexEfiiEEEEvPKT_mmmmmmPS5_ff,@function
        .size           _ZN2at6native53_GLOBAL__N__3bfe7fd5_20_UpSampleNearest2d_cu_198c5ce237upsample_nearest2d_backward_out_frameIN3c104HalfEfXadL_ZNS0_40nearest_neighbor_bw_compute_source_indexEfiiEEEEvPKT_mmmmmmPS5_ff,(.L_x_658 - _ZN2at6native53_GLOBAL__N__3bfe7fd5_20_UpSampleNearest2d_cu_198c5ce237upsample_nearest2d_backward_out_frameIN3c104HalfEfXadL_ZNS0_40nearest_neighbor_bw_compute_source_indexEfiiEEEEvPKT_mmmmmmPS5_ff)
        .other          _ZN2at6native53_GLOBAL__N__3bfe7fd5_20_UpSampleNearest2d_cu_198c5ce237upsample_nearest2d_backward_out_frameIN3c104HalfEfXadL_ZNS0_40nearest_neighbor_bw_compute_source_indexEfiiEEEEvPKT_mmmmmmPS5_ff,@"STO_CUDA_ENTRY STV_DEFAULT"
_ZN2at6native53_GLOBAL__N__3bfe7fd5_20_UpSampleNearest2d_cu_198c5ce237upsample_nearest2d_backward_out_frameIN3c104HalfEfXadL_ZNS0_40nearest_neighbor_bw_compute_source_indexEfiiEEEEvPKT_mmmmmmPS5_ff:
        /* <DEDUP_REMOVED lines=29> */
[----:B------:R-:W-:Y:S05]  /*01d0*/  CALL.REL.NOINC `($__internal_26_$__cuda_sm20_div_s64) ;  /* 0x0000001800407944 */ /* 0x000fea0003c00000 */
[----:B------:R-:W-:Y:S01]  /*01e0*/  IMAD.MOV.U32 R4, RZ, RZ, R6 ;  /* 0x000000ffff047224 */ /* 0x000fe200078e0006 */
[----:B------:R-:W-:Y:S01]  /*01f0*/  MOV R5, R7 ;  /* 0x0000000700057202 */ /* 0x000fe20000000f00 */
[----:B------:R-:W-:Y:S06]  /*0200*/  BRA `(.L_x_294) ;  /* 0x00000000004c7947 */ /* 0x000fec0003800000 */
.L_x_293:
        /* <DEDUP_REMOVED lines=19> */
.L_x_294:
[----:B------:R-:W-:Y:S05]  /*0340*/  BSYNC B0 ;  /* 0x0000000000007941 */ /* 0x000fea0003800000 */
.L_x_292:
        /* <DEDUP_REMOVED lines=10> */
[----:B------:R-:W-:Y:S05]  /*03f0*/  CALL.REL.NOINC `($__internal_28_$__cuda_sm20_rem_u64) ;  /* 0x00000020001c7944 */ /* 0x000fea0003c00000 */
[----:B------:R-:W-:Y:S01]  /*0400*/  MOV R0, R4 ;  /* 0x0000000400007202 */ /* 0x000fe20000000f00 */
[----:B------:R-:W-:Y:S06]  /*0410*/  BRA `(.L_x_297) ;  /* 0x0000000000487947 */ /* 0x000fec0003800000 */
.L_x_296:
        /* <DEDUP_REMOVED lines=18> */
.L_x_297:
[----:B------:R-:W-:Y:S05]  /*0540*/  BSYNC B0 ;  /* 0x0000000000007941 */ /* 0x000fea0003800000 */
.L_x_295:
[----:B------:R-:W-:Y:S01]  /*0550*/  ULDC UR4, c[0x0][0x244] ;  /* 0x0000910000047ab9 */ /* 0x000fe20000000800 */
[----:B------:R-:W-:Y:S01]  /*0560*/  BSSY B0, `(.L_x_298) ;  /* 0x0000022000007945 */ /* 0x000fe20003800000 */
[----:B------:R-:W-:-:S04]  /*0570*/  LOP3.LUT R4, R3, UR4, RZ, 0xfc, !PT ;  /* 0x0000000403047c12 */ /* 0x000fc8000f8efcff */
[----:B------:R-:W-:-:S13]  /*0580*/  ISETP.NE.U32.AND P0, PT, R4, RZ, PT ;  /* 0x000000ff0400720c */ /* 0x000fda0003f05070 */
[----:B------:R-:W-:Y:S05]  /*0590*/  @!P0 BRA `(.L_x_299) ;  /* 0x0000000000208947 */ /* 0x000fea0003800000 */
[----:B------:R-:W-:-:S07]  /*05a0*/  MOV R6, 0x5c0 ;  /* 0x000005c000067802 */ /* 0x000fce0000000f00 */
[----:B------:R-:W-:Y:S05]  /*05b0*/  CALL.REL.NOINC `($__internal_27_$__cuda_sm20_div_u64) ;  /* 0x0000001800987944 */ /* 0x000fea0003c00000 */
[----:B------:R-:W-:Y:S01]  /*05c0*/  IMAD.MOV R5, RZ, RZ, -R4 ;  /* 0x000000ffff057224 */ /* 0x000fe200078e0a04 */
[----:B------:R-:W-:Y:S01]  /*05d0*/  ULDC UR4, c[0x0][0x240] ;  /* 0x0000900000047ab9 */ /* 0x000fe20000000800 */
[----:B------:R-:W-:Y:S01]  /*05e0*/  MOV R6, R4 ;  /* 0x0000000400067202 */ /* 0x000fe20000000f00 */
[----:B------:R-:W-:Y:S02]  /*05f0*/  IMAD.MOV.U32 R7, RZ, RZ, R9 ;  /* 0x000000ffff077224 */ /* 0x000fe400078e0009 */
[----:B------:R-:W-:Y:S01]  /*0600*/  IMAD R5, R5, UR4, R2 ;  /* 0x0000000405057c24 */ /* 0x000fe2000f8e0202 */
[----:B------:R-:W-:Y:S06]  /*0610*/  BRA `(.L_x_300) ;  /* 0x0000000000587947 */ /* 0x000fec0003800000 */
.L_x_299:
        /* <DEDUP_REMOVED lines=22> */
.L_x_300:
[----:B------:R-:W-:Y:S05]  /*0780*/  BSYNC B0 ;  /* 0x0000000000007941 */ /* 0x000fea0003800000 */
.L_x_298:
        /* <DEDUP_REMOVED lines=11> */
[----:B------:R-:W-:Y:S05]  /*0840*/  BRA `(.L_x_303) ;  /* 0x0000000000487947 */ /* 0x000fea0003800000 */
.L_x_302:
        /* <DEDUP_REMOVED lines=18> */
.L_x_303:
[----:B------:R-:W-:Y:S05]  /*0970*/  BSYNC B0 ;  /* 0x0000000000007941 */ /* 0x000fea0003800000 */
.L_x_301:
        /* <DEDUP_REMOVED lines=30> */
.L_x_316:
[----:B------:R-:W-:Y:S01]  /*0b60*/  ISETP.GE.AND P0, PT, R5, R6, PT ;  /* 0x000000060500720c */ /* 0x000fe20003f06270 */
[----:B------:R-:W-:Y:S01]  /*0b70*/  BSSY B1, `(.L_x_304) ;  /* 0x00000e6000017945 */ /* 0x000fe20003800000 */
[----:B------:R-:W-:-:S11]  /*0b80*/  HFMA2.MMA R20, -RZ, RZ, 0, 0 ;  /* 0x00000000ff147435 */ /* 0x000fd600000001ff */
[----:B------:R-:W-:Y:S05]  /*0b90*/  @P0 BRA `(.L_x_305) ;  /* 0x0000000c008c0947 */ /* 0x000fea0003800000 */
[----:B------:R-:W-:Y:S01]  /*0ba0*/  IMAD.MOV.U32 R20, RZ, RZ, RZ ;  /* 0x000000ffff147224 */ /* 0x000fe200078e00ff */
[----:B------:R-:W-:-:S07]  /*0bb0*/  MOV R8, R5 ;  /* 0x0000000500087202 */ /* 0x000fce0000000f00 */
.L_x_315:
        /* <DEDUP_REMOVED lines=36> */
[----:B--2---:R-:W-:Y:S02]  /*0e00*/  HADD2.F32 R11, -RZ, R10.H0_H0 ;  /* 0x2000000aff0b7230 */ /* 0x004fe40000004100 */
[----:B------:R-:W-:-:S03]  /*0e10*/  VIADD R10, R12, 0x1 ;  /* 0x000000010c0a7836 */ /* 0x000fc60000000000 */
[----:B------:R-:W-:-:S07]  /*0e20*/  FADD.FTZ R20, R20, R11 ;  /* 0x0000000b14147221 */ /* 0x000fce0000010000 */
[----:B------:R-:W-:Y:S05]  /*0e30*/  @!P0 BRA `(.L_x_309) ;  /* 0x0000000000288947 */ /* 0x000fea0003800000 */
[----:B------:R-:W-:Y:S02]  /*0e40*/  ISETP.NE.AND P0, PT, R9, 0x2, PT ;  /* 0x000000020900780c */ /* 0x000fe40003f05270 */
[----:B------:R-:W2:Y:S11]  /*0e50*/  LDG.E.U16 R9, desc[UR10][R14.64+0x2] ;  /* 0x0000020a0e097981 */ /* 0x000eb6000c1e1500 */
[----:B------:R-:W3:Y:S01]  /*0e60*/  @P0 LDG.E.U16 R11, desc[UR10][R14.64+0x4] ;  /* 0x0000040a0e0b0981 */ /* 0x000ee2000c1e1500 */
[C---:B------:R-:W-:Y:S01]  /*0e70*/  IADD3 R16, R12.reuse, 0x3, RZ ;  /* 0x000000030c107810 */ /* 0x040fe20007ffe0ff */
[----:B------:R-:W-:-:S03]  /*0e80*/  VIADD R10, R12, 0x2 ;  /* 0x000000020c0a7836 */ /* 0x000fc60000000000 */
[----:B------:R-:W-:Y:S01]  /*0e90*/  @P0 MOV R10, R16 ;  /* 0x00000010000a0202 */ /* 0x000fe20000000f00 */
[----:B--2---:R-:W-:-:S05]  /*0ea0*/  HADD2.F32 R9, -RZ, R9.H0_H0 ;  /* 0x20000009ff097230 */ /* 0x004fca0000004100 */
[----:B------:R-:W-:Y:S01]  /*0eb0*/  FADD.FTZ R20, R20, R9 ;  /* 0x0000000914147221 */ /* 0x000fe20000010000 */
[----:B---3--:R-:W-:-:S05]  /*0ec0*/  @P0 HADD2.F32 R11, -RZ, R11.H0_H0 ;  /* 0x2000000bff0b0230 */ /* 0x008fca0000004100 */
[----:B------:R-:W-:-:S07]  /*0ed0*/  @P0 FADD.FTZ R20, R20, R11 ;  /* 0x0000000b14140221 */ /* 0x000fce0000010000 */
.L_x_309:
[----:B------:R-:W-:Y:S05]  /*0ee0*/  BSYNC B2 ;  /* 0x0000000000027941 */ /* 0x000fea0003800000 */
.L_x_308:
[----:B------:R-:W-:Y:S05]  /*0ef0*/  @!P1 BRA `(.L_x_307) ;  /* 0x0000000800a49947 */ /* 0x000fea0003800000 */
[----:B------:R-:W0:Y:S01]  /*0f00*/  LDC.64 R14, c[0x0][0x220] ;  /* 0x00008800ff0e7b82 */ /* 0x000e220000000a00 */
[----:B------:R-:W-:Y:S01]  /*0f10*/  USHF.R.S32.HI UR5, URZ, 0x1f, UR4 ;  /* 0x0000001f3f057899 */ /* 0x000fe20008011404 */
[----:B------:R-:W-:Y:S01]  /*0f20*/  MOV R17, R7 ;  /* 0x0000000700117202 */ /* 0x000fe20000000f00 */
[----:B------:R-:W-:Y:S01]  /*0f30*/  IMAD.MOV.U32 R16, RZ, RZ, R0 ;  /* 0x000000ffff107224 */ /* 0x000fe200078e0000 */
[----:B------:R-:W-:Y:S01]  /*0f40*/  IADD3 R11, R4, -R10, RZ ;  /* 0x8000000a040b7210 */ /* 0x000fe20007ffe0ff */
[----:B------:R-:W-:Y:S01]  /*0f50*/  ULDC.64 UR12, c[0x0][0x228] ;  /* 0x00008a00000c7ab9 */ /* 0x000fe20000000a00 */
[----:B------:R-:W-:Y:S01]  /*0f60*/  SHF.R.S32.HI R9, RZ, 0x1f, R8 ;  /* 0x0000001fff097819 */ /* 0x000fe20000011408 */
[----:B------:R-:W-:Y:S01]  /*0f70*/  BSSY B2, `(.L_x_310) ;  /* 0x000005c000027945 */ /* 0x000fe20003800000 */
[----:B------:R-:W-:Y:S02]  /*0f80*/  ISETP.GT.AND P2, PT, R11, 0xc, PT ;  /* 0x0000000c0b00780c */ /* 0x000fe40003f44270 */
[----:B------:R-:W-:Y:S01]  /*0f90*/  PLOP3.LUT P0, PT, PT, PT, PT, 0x80, 0x0 ;  /* 0x000000000000781c */ /* 0x000fe20003f0f070 */
[----:B0-----:R-:W-:-:S02]  /*0fa0*/  IMAD R18, R14, UR5, RZ ;  /* 0x000000050e127c24 */ /* 0x001fc4000f8e02ff */
[----:B------:R-:W-:-:S04]  /*0fb0*/  IMAD.WIDE.U32 R16, R14, UR4, R16 ;  /* 0x000000040e107c25 */ /* 0x000fc8000f8e0010 */
[----:B------:R-:W-:-:S04]  /*0fc0*/  IMAD R15, R15, UR4, R18 ;  /* 0x000000040f0f7c24 */ /* 0x000fc8000f8e0212 */
[----:B------:R-:W-:-:S04]  /*0fd0*/  IMAD.IADD R15, R17, 0x1, R15 ;  /* 0x00000001110f7824 */ /* 0x000fc800078e020f */
[----:B------:R-:W-:Y:S02]  /*0fe0*/  IMAD R7, R15, UR12, RZ ;  /* 0x0000000c0f077c24 */ /* 0x000fe4000f8e02ff */
[----:B------:R-:W-:-:S04]  /*0ff0*/  IMAD.WIDE.U32 R14, R16, UR12, R8 ;  /* 0x0000000c100e7c25 */ /* 0x000fc8000f8e0008 */
[----:B------:R-:W-:-:S04]  /*1000*/  IMAD R7, R16, UR13, R7 ;  /* 0x0000000d10077c24 */ /* 0x000fc8000f8e0207 */
[----:B------:R-:W-:Y:S01]  /*1010*/  IMAD.IADD R9, R7, 0x1, R15 ;  /* 0x0000000107097824 */ /* 0x000fe200078e020f */
[----:B------:R-:W-:Y:S06]  /*1020*/  @!P2 BRA `(.L_x_311) ;  /* 0x000000040040a947 */ /* 0x000fec0003800000 */
[----:B------:R-:W-:Y:S02]  /*1030*/  PLOP3.LUT P0, PT, PT, PT, PT, 0x8, 0x0 ;  /* 0x000000000000781c */ /* 0x000fe40003f0e170 */
[----:B------:R-:W-:-:S11]  /*1040*/  IADD3 R7, R4, -0xc, RZ ;  /* 0xfffffff404077810 */ /* 0x000fd60007ffe0ff */
.L_x_312:
        /* <DEDUP_REMOVED lines=78> */
.L_x_311:
[----:B------:R-:W-:Y:S05]  /*1530*/  BSYNC B2 ;  /* 0x0000000000027941 */ /* 0x000fea0003800000 */
.L_x_310:
        /* <DEDUP_REMOVED lines=45> */
.L_x_314:
[----:B------:R-:W-:Y:S05]  /*1810*/  BSYNC B2 ;  /* 0x0000000000027941 */ /* 0x000fea0003800000 */
.L_x_313:
        /* <DEDUP_REMOVED lines=23> */
.L_x_307:
[----:B------:R-:W-:Y:S05]  /*1990*/  BSYNC B0 ;  /* 0x0000000000007941 */ /* 0x000fea0003800000 */
.L_x_306:
[----:B------:R-:W-:-:S05]  /*19a0*/  VIADD R8, R8, 0x1 ;  /* 0x0000000108087836 */ /* 0x000fca0000000000 */
[----:B------:R-:W-:-:S13]  /*19b0*/  ISETP.GE.AND P0, PT, R8, R6, PT ;  /* 0x000000060800720c */ /* 0x000fda0003f06270 */
[----:B------:R-:W-:Y:S05]  /*19c0*/  @!P0 BRA `(.L_x_315) ;  /* 0xfffffff0007c8947 */ /* 0x000fea000383ffff */
.L_x_305:
[----:B------:R-:W-:Y:S05]  /*19d0*/  BSYNC B1 ;  /* 0x0000000000017941 */ /* 0x000fea0003800000 */
.L_x_304:
        /* <DEDUP_REMOVED lines=16> */
        .weak           $__internal_26_$__cuda_sm20_div_s64
        .type           $__internal_26_$__cuda_sm20_div_s64,@function
        .size           $__internal_26_$__cuda_sm20_div_s64,($__internal_27_$__cuda_sm20_div_u64 - $__internal_26_$__cuda_sm20_div_s64)
$__internal_26_$__cuda_sm20_div_s64:
        /* <DEDUP_REMOVED lines=83> */
[----:B------:R-:W-:Y:S06]  /*2010*/  RET.REL.NODEC R4 `(_ZN2at6native53_GLOBAL__N__3bfe7fd5_20_UpSampleNearest2d_cu_198c5ce237upsample_nearest2d_backward_out_frameIN3c104HalfEfXadL_ZNS0_40nearest_neighbor_bw_compute_source_indexEfiiEEEEvPKT_mmmmmmPS5_ff) ;  /* 0xffffffdc04f87950 */ /* 0x000fec0003c3ffff */
        .weak           $__internal_27_$__cuda_sm20_div_u64
        .type           $__internal_27_$__cuda_sm20_div_u64,@function
        .size           $__internal_27_$__cuda_sm20_div_u64,($__internal_28_$__cuda_sm20_rem_u64 - $__internal_27_$__cuda_sm20_div_u64)
$__internal_27_$__cuda_sm20_div_u64:
        /* <DEDUP_REMOVED lines=41> */
[----:B------:R-:W-:-:S03]  /*22b0*/  IMAD.WIDE.U32 R8, R11, R4, RZ ;  /* 0x000000040b087225 */ /* 0x000fc600078e00ff */
[----:B------:R-:W-:Y:S01]  /*22c0*/  IADD3.X R7, RZ, R7, RZ, P1, !PT ;  /* 0x00000007ff077210 */ /* 0x000fe20000ffe4ff */
[----:B------:R-:W-:Y:S01]  /*22d0*/  IMAD R9, R11, R5, R9 ;  /* 0x000000050b097224 */ /* 0x000fe200078e0209 */
[----:B------:R-:W-:-:S03]  /*22e0*/  IADD3 R13, P1, -R8, R2, RZ ;  /* 0x00000002080d7210 */ /* 0x000fc60007f3e1ff */
[-C--:B------:R-:W-:Y:S01]  /*22f0*/  IMAD R8, R7, R4.reuse, R9 ;  /* 0x0000000407087224 */ /* 0x080fe200078e0209 */
[----:B------:R-:W-:-:S03]  /*2300*/  ISETP.GE.U32.AND P0, PT, R13, R4, PT ;  /* 0x000000040d00720c */ /* 0x000fc60003f06070 */
[----:B------:R-:W-:Y:S01]  /*2310*/  IMAD.X R14, R3, 0x1, ~R8, P1 ;  /* 0x00000001030e7824 */ /* 0x000fe200008e0e08 */
[----:B------:R-:W-:Y:S02]  /*2320*/  IADD3 R9, P1, R13, -R4, RZ ;  /* 0x800000040d097210 */ /* 0x000fe40007f3e0ff */
[----:B------:R-:W-:Y:S02]  /*2330*/  IADD3 R8, P2, R11, 0x1, RZ ;  /* 0x000000010b087810 */ /* 0x000fe40007f5e0ff */
[CC--:B------:R-:W-:Y:S02]  /*2340*/  ISETP.GE.U32.AND.EX P0, PT, R14.reuse, R5.reuse, PT, P0 ;  /* 0x000000050e00720c */ /* 0x0c0fe40003f06100 */
[----:B------:R-:W-:Y:S02]  /*2350*/  IADD3.X R12, R14, ~R5, RZ, P1, !PT ;  /* 0x800000050e0c7210 */ /* 0x000fe40000ffe4ff */
[----:B------:R-:W-:Y:S02]  /*2360*/  IADD3.X R10, RZ, R7, RZ, P2, !PT ;  /* 0x00000007ff0a7210 */ /* 0x000fe400017fe4ff */
[----:B------:R-:W-:-:S02]  /*2370*/  SEL R9, R9, R13, P0 ;  /* 0x0000000d09097207 */ /* 0x000fc40000000000 */
[----:B------:R-:W-:Y:S02]  /*2380*/  SEL R8, R8, R11, P0 ;  /* 0x0000000b08087207 */ /* 0x000fe40000000000 */
[----:B------:R-:W-:Y:S02]  /*2390*/  SEL R12, R12, R14, P0 ;  /* 0x0000000e0c0c7207 */ /* 0x000fe40000000000 */
[----:B------:R-:W-:Y:S02]  /*23a0*/  SEL R10, R10, R7, P0 ;  /* 0x000000070a0a7207 */ /* 0x000fe40000000000 */
[----:B------:R-:W-:Y:S02]  /*23b0*/  ISETP.GE.U32.AND P0, PT, R9, R4, PT ;  /* 0x000000040900720c */ /* 0x000fe40003f06070 */
[----:B------:R-:W-:Y:S02]  /*23c0*/  IADD3 R7, P2, R8, 0x1, RZ ;  /* 0x0000000108077810 */ /* 0x000fe40007f5e0ff */
[----:B------:R-:W-:-:S02]  /*23d0*/  ISETP.GE.U32.AND.EX P0, PT, R12, R5, PT, P0 ;  /* 0x000000050c00720c */ /* 0x000fc40003f06100 */
[----:B------:R-:W-:Y:S01]  /*23e0*/  ISETP.NE.U32.AND P1, PT, R4, RZ, PT ;  /* 0x000000ff0400720c */ /* 0x000fe20003f25070 */
[----:B------:R-:W-:Y:S01]  /*23f0*/  IMAD.X R9, RZ, RZ, R10, P2 ;  /* 0x000000ffff097224 */ /* 0x000fe200010e060a */
[----:B------:R-:W-:Y:S01]  /*2400*/  SEL R4, R7, R8, P0 ;  /* 0x0000000807047207 */ /* 0x000fe20000000000 */
[----:B------:R-:W-:Y:S01]  /*2410*/  HFMA2.MMA R7, -RZ, RZ, 0, 0 ;  /* 0x00000000ff077435 */ /* 0x000fe200000001ff */
[----:B------:R-:W-:Y:S02]  /*2420*/  ISETP.NE.AND.EX P1, PT, R5, RZ, PT, P1 ;  /* 0x000000ff0500720c */ /* 0x000fe40003f25310 */
[----:B------:R-:W-:Y:S02]  /*2430*/  SEL R9, R9, R10, P0 ;  /* 0x0000000a09097207 */ /* 0x000fe40000000000 */
[----:B------:R-:W-:Y:S02]  /*2440*/  SEL R4, R4, 0xffffffff, P1 ;  /* 0xffffffff04047807 */ /* 0x000fe40000800000 */
[----:B------:R-:W-:Y:S01]  /*2450*/  SEL R9, R9, 0xffffffff, P1 ;  /* 0xffffffff09097807 */ /* 0x000fe20000800000 */
[----:B------:R-:W-:Y:S06]  /*2460*/  RET.REL.NODEC R6 `(_ZN2at6native53_GLOBAL__N__3bfe7fd5_20_UpSampleNearest2d_cu_198c5ce237upsample_nearest2d_backward_out_frameIN3c104HalfEfXadL_ZNS0_40nearest_neighbor_bw_compute_source_indexEfiiEEEEvPKT_mmmmmmPS5_ff) ;  /* 0xffffffd806e47950 */ /* 0x000fec0003c3ffff */
        .weak           $__internal_28_$__cuda_sm20_rem_u64
        .type           $__internal_28_$__cuda_sm20_rem_u64,@function
        .size           $__internal_28_$__cuda_sm20_rem_u64,(.L_x_658 - $__internal_28_$__cuda_sm20_rem_u64)
$__internal_28_$__cuda_sm20_rem_u64:
        /* <DEDUP_REMOVED lines=17> */
[----:B------:R-:W-:Y:S01]  /*2580*/  IMAD.WIDE.U32 R10, R13, R8, RZ ;  /* 0x000000080d0a7225 */ /* 0x000fe200078e00ff */
[----:B------:R-:W-:-:S03]  /*2590*/  IADD3.X R15, RZ, RZ, R12, P2, P1 ;  /* 0x000000ffff0f7210 */ /* 0x000fc600017e240c */
        /* <DEDUP_REMOVED lines=25> */
[----:B------:R-:W-:-:S04]  /*2730*/  ISETP.GE.U32.AND P0, PT, R11, R8, PT ;  /* 0x000000080b00720c */ /* 0x000fc80003f06070 */
        /* <DEDUP_REMOVED lines=11> */
[----:B------:R-:W-:Y:S02]  /*27f0*/  SEL R4, R4, R7, P0 ;  /* 0x0000000704047207 */ /* 0x000fe40000000000 */
[----:B------:R-:W-:Y:S02]  /*2800*/  MOV R7, 0x0 ;  /* 0x0000000000077802 */ /* 0x000fe40000000f00 */
[----:B------:R-:W-:Y:S02]  /*2810*/  SEL R4, R4, 0xffffffff, P1 ;  /* 0xffffffff04047807 */ /* 0x000fe40000800000 */
[----:B------:R-:W-:Y:S05]  /*2820*/  RET.REL.NODEC R6 `(_ZN2at6native53_GLOBAL__N__3bfe7fd5_20_UpSampleNearest2d_cu_198c5ce237upsample_nearest2d_backward_out_frameIN3c104HalfEfXadL_ZNS0_40nearest_neighbor_bw_compute_source_indexEfiiEEEEvPKT_mmmmmmPS5_ff) ;  /* 0xffffffd406f47950 */ /* 0x000fea0003c3ffff */
.L_x_317:
        /* <DEDUP_REMOVED lines=13> */
.L_x_658:


//--------------------- .text._ZN2at6native53_GLOBAL__N__3bfe7fd5_20_UpSampleNearest2d_cu_198c5ce237upsample_nearest2d_backward_out_frameIffXadL_ZNS0_40nearest_neighbor_bw_compute_source_indexEfiiEEEEvPKT_mmmmmmPS3_ff --------------------------
	.section	.text._ZN2at6native53_GLOBAL__N__3bfe7fd5_20_UpSampleNearest2d_cu_198c5ce237upsample_nearest2d_backward_out_frameIffXadL_ZNS0_40nearest_neighbor_bw_compute_source_indexEfiiEEEEvPKT_mmmmmmPS3_ff,"ax",@progbits
	.align	128
.text._ZN2at6native53_GLOBAL__N__3bfe7fd5_20_UpSampleNearest2d_cu_198c5ce237upsample_nearest2d_backward_out_frameIffXadL_ZNS0_40nearest_neighbor_bw_compute_source_indexEfiiEEEEvPKT_mmmmmmPS3_ff:
        .type           _ZN2at6native53_GLOBAL__N__3bfe7fd5_20_UpSampleNearest2d_cu_198c5ce237upsample_nearest2d_backward_out_frameIffXadL_ZNS0_40nearest_neighbor_bw_compute_source_indexEfiiEEEEvPKT_mmmmmmPS3_ff,@function
        .size           _ZN2at6native53_GLOBAL__N__3bfe7fd5_20_UpSampleNearest2d_cu_198c5ce237upsample_nearest2d_backward_out_frameIffXadL_ZNS0_40nearest_neighbor_bw_compute_source_indexEfiiEEEEvPKT_mmmmmmPS3_ff,(.L_x_662 - _ZN2at6native53_GLOBAL__N__3bfe7fd5_20_UpSampleNearest2d_cu_198c5ce237upsample_nearest2d_backward_out_frameIffXadL_ZNS0_40nearest_neighbor_bw_compute_source_indexEfiiEEEEvPKT_mmmmmmPS3_ff)
        .other          _ZN2at6native53_GLOBAL__N__3bfe7fd5_20_UpSampleNearest2d_cu_198c5ce237upsample_nearest2d_backward_out_frameIffXadL_ZNS0_40nearest_neighbor_bw_compute_source_indexEfiiEEEEvPKT_mmmmmmPS3_ff,@"STO_CUDA_ENTRY STV_DEFAULT"
_ZN2at6native53_GLOBAL__N__3bfe7fd5_20_UpSampleNearest2d_cu_198c5ce237upsample_nearest2d_backward_out_frameIffXadL_ZNS0_40nearest_neighbor_bw_compute_source_indexEfiiEEEEvPKT_mmmmmmPS3_ff:
        /* <DEDUP_REMOVED lines=29> */
[----:B------:R-:W-:Y:S05]  /*01d0*/  CALL.REL.NOINC `($__internal_29_$__cuda_sm20_div_s64) ;  /* 0x0000001400c07944 */ /* 0x000fea0003c00000 */
[----:B------:R-:W-:Y:S01]  /*01e0*/  IMAD.MOV.U32 R4, RZ, RZ, R6 ;  /* 0x000000ffff047224 */ /* 0x000fe200078e0006 */
[----:B------:R-:W-:Y:S01]  /*01f0*/  MOV R5, R7 ;  /* 0x0000000700057202 */ /* 0x000fe20000000f00 */
[----:B------:R-:W-:Y:S06]  /*0200*/  BRA `(.L_x_320) ;  /* 0x00000000004c7947 */ /* 0x000fec0003800000 */
.L_x_319:
        /* <DEDUP_REMOVED lines=19> */
.L_x_320:
[----:B------:R-:W-:Y:S05]  /*0340*/  BSYNC B0 ;  /* 0x0000000000007941 */ /* 0x000fea0003800000 */
.L_x_318:
        /* <DEDUP_REMOVED lines=10> */
[----:B------:R-:W-:Y:S05]  /*03f0*/  CALL.REL.NOINC `($__internal_31_$__cuda_sm20_rem_u64) ;  /* 0x0000001c009c7944 */ /* 0x000fea0003c00000 */
[----:B------:R-:W-:Y:S01]  /*0400*/  MOV R0, R4 ;  /* 0x0000000400007202 */ /* 0x000fe20000000f00 */
[----:B------:R-:W-:Y:S06]  /*0410*/  BRA `(.L_x_323) ;  /* 0x0000000000487947 */ /* 0x000fec0003800000 */
.L_x_322:
        /* <DEDUP_REMOVED lines=18> */
.L_x_323:
[----:B------:R-:W-:Y:S05]  /*0540*/  BSYNC B0 ;  /* 0x0000000000007941 */ /* 0x000fea0003800000 */
.L_x_321:
[----:B------:R-:W-:Y:S01]  /*0550*/  ULDC UR4, c[0x0][0x244] ;  /* 0x0000910000047ab9 */ /* 0x000fe20000000800 */
[----:B------:R-:W-:Y:S01]  /*0560*/  BSSY B0, `(.L_x_324) ;  /* 0x0000022000007945 */ /* 0x000fe20003800000 */
[----:B------:R-:W-:-:S04]  /*0570*/  LOP3.LUT R4, R3, UR4, RZ, 0xfc, !PT ;  /* 0x0000000403047c12 */ /* 0x000fc8000f8efcff */
[----:B------:R-:W-:-:S13]  /*0580*/  ISETP.NE.U32.AND P0, PT, R4, RZ, PT ;  /* 0x000000ff0400720c */ /* 0x000fda0003f05070 */
[----:B------:R-:W-:Y:S05]  /*0590*/  @!P0 BRA `(.L_x_325) ;  /* 0x0000000000208947 */ /* 0x000fea0003800000 */
[----:B------:R-:W-:-:S07]  /*05a0*/  MOV R6, 0x5c0 ;  /* 0x000005c000067802 */ /* 0x000fce0000000f00 */
[----:B------:R-:W-:Y:S05]  /*05b0*/  CALL.REL.NOINC `($__internal_30_$__cuda_sm20_div_u64) ;  /* 0x0000001800187944 */ /* 0x000fea0003c00000 */
[--C-:B------:R-:W-:Y:S01]  /*05c0*/  IMAD.MOV R5, RZ, RZ, -R4.reuse ;  /* 0x000000ffff057224 */ /* 0x100fe200078e0a04 */
[----:B------:R-:W-:Y:S01]  /*05d0*/  ULDC UR4, c[0x0][0x240] ;  /* 0x0000900000047ab9 */ /* 0x000fe20000000800 */
[----:B------:R-:W-:Y:S01]  /*05e0*/  IMAD.MOV.U32 R6, RZ, RZ, R4 ;  /* 0x000000ffff067224 */ /* 0x000fe200078e0004 */
[----:B------:R-:W-:Y:S01]  /*05f0*/  MOV R7, R9 ;  /* 0x0000000900077202 */ /* 0x000fe20000000f00 */
[----:B------:R-:W-:Y:S01]  /*0600*/  IMAD R5, R5, UR4, R2 ;  /* 0x0000000405057c24 */ /* 0x000fe2000f8e0202 */
[----:B------:R-:W-:Y:S06]  /*0610*/  BRA `(.L_x_326) ;  /* 0x0000000000587947 */ /* 0x000fec0003800000 */
.L_x_325:
        /* <DEDUP_REMOVED lines=9> */
[----:B------:R-:W-:-:S04]  /*06b0*/  IMAD.HI.U32 R5, R5, R7, R4 ;  /* 0x0000000705057227 */ /* 0x000fc800078e0004 */
[----:B------:R-:W-:Y:S02]  /*06c0*/  IMAD.MOV.U32 R7, RZ, RZ, RZ ;  /* 0x000000ffff077224 */ /* 0x000fe400078e00ff */
        /* <DEDUP_REMOVED lines=11> */
.L_x_326:
[----:B------:R-:W-:Y:S05]  /*0780*/  BSYNC B0 ;  /* 0x0000000000007941 */ /* 0x000fea0003800000 */
.L_x_324:
        /* <DEDUP_REMOVED lines=10> */
[----:B------:R-:W-:Y:S05]  /*0830*/  CALL.REL.NOINC `($__internal_31_$__cuda_sm20_rem_u64) ;  /* 0x00000018008c7944 */ /* 0x000fea0003c00000 */
[----:B------:R-:W-:Y:S05]  /*0840*/  BRA `(.L_x_329) ;  /* 0x0000000000487947 */ /* 0x000fea0003800000 */
.L_x_328:
        /* <DEDUP_REMOVED lines=18> */
.L_x_329:
[----:B------:R-:W-:Y:S05]  /*0970*/  BSYNC B0 ;  /* 0x0000000000007941 */ /* 0x000fea0003800000 */
.L_x_327:
        /* <DEDUP_REMOVED lines=30> */
.L_x_342:
[----:B------:R-:W-:Y:S01]  /*0b60*/  ISETP.GE.AND P0, PT, R5, R6, PT ;  /* 0x000000060500720c */ /* 0x000fe20003f06270 */
[----:B------:R-:W-:Y:S01]  /*0b70*/  BSSY B1, `(.L_x_330) ;  /* 0x00000c7000017945 */ /* 0x000fe20003800000 */
[----:B------:R-:W-:-:S11]  /*0b80*/  IMAD.MOV.U32 R26, RZ, RZ, RZ ;  /* 0x000000ffff1a7224 */ /* 0x000fd600078e00ff */
[----:B------:R-:W-:Y:S05]  /*0b90*/  @P0 BRA `(.L_x_331) ;  /* 0x0000000c00100947 */ /* 0x000fea0003800000 */
[----:B------:R-:W-:Y:S01]  /*0ba0*/  HFMA2.MMA R26, -RZ, RZ, 0, 0 ;  /* 0x00000000ff1a7435 */ /* 0x000fe200000001ff */
[----:B------:R-:W-:-:S10]  /*0bb0*/  IMAD.MOV.U32 R8, RZ, RZ, R5 ;  /* 0x000000ffff087224 */ /* 0x000fd400078e0005 */
.L_x_341:
        /* <DEDUP_REMOVED lines=47> */
.L_x_335:
[----:B------:R-:W-:Y:S05]  /*0eb0*/  BSYNC B2 ;  /* 0x0000000000027941 */ /* 0x000fea0003800000 */
.L_x_334:
        /* <DEDUP_REMOVED lines=22> */
.L_x_338:
        /* <DEDUP_REMOVED lines=62> */
.L_x_337:
[----:B------:R-:W-:Y:S05]  /*1400*/  BSYNC B2 ;  /* 0x0000000000027941 */ /* 0x000fea0003800000 */
.L_x_336:
        /* <DEDUP_REMOVED lines=37> */
.L_x_340:
[----:B------:R-:W-:Y:S05]  /*1660*/  BSYNC B2 ;  /* 0x0000000000027941 */ /* 0x000fea0003800000 */
.L_x_339:
        /* <DEDUP_REMOVED lines=19> */
.L_x_333:
[----:B------:R-:W-:Y:S05]  /*17a0*/  BSYNC B0 ;  /* 0x0000000000007941 */ /* 0x000fea0003800000 */
.L_x_332:
[----:B------:R-:W-:-:S04]  /*17b0*/  IADD3 R8, R8, 0x1, RZ ;  /* 0x0000000108087810 */ /* 0x000fc80007ffe0ff */
[----:B------:R-:W-:-:S13]  /*17c0*/  ISETP.GE.AND P0, PT, R8, R6, PT ;  /* 0x000000060800720c */ /* 0x000fda0003f06270 */
[----:B------:R-:W-:Y:S05]  /*17d0*/  @!P0 BRA `(.L_x_341) ;  /* 0xfffffff000f88947 */ /* 0x000fea000383ffff */
.L_x_331:
[----:B------:R-:W-:Y:S05]  /*17e0*/  BSYNC B1 ;  /* 0x0000000000017941 */ /* 0x000fea0003800000 */
.L_x_330:
        /* <DEDUP_REMOVED lines=15> */
        .weak           $__internal_29_$__cuda_sm20_div_s64
        .type           $__internal_29_$__cuda_sm20_div_s64,@function
        .size           $__internal_29_$__cuda_sm20_div_s64,($__internal_30_$__cuda_sm20_div_u64 - $__internal_29_$__cuda_sm20_div_s64)
$__internal_29_$__cuda_sm20_div_s64:
        /* <DEDUP_REMOVED lines=83> */
[----:B------:R-:W-:Y:S06]  /*1e10*/  RET.REL.NODEC R4 `(_ZN2at6native53_GLOBAL__N__3bfe7fd5_20_UpSampleNearest2d_cu_198c5ce237upsample_nearest2d_backward_out_frameIffXadL_ZNS0_40nearest_neighbor_bw_compute_source_indexEfiiEEEEvPKT_mmmmmmPS3_ff) ;  /* 0xffffffe004787950 */ /* 0x000fec0003c3ffff */
        .weak           $__internal_30_$__cuda_sm20_div_u64
        .type           $__internal_30_$__cuda_sm20_div_u64,@function
        .size           $__internal_30_$__cuda_sm20_div_u64,($__internal_31_$__cuda_sm20_rem_u64 - $__internal_30_$__cuda_sm20_div_u64)
$__internal_30_$__cuda_sm20_div_u64:
        /* <DEDUP_REMOVED lines=68> */
[----:B------:R-:W-:Y:S06]  /*2260*/  RET.REL.NODEC R6 `(_ZN2at6native53_GLOBAL__N__3bfe7fd5_20_UpSampleNearest2d_cu_198c5ce237upsample_nearest2d_backward_out_frameIffXadL_ZNS0_40nearest_neighbor_bw_compute_source_indexEfiiEEEEvPKT_mmmmmmPS3_ff) ;  /* 0xffffffdc06647950 */ /* 0x000fec0003c3ffff */
        .weak           $__internal_31_$__cuda_sm20_rem_u64
        .type           $__internal_31_$__cuda_sm20_rem_u64,@function
        .size           $__internal_31_$__cuda_sm20_rem_u64,(.L_x_662 - $__internal_31_$__cuda_sm20_rem_u64)
$__internal_31_$__cuda_sm20_rem_u64:
        /* <DEDUP_REMOVED lines=59> */
[----:B------:R-:W-:Y:S05]  /*2620*/  RET.REL.NODEC R6 `(_ZN2at6native53_GLOBAL__N__3bfe7fd5_20_UpSampleNearest2d_cu_198c5ce237upsample_nearest2d_backward_out_frameIffXadL_ZNS0_40nearest_neighbor_bw_compute_source_indexEfiiEEEEvPKT_mmmmmmPS3_ff) ;  /* 0xffffffd806747950 */ /* 0x000fea0003c3ffff */
.L_x_343:
        /* <DEDUP_REMOVED lines=13> */
.L_x_662:


//--------------------- .text._ZN2at6native53_GLOBAL__N__3bfe7fd5_20_UpSampleNearest2d_cu_198c5ce237upsample_nearest2d_backward_out_frameIddXadL_ZNS0_40nearest_neighbor_bw_compute_source_indexEfiiEEEEvPKT_mmmmmmPS3_ff --------------------------
	.section	.text._ZN2at6native53_GLOBAL__N__3bfe7fd5_20_UpSampleNearest2d_cu_198c5ce237upsample_nearest2d_backward_out_frameIddXadL_ZNS0_40nearest_neighbor_bw_compute_source_indexEfiiEEEEvPKT_mmmmmmPS3_ff,"ax",@progbits
	.align	128
.text._ZN2at6native53_GLOBAL__N__3bfe7fd5_20_UpSampleNearest2d_cu_198c5ce237upsample_nearest2d_backward_out_frameIddXadL_ZNS0_40nearest_neighbor_bw_compute_source_indexEfiiEEEEvPKT_mmmmmmPS3_ff:
        .type           _ZN2at6native53_GLOBAL__N__3bfe7fd5_20_UpSampleNearest2d_cu_198c5ce237upsample_nearest2d_backward_out_frameIddXadL_ZNS0_40nearest_neighbor_bw_compute_source_indexEfiiEEEEvPKT_mmmmmmPS3_ff,@function
        .size           _ZN2at6native53_GLOBAL__N__3bfe7fd5_20_UpSampleNearest2d_cu_198c5ce237upsample_nearest2d_backward_out_frameIddXadL_ZNS0_40nearest_neighbor_bw_compute_source_indexEfiiEEEEvPKT_mmmmmmPS3_ff,(.L_x_666 - _ZN2at6native53_GLOBAL__N__3bfe7fd5_20_UpSampleNearest2d_cu_198c5ce237upsample_nearest2d_backward_out_frameIddXadL_ZNS0_40nearest_neighbor_bw_compute_source_indexEfiiEEEEvPKT_mmmmmmPS3_ff)
        .other          _ZN2at6native53_GLOBAL__N__3bfe7fd5_20_UpSampleNearest2d_cu_198c5ce237upsample_nearest2d_backward_out_frameIddXadL_ZNS0_40nearest_neighbor_bw_compute_source_indexEfiiEEEEvPKT_mmmmmmPS3_ff,@"STO_CUDA_ENTRY STV_DEFAULT"
_ZN2at6native53_GLOBAL__N__3bfe7fd5_20_UpSampleNearest2d_cu_198c5ce237upsample_nearest2d_backward_out_frameIddXadL_ZNS0_40nearest_neighbor_bw_compute_source_indexEfiiEEEEvPKT_mmmmmmPS3_ff:
        /* <DEDUP_REMOVED lines=29> */
[----:B------:R-:W-:Y:S05]  /*01d0*/  CALL.REL.NOINC `($__internal_32_$__cuda_sm20_div_s64) ;  /* 0x0000001400d07944 */ /* 0x000fea0003c00000 */
[----:B------:R-:W-:Y:S02]  /*01e0*/  IMAD.MOV.U32 R4, RZ, RZ, R6 ;  /* 0x000000ffff047224 */ /* 0x000fe400078e0006 */
[----:B------:R-:W-:Y:S01]  /*01f0*/  IMAD.MOV.U32 R5, RZ, RZ, R7 ;  /* 0x000000ffff057224 */ /* 0x000fe200078e0007 */
[----:B------:R-:W-:Y:S06]  /*0200*/  BRA `(.L_x_346) ;  /* 0x00000000004c7947 */ /* 0x000fec0003800000 */
.L_x_345:
        /* <DEDUP_REMOVED lines=15> */
[----:B------:R-:W-:Y:S01]  /*0300*/  ISETP.GE.U32.AND P1, PT, R5, UR6, PT ;  /* 0x0000000605007c0c */ /* 0x000fe2000bf26070 */
[----:B------:R-:W-:-:S12]  /*0310*/  IMAD.MOV.U32 R5, RZ, RZ, RZ ;  /* 0x000000ffff057224 */ /* 0x000fd800078e00ff */
[----:B------:R-:W-:Y:S02]  /*0320*/  @P1 IADD3 R4, R4, 0x1, RZ ;  /* 0x0000000104041810 */ /* 0x000fe40007ffe0ff */
[----:B------:R-:W-:-:S07]  /*0330*/  @!P2 LOP3.LUT R4, RZ, UR6, RZ, 0x33, !PT ;  /* 0x00000006ff04ac12 */ /* 0x000fce000f8e33ff */
.L_x_346:
[----:B------:R-:W-:Y:S05]  /*0340*/  BSYNC B0 ;  /* 0x0000000000007941 */ /* 0x000fea0003800000 */
.L_x_344:
        /* <DEDUP_REMOVED lines=10> */
[----:B------:R-:W-:Y:S05]  /*03f0*/  CALL.REL.NOINC `($__internal_34_$__cuda_sm20_rem_u64) ;  /* 0x0000001c00ac7944 */ /* 0x000fea0003c00000 */
[----:B------:R-:W-:Y:S01]  /*0400*/  IMAD.MOV.U32 R0, RZ, RZ, R4 ;  /* 0x000000ffff007224 */ /* 0x000fe200078e0004 */
[----:B------:R-:W-:Y:S06]  /*0410*/  BRA `(.L_x_349) ;  /* 0x0000000000487947 */ /* 0x000fec0003800000 */
.L_x_348:
        /* <DEDUP_REMOVED lines=18> */
.L_x_349:
[----:B------:R-:W-:Y:S05]  /*0540*/  BSYNC B0 ;  /* 0x0000000000007941 */ /* 0x000fea0003800000 */
.L_x_347:
[----:B------:R-:W-:Y:S01]  /*0550*/  ULDC UR4, c[0x0][0x244] ;  /* 0x0000910000047ab9 */ /* 0x000fe20000000800 */
[----:B------:R-:W-:Y:S01]  /*0560*/  BSSY B0, `(.L_x_350) ;  /* 0x0000022000007945 */ /* 0x000fe20003800000 */
[----:B------:R-:W-:-:S04]  /*0570*/  LOP3.LUT R4, R3, UR4, RZ, 0xfc, !PT ;  /* 0x0000000403047c12 */ /* 0x000fc8000f8efcff */
[----:B------:R-:W-:-:S13]  /*0580*/  ISETP.NE.U32.AND P0, PT, R4, RZ, PT ;  /* 0x000000ff0400720c */ /* 0x000fda0003f05070 */
[----:B------:R-:W-:Y:S05]  /*0590*/  @!P0 BRA `(.L_x_351) ;  /* 0x0000000000208947 */ /* 0x000fea0003800000 */
[----:B------:R-:W-:-:S07]  /*05a0*/  MOV R6, 0x5c0 ;  /* 0x000005c000067802 */ /* 0x000fce0000000f00 */
[----:B------:R-:W-:Y:S05]  /*05b0*/  CALL.REL.NOINC `($__internal_33_$__cuda_sm20_div_u64) ;  /* 0x0000001800287944 */ /* 0x000fea0003c00000 */
[----:B------:R-:W-:Y:S01]  /*05c0*/  IADD3 R5, -R4, RZ, RZ ;  /* 0x000000ff04057210 */ /* 0x000fe20007ffe1ff */
[----:B------:R-:W-:Y:S01]  /*05d0*/  ULDC UR4, c[0x0][0x240] ;  /* 0x0000900000047ab9 */ /* 0x000fe20000000800 */
[----:B------:R-:W-:Y:S02]  /*05e0*/  IMAD.MOV.U32 R6, RZ, RZ, R4 ;  /* 0x000000ffff067224 */ /* 0x000fe400078e0004 */
[----:B------:R-:W-:Y:S02]  /*05f0*/  IMAD.MOV.U32 R7, RZ, RZ, R9 ;  /* 0x000000ffff077224 */ /* 0x000fe400078e0009 */
[----:B------:R-:W-:Y:S01]  /*0600*/  IMAD R5, R5, UR4, R2 ;  /* 0x0000000405057c24 */ /* 0x000fe2000f8e0202 */
[----:B------:R-:W-:Y:S06]  /*0610*/  BRA `(.L_x_352) ;  /* 0x0000000000587947 */ /* 0x000fec0003800000 */
.L_x_351:
        /* <DEDUP_REMOVED lines=21> */
[----:B------:R-:W-:-:S07]  /*0770*/  IMAD R5, R5, UR4, R2 ;  /* 0x0000000405057c24 */ /* 0x000fce000f8e0202 */
.L_x_352:
[----:B------:R-:W-:Y:S05]  /*0780*/  BSYNC B0 ;  /* 0x0000000000007941 */ /* 0x000fea0003800000 */
.L_x_350:
        /* <DEDUP_REMOVED lines=10> */
[----:B------:R-:W-:Y:S05]  /*0830*/  CALL.REL.NOINC `($__internal_34_$__cuda_sm20_rem_u64) ;  /* 0x00000018009c7944 */ /* 0x000fea0003c00000 */
[----:B------:R-:W-:Y:S05]  /*0840*/  BRA `(.L_x_355) ;  /* 0x0000000000487947 */ /* 0x000fea0003800000 */
.L_x_354:
        /* <DEDUP_REMOVED lines=18> */
.L_x_355:
[----:B------:R-:W-:Y:S05]  /*0970*/  BSYNC B0 ;  /* 0x0000000000007941 */ /* 0x000fea0003800000 */
.L_x_353:
        /* <DEDUP_REMOVED lines=30> */
.L_x_368:
[----:B------:R-:W-:Y:S01]  /*0b60*/  ISETP.GE.AND P0, PT, R5, R6, PT ;  /* 0x000000060500720c */ /* 0x000fe20003f06270 */
[----:B------:R-:W-:Y:S01]  /*0b70*/  BSSY B1, `(.L_x_356) ;  /* 0x00000c6000017945 */ /* 0x000fe20003800000 */
[----:B------:R-:W-:-:S11]  /*0b80*/  CS2R R22, SRZ ;  /* 0x0000000000167805 */ /* 0x000fd6000001ff00 */
[----:B------:R-:W-:Y:S05]  /*0b90*/  @P0 BRA `(.L_x_357) ;  /* 0x0000000c000c0947 */ /* 0x000fea0003800000 */
[----:B------:R-:W-:Y:S01]  /*0ba0*/  IMAD.MOV.U32 R24, RZ, RZ, R5 ;  /* 0x000000ffff187224 */ /* 0x000fe200078e0005 */
[----:B------:R-:W-:-:S07]  /*0bb0*/  CS2R R22, SRZ ;  /* 0x0000000000167805 */ /* 0x000fce000001ff00 */
.L_x_367:
        /* <DEDUP_REMOVED lines=19> */
[----:B------:R-:W-:-:S04]  /*0cf0*/  IMAD.WIDE.U32 R16, R10, UR8, R24 ;  /* 0x000000080a107c25 */ /* 0x000fc8000f8e0018 */
[----:B------:R-:W-:-:S04]  /*0d00*/  IMAD.IADD R9, R11, 0x1, R9 ;  /* 0x000000010b097824 */ /* 0x000fc800078e0209 */
        /* <DEDUP_REMOVED lines=9> */
[----:B------:R-:W-:Y:S02]  /*0da0*/  LEA R10, P0, R14, UR8, 0x3 ;  /* 0x000000080e0a7c11 */ /* 0x000fe4000f8018ff */
[----:B------:R-:W-:-:S04]  /*0db0*/  IADD3 R11, R15, R11, RZ ;  /* 0x0000000b0f0b7210 */ /* 0x000fc80007ffe0ff */
[----:B------:R-:W-:-:S05]  /*0dc0*/  LEA.HI.X R11, R14, UR9, R11, 0x3, P0 ;  /* 0x000000090e0b7c11 */ /* 0x000fca00080f1c0b */
[----:B------:R-:W2:Y:S01]  /*0dd0*/  LDG.E.64 R14, desc[UR12][R10.64] ;  /* 0x0000000c0a0e7981 */ /* 0x000ea2000c1e1b00 */
[----:B------:R-:W-:Y:S01]  /*0de0*/  ISETP.NE.AND P0, PT, R12, 0x1, PT ;  /* 0x000000010c00780c */ /* 0x000fe20003f05270 */
[----:B------:R-:W-:Y:S01]  /*0df0*/  VIADD R26, R8, 0x1 ;  /* 0x00000001081a7836 */ /* 0x000fe20000000000 */
[----:B--2---:R-:W-:-:S11]  /*0e00*/  DADD R22, R22, R14 ;  /* 0x0000000016167229 */ /* 0x004fd6000000000e */
[----:B------:R-:W-:Y:S05]  /*0e10*/  @!P0 BRA `(.L_x_361) ;  /* 0x0000000000208947 */ /* 0x000fea0003800000 */
[----:B------:R-:W-:Y:S02]  /*0e20*/  ISETP.NE.AND P0, PT, R12, 0x2, PT ;  /* 0x000000020c00780c */ /* 0x000fe40003f05270 */
[----:B------:R-:W2:Y:S11]  /*0e30*/  LDG.E.64 R12, desc[UR12][R10.64+0x8] ;  /* 0x0000080c0a0c7981 */ /* 0x000eb6000c1e1b00 */
[----:B------:R-:W3:Y:S01]  /*0e40*/  @P0 LDG.E.64 R14, desc[UR12][R10.64+0x10] ;  /* 0x0000100c0a0e0981 */ /* 0x000ee2000c1e1b00 */
[C---:B------:R-:W-:Y:S01]  /*0e50*/  IADD3 R26, R8.reuse, 0x2, RZ ;  /* 0x00000002081a7810 */ /* 0x040fe20007ffe0ff */
[----:B--2---:R-:W-:Y:S01]  /*0e60*/  DADD R22, R22, R12 ;  /* 0x0000000016167229 */ /* 0x004fe2000000000c */
[----:B------:R-:W-:-:S04]  /*0e70*/  VIADD R12, R8, 0x3 ;  /* 0x00000003080c7836 */ /* 0x000fc80000000000 */
[----:B------:R-:W-:-:S03]  /*0e80*/  @P0 IMAD.MOV.U32 R26, RZ, RZ, R12 ;  /* 0x000000ffff1a0224 */ /* 0x000fc600078e000c */
[----:B---3--:R-:W-:-:S11]  /*0e90*/  @P0 DADD R22, R22, R14 ;  /* 0x0000000016160229 */ /* 0x008fd6000000000e */
.L_x_361:
[----:B------:R-:W-:Y:S05]  /*0ea0*/  BSYNC B2 ;  /* 0x0000000000027941 */ /* 0x000fea0003800000 */
.L_x_360:
[----:B------:R-:W-:Y:S05]  /*0eb0*/  @!P1 BRA `(.L_x_359) ;  /* 0x0000000800349947 */ /* 0x000fea0003800000 */
[----:B------:R-:W0:Y:S01]  /*0ec0*/  LDC.64 R10, c[0x0][0x220] ;  /* 0x00008800ff0a7b82 */ /* 0x000e220000000a00 */
[----:B------:R-:W-:Y:S01]  /*0ed0*/  USHF.R.S32.HI UR5, URZ, 0x1f, UR4 ;  /* 0x0000001f3f057899 */ /* 0x000fe20008011404 */
[----:B------:R-:W-:Y:S01]  /*0ee0*/  MOV R13, R7 ;  /* 0x00000007000d7202 */ /* 0x000fe20000000f00 */
[----:B------:R-:W-:Y:S01]  /*0ef0*/  IMAD.MOV.U32 R12, RZ, RZ, R0 ;  /* 0x000000ffff0c7224 */ /* 0x000fe200078e0000 */
[----:B------:R-:W-:Y:S01]  /*0f00*/  ULDC.64 UR8, c[0x0][0x228] ;  /* 0x00008a0000087ab9 */ /* 0x000fe20000000a00 */
[----:B------:R-:W-:Y:S01]  /*0f10*/  SHF.R.S32.HI R25, RZ, 0x1f, R24 ;  /* 0x0000001fff197819 */ /* 0x000fe20000011418 */
[----:B------:R-:W-:Y:S01]  /*0f20*/  BSSY B2, `(.L_x_362) ;  /* 0x000004d000027945 */ /* 0x000fe20003800000 */
[----:B------:R-:W-:Y:S01]  /*0f30*/  PLOP3.LUT P0, PT, PT, PT, PT, 0x80, 0x0 ;  /* 0x000000000000781c */ /* 0x000fe20003f0f070 */
[C---:B0-----:R-:W-:Y:S02]  /*0f40*/  IMAD R14, R10.reuse, UR5, RZ ;  /* 0x000000050a0e7c24 */ /* 0x041fe4000f8e02ff */
[----:B------:R-:W-:-:S04]  /*0f50*/  IMAD.WIDE.U32 R12, R10, UR4, R12 ;  /* 0x000000040a0c7c25 */ /* 0x000fc8000f8e000c */
[----:B------:R-:W-:Y:S02]  /*0f60*/  IMAD.IADD R10, R4, 0x1, -R26 ;  /* 0x00000001040a7824 */ /* 0x000fe400078e0a1a */
[----:B------:R-:W-:-:S03]  /*0f70*/  IMAD R11, R11, UR4, R14 ;  /* 0x000000040b0b7c24 */ /* 0x000fc6000f8e020e */
[----:B------:R-:W-:Y:S01]  /*0f80*/  ISETP.GT.AND P2, PT, R10, 0xc, PT ;  /* 0x0000000c0a00780c */ /* 0x000fe20003f44270 */
[----:B------:R-:W-:-:S04]  /*0f90*/  IMAD.IADD R11, R13, 0x1, R11 ;  /* 0x000000010d0b7824 */ /* 0x000fc800078e020b */
[----:B------:R-:W-:Y:S02]  /*0fa0*/  IMAD R7, R11, UR8, RZ ;  /* 0x000000080b077c24 */ /* 0x000fe4000f8e02ff */
[----:B------:R-:W-:-:S04]  /*0fb0*/  IMAD.WIDE.U32 R10, R12, UR8, R24 ;  /* 0x000000080c0a7c25 */ /* 0x000fc8000f8e0018 */
[----:B------:R-:W-:-:S05]  /*0fc0*/  IMAD R7, R12, UR9, R7 ;  /* 0x000000090c077c24 */ /* 0x000fca000f8e0207 */
[----:B------:R-:W-:Y:S01]  /*0fd0*/  IADD3 R25, R7, R11, RZ ;  /* 0x0000000b07197210 */ /* 0x000fe20007ffe0ff */
[----:B------:R-:W-:Y:S06]  /*0fe0*/  @!P2 BRA `(.L_x_363) ;  /* 0x000000040000a947 */ /* 0x000fec0003800000 */
[----:B------:R-:W-:Y:S01]  /*0ff0*/  PLOP3.LUT P0, PT, PT, PT, PT, 0x8, 0x0 ;  /* 0x000000000000781c */ /* 0x000fe20003f0e170 */
[----:B------:R-:W-:-:S12]  /*1000*/  VIADD R7, R4, 0xfffffff4 ;  /* 0xfffffff404077836 */ /* 0x000fd80000000000 */
.L_x_364:
        /* <DEDUP_REMOVED lines=12> */
[----:B------:R-:W-:-:S04]  /*10d0*/  IADD3 R20, R26, 0x4, RZ ;  /* 0x000000041a147810 */ /* 0x000fc80007ffe0ff */
[----:B------:R-:W-:-:S03]  /*10e0*/  SHF.R.S32.HI R21, RZ, 0x1f, R20 ;  /* 0x0000001fff157819 */ /* 0x000fc60000011414 */
[----:B------:R-:W-:Y:S01]  /*10f0*/  IMAD.WIDE.U32 R20, R10, UR8, R20 ;  /* 0x000000080a147c25 */ /* 0x000fe2000f8e0014 */
[----:B------:R-:W5:Y:S03]  /*1100*/  LDG.E.64 R12, desc[UR12][R12.64+0x18] ;  /* 0x0000180c0c0c7981 */ /* 0x000f66000c1e1b00 */
[----:B------:R-:W-:Y:S01]  /*1110*/  IMAD.IADD R21, R27, 0x1, R21 ;  /* 0x000000011b157824 */ /* 0x000fe200078e0215 */
        /* <DEDUP_REMOVED lines=11> */
[----:B------:R-:W-:-:S05]  /*11d0*/  IMAD.WIDE.U32 R20, R10, UR8, R20 ;  /* 0x000000080a147c25 */ /* 0x000fca000f8e0014 */
[----:B------:R-:W-:Y:S02]  /*11e0*/  IADD3 R13, R27, R21, RZ ;  /* 0x000000151b0d7210 */ /* 0x000fe40007ffe0ff */
        /* <DEDUP_REMOVED lines=11> */
[----:B------:R-:W-:-:S05]  /*12a0*/  VIADD R22, R26, 0xc ;  /* 0x0000000c1a167836 */ /* 0x000fca0000000000 */
[--C-:B------:R-:W-:Y:S02]  /*12b0*/  SHF.R.S32.HI R23, RZ, 0x1f, R22.reuse ;  /* 0x0000001fff177819 */ /* 0x100fe40000011416 */
[----:B-----5:R-:W-:Y:S01]  /*12c0*/  DADD R18, R18, R20 ;  /* 0x0000000012127229 */ /* 0x020fe20000000014 */
[----:B------:R-:W-:-:S04]  /*12d0*/  IMAD.WIDE.U32 R22, R10, UR8, R22 ;  /* 0x000000080a167c25 */ /* 0x000fc8000f8e0016 */
        /* <DEDUP_REMOVED lines=10> */
[----:B------:R-:W-:-:S04]  /*1380*/  IADD3 R26, R26, 0x10, RZ ;  /* 0x000000101a1a7810 */ /* 0x000fc80007ffe0ff */
[----:B------:R-:W-:-:S03]  /*1390*/  ISETP.GE.AND P2, PT, R26, R7, PT ;  /* 0x000000071a00720c */ /* 0x000fc60003f46270 */
[----:B--2---:R-:W-:-:S08]  /*13a0*/  DADD R18, R18, R22 ;  /* 0x0000000012127229 */ /* 0x004fd00000000016 */
[----:B---3--:R-:W-:-:S08]  /*13b0*/  DADD R16, R18, R16 ;  /* 0x0000000012107229 */ /* 0x008fd00000000010 */
[----:B----4-:R-:W-:-:S08]  /*13c0*/  DADD R14, R16, R14 ;  /* 0x00000000100e7229 */ /* 0x010fd0000000000e */
[----:B-----5:R-:W-:Y:S01]  /*13d0*/  DADD R22, R14, R12 ;  /* 0x000000000e167229 */ /* 0x020fe2000000000c */
[----:B------:R-:W-:Y:S10]  /*13e0*/  @!P2 BRA `(.L_x_364) ;  /* 0xfffffffc0008a947 */ /* 0x000ff4000383ffff */
.L_x_363:
[----:B------:R-:W-:Y:S05]  /*13f0*/  BSYNC B2 ;  /* 0x0000000000027941 */ /* 0x000fea0003800000 */
.L_x_362:
[----:B------:R-:W-:Y:S01]  /*1400*/  IMAD.IADD R7, R4, 0x1, -R26 ;  /* 0x0000000104077824 */ /* 0x000fe200078e0a1a */
[----:B------:R-:W-:Y:S04]  /*1410*/  BSSY B2, `(.L_x_365) ;  /* 0x0000024000027945 */ /* 0x000fe80003800000 */
        /* <DEDUP_REMOVED lines=13> */
[----:B------:R-:W-:-:S03]  /*14f0*/  IADD3 R14, R26, 0x4, RZ ;  /* 0x000000041a0e7810 */ /* 0x000fc60007ffe0ff */
[----:B------:R-:W4:Y:S01]  /*1500*/  LDG.E.64 R18, desc[UR12][R16.64+0x10] ;  /* 0x0000100c10127981 */ /* 0x000f22000c1e1b00 */
[----:B------:R-:W-:-:S03]  /*1510*/  SHF.R.S32.HI R15, RZ, 0x1f, R14 ;  /* 0x0000001fff0f7819 */ /* 0x000fc6000001140e */
[----:B------:R-:W-:-:S04]  /*1520*/  IMAD.WIDE.U32 R14, R10, UR8, R14 ;  /* 0x000000080a0e7c25 */ /* 0x000fc8000f8e000e */
[----:B------:R-:W-:Y:S01]  /*1530*/  IMAD.IADD R7, R7, 0x1, R15 ;  /* 0x0000000107077824 */ /* 0x000fe200078e020f */
[C---:B------:R-:W-:Y:S01]  /*1540*/  LEA R12, P0, R14.reuse, UR10, 0x3 ;  /* 0x0000000a0e0c7c11 */ /* 0x040fe2000f8018ff */
[----:B------:R-:W5:Y:S03]  /*1550*/  LDG.E.64 R16, desc[UR12][R16.64+0x18] ;  /* 0x0000180c10107981 */ /* 0x000f66000c1e1b00 */
        /* <DEDUP_REMOVED lines=15> */
.L_x_366:
[----:B------:R-:W-:Y:S05]  /*1650*/  BSYNC B2 ;  /* 0x0000000000027941 */ /* 0x000fea0003800000 */
.L_x_365:
        /* <DEDUP_REMOVED lines=19> */
.L_x_359:
[----:B------:R-:W-:Y:S05]  /*1790*/  BSYNC B0 ;  /* 0x0000000000007941 */ /* 0x000fea0003800000 */
.L_x_358:
[----:B------:R-:W-:-:S05]  /*17a0*/  VIADD R24, R24, 0x1 ;  /* 0x0000000118187836 */ /* 0x000fca0000000000 */
[----:B------:R-:W-:-:S13]  /*17b0*/  ISETP.GE.AND P0, PT, R24, R6, PT ;  /* 0x000000061800720c */ /* 0x000fda0003f06270 */
[----:B------:R-:W-:Y:S05]  /*17c0*/  @!P0 BRA `(.L_x_367) ;  /* 0xfffffff000fc8947 */ /* 0x000fea000383ffff */
.L_x_357:
[----:B------:R-:W-:Y:S05]  /*17d0*/  BSYNC B1 ;  /* 0x0000000000017941 */ /* 0x000fea0003800000 */
.L_x_356:
        /* <DEDUP_REMOVED lines=20> */
        .weak           $__internal_32_$__cuda_sm20_div_s64
        .type           $__internal_32_$__cuda_sm20_div_s64,@function
        .size           $__internal_32_$__cuda_sm20_div_s64,($__internal_33_$__cuda_sm20_div_u64 - $__internal_32_$__cuda_sm20_div_s64)
$__internal_32_$__cuda_sm20_div_s64:
        /* <DEDUP_REMOVED lines=15> */
[----:B------:R-:W-:Y:S02]  /*1a10*/  IMAD.X R11, RZ, RZ, ~R7, P0 ;  /* 0x000000ffff0b7224 */ /* 0x000fe400000e0e07 */
[----:B------:R-:W-:Y:S02]  /*1a20*/  IMAD.MOV.U32 R7, RZ, RZ, R4 ;  /* 0x000000ffff077224 */ /* 0x000fe400078e0004 */
        /* <DEDUP_REMOVED lines=13> */
[----:B------:R-:W-:-:S03]  /*1b00*/  SEL R8, R5, R2, !P3 ;  /* 0x0000000205087207 */ /* 0x000fc60005800000 */
[----:B------:R-:W-:Y:S02]  /*1b10*/  IMAD.X R4, RZ, RZ, ~R4, P0 ;  /* 0x000000ffff047224 */ /* 0x000fe400000e0e04 */
[----:B------:R-:W-:Y:S02]  /*1b20*/  IMAD.X R10, RZ, RZ, ~R3, P4 ;  /* 0x000000ffff0a7224 */ /* 0x000fe400020e0e03 */
[----:B------:R-:W-:-:S03]  /*1b30*/  IMAD.WIDE.U32 R6, P0, R7, R4, R6 ;  /* 0x0000000407067225 */ /* 0x000fc60007800006 */
[----:B------:R-:W-:Y:S01]  /*1b40*/  SEL R10, R10, R3, !P3 ;  /* 0x000000030a0a7207 */ /* 0x000fe20005800000 */
[----:B------:R-:W-:Y:S02]  /*1b50*/  IMAD.MOV.U32 R5, RZ, RZ, RZ ;  /* 0x000000ffff057224 */ /* 0x000fe400078e00ff */
        /* <DEDUP_REMOVED lines=24> */
[----:B------:R-:W-:Y:S01]  /*1ce0*/  SEL R8, R8, R9, P0 ;  /* 0x0000000908087207 */ /* 0x000fe20000000000 */
[----:B------:R-:W-:Y:S01]  /*1cf0*/  IMAD.X R9, RZ, RZ, R6, P2 ;  /* 0x000000ffff097224 */ /* 0x000fe200010e0606 */
[----:B------:R-:W-:Y:S02]  /*1d00*/  SEL R10, R10, R5, P0 ;  /* 0x000000050a0a7207 */ /* 0x000fe40000000000 */
[----:B------:R-:W-:Y:S02]  /*1d10*/  SEL R5, R4, R7, P0 ;  /* 0x0000000704057207 */ /* 0x000fe40000000000 */
[----:B------:R-:W-:-:S02]  /*1d20*/  ISETP.GE.U32.AND P1, PT, R8, UR4, PT ;  /* 0x0000000408007c0c */ /* 0x000fc4000bf26070 */
[----:B------:R-:W-:Y:S02]  /*1d30*/  SEL R4, R9, R6, P0 ;  /* 0x0000000609047207 */ /* 0x000fe40000000000 */
[----:B------:R-:W-:Y:S02]  /*1d40*/  IADD3 R6, P2, R5, 0x1, RZ ;  /* 0x0000000105067810 */ /* 0x000fe40007f5e0ff */
[----:B------:R-:W-:Y:S02]  /*1d50*/  ISETP.GE.U32.AND.EX P0, PT, R10, UR5, PT, P1 ;  /* 0x000000050a007c0c */ /* 0x000fe4000bf06110 */
[-C--:B------:R-:W-:Y:S02]  /*1d60*/  IADD3.X R7, RZ, R4.reuse, RZ, P2, !PT ;  /* 0x00000004ff077210 */ /* 0x080fe400017fe4ff */
[----:B------:R-:W-:Y:S02]  /*1d70*/  SEL R6, R6, R5, P0 ;  /* 0x0000000506067207 */ /* 0x000fe40000000000 */
[----:B------:R-:W-:-:S02]  /*1d80*/  SEL R7, R7, R4, P0 ;  /* 0x0000000407077207 */ /* 0x000fc40000000000 */
[-C--:B------:R-:W-:Y:S02]  /*1d90*/  IADD3 R5, P2, RZ, -R6.reuse, RZ ;  /* 0x80000006ff057210 */ /* 0x080fe40007f5e0ff */
[----:B------:R-:W-:Y:S02]  /*1da0*/  LOP3.LUT R8, R3, UR8, RZ, 0x3c, !PT ;  /* 0x0000000803087c12 */ /* 0x000fe4000f8e3cff */
[----:B------:R-:W-:Y:S01]  /*1db0*/  ISETP.NE.U32.AND P0, PT, RZ, UR6, PT ;  /* 0x00000006ff007c0c */ /* 0x000fe2000bf05070 */
[----:B------:R-:W-:Y:S01]  /*1dc0*/  IMAD.X R4, RZ, RZ, ~R7, P2 ;  /* 0x000000ffff047224 */ /* 0x000fe200010e0e07 */
[----:B------:R-:W-:Y:S02]  /*1dd0*/  ISETP.GE.AND P1, PT, R8, RZ, PT ;  /* 0x000000ff0800720c */ /* 0x000fe40003f26270 */
[----:B------:R-:W-:Y:S02]  /*1de0*/  ISETP.NE.AND.EX P0, PT, RZ, UR8, PT, P0 ;  /* 0x00000008ff007c0c */ /* 0x000fe4000bf05300 */
[----:B------:R-:W-:-:S02]  /*1df0*/  SEL R6, R5, R6, !P1 ;  /* 0x0000000605067207 */ /* 0x000fc40004800000 */
[----:B------:R-:W-:Y:S01]  /*1e00*/  SEL R7, R4, R7, !P1 ;  /* 0x0000000704077207 */ /* 0x000fe20004800000 */
[----:B------:R-:W-:Y:S01]  /*1e10*/  IMAD.MOV.U32 R4, RZ, RZ, R0 ;  /* 0x000000ffff047224 */ /* 0x000fe200078e0000 */
[----:B------:R-:W-:Y:S02]  /*1e20*/  MOV R5, 0x0 ;  /* 0x0000000000057802 */ /* 0x000fe40000000f00 */
[----:B------:R-:W-:Y:S02]  /*1e30*/  SEL R6, R6, 0xffffffff, P0 ;  /* 0xffffffff06067807 */ /* 0x000fe40000000000 */
[----:B------:R-:W-:Y:S01]  /*1e40*/  SEL R7, R7, 0xffffffff, P0 ;  /* 0xffffffff07077807 */ /* 0x000fe20000000000 */
[----:B------:R-:W-:Y:S06]  /*1e50*/  RET.REL.NODEC R4 `(_ZN2at6native53_GLOBAL__N__3bfe7fd5_20_UpSampleNearest2d_cu_198c5ce237upsample_nearest2d_backward_out_frameIddXadL_ZNS0_40nearest_neighbor_bw_compute_source_indexEfiiEEEEvPKT_mmmmmmPS3_ff) ;  /* 0xffffffe004687950 */ /* 0x000fec0003c3ffff */
        .weak           $__internal_33_$__cuda_sm20_div_u64
        .type           $__internal_33_$__cuda_sm20_div_u64,@function
        .size           $__internal_33_$__cuda_sm20_div_u64,($__internal_34_$__cuda_sm20_rem_u64 - $__internal_33_$__cuda_sm20_div_u64)
$__internal_33_$__cuda_sm20_div_u64:
        /* <DEDUP_REMOVED lines=50> */
[C---:B------:R-:W-:Y:S01]  /*2180*/  ISETP.GE.U32.AND.EX P0, PT, R14.reuse, R5, PT, P0 ;  /* 0x000000050e00720c */ /* 0x040fe20003f06100 */
[----:B------:R-:W-:Y:S01]  /*2190*/  IMAD.X R12, R14, 0x1, ~R5, P1 ;  /* 0x000000010e0c7824 */ /* 0x000fe200008e0e05 */
[----:B------:R-:W-:Y:S02]  /*21a0*/  IADD3.X R10, RZ, R7, RZ, P2, !PT ;  /* 0x00000007ff0a7210 */ /* 0x000fe400017fe4ff */
        /* <DEDUP_REMOVED lines=10> */
[----:B------:R-:W-:Y:S01]  /*2250*/  IMAD.MOV.U32 R7, RZ, RZ, 0x0 ;  /* 0x00000000ff077424 */ /* 0x000fe200078e00ff */
[----:B------:R-:W-:-:S02]  /*2260*/  ISETP.NE.AND.EX P1, PT, R5, RZ, PT, P1 ;  /* 0x000000ff0500720c */ /* 0x000fc40003f25310 */
[----:B------:R-:W-:Y:S02]  /*2270*/  SEL R9, R9, R10, P0 ;  /* 0x0000000a09097207 */ /* 0x000fe40000000000 */
[----:B------:R-:W-:Y:S02]  /*2280*/  SEL R4, R4, 0xffffffff, P1 ;  /* 0xffffffff04047807 */ /* 0x000fe40000800000 */
[----:B------:R-:W-:Y:S01]  /*2290*/  SEL R9, R9, 0xffffffff, P1 ;  /* 0xffffffff09097807 */ /* 0x000fe20000800000 */
[----:B------:R-:W-:Y:S06]  /*22a0*/  RET.REL.NODEC R6 `(_ZN2at6native53_GLOBAL__N__3bfe7fd5_20_UpSampleNearest2d_cu_198c5ce237upsample_nearest2d_backward_out_frameIddXadL_ZNS0_40nearest_neighbor_bw_compute_source_indexEfiiEEEEvPKT_mmmmmmPS3_ff) ;  /* 0xffffffdc06547950 */ /* 0x000fec0003c3ffff */
        .weak           $__internal_34_$__cuda_sm20_rem_u64
        .type           $__internal_34_$__cuda_sm20_rem_u64,@function
        .size           $__internal_34_$__cuda_sm20_rem_u64,(.L_x_666 - $__internal_34_$__cuda_sm20_rem_u64)
$__internal_34_$__cuda_sm20_rem_u64:
        /* <DEDUP_REMOVED lines=39> */
[----:B------:R-:W-:-:S04]  /*2520*/  IMAD.WIDE.U32 R10, R13, R8, RZ ;  /* 0x000000080d0a7225 */ /* 0x000fc800078e00ff */
[----:B------:R-:W-:Y:S02]  /*2530*/  IMAD.X R15, RZ, RZ, R12, P1 ;  /* 0x000000ffff0f7224 */ /* 0x000fe400008e060c */
        /* <DEDUP_REMOVED lines=10> */
[----:B------:R-:W-:Y:S01]  /*25e0*/  SEL R10, R10, R4, P0 ;  /* 0x000000040a0a7207 */ /* 0x000fe20000000000 */
[C---:B------:R-:W-:Y:S01]  /*25f0*/  IMAD.IADD R4, R7.reuse, 0x1, -R8 ;  /* 0x0000000107047824 */ /* 0x040fe200078e0a08 */
[----:B------:R-:W-:Y:S02]  /*2600*/  ISETP.GE.U32.AND P0, PT, R7, R8, PT ;  /* 0x000000080700720c */ /* 0x000fe40003f06070 */
[----:B------:R-:W-:Y:S02]  /*2610*/  ISETP.NE.AND.EX P1, PT, R9, RZ, PT, P1 ;  /* 0x000000ff0900720c */ /* 0x000fe40003f25310 */
[----:B------:R-:W-:-:S04]  /*2620*/  ISETP.GE.U32.AND.EX P0, PT, R10, R9, PT, P0 ;  /* 0x000000090a00720c */ /* 0x000fc80003f06100 */
[----:B------:R-:W-:Y:S02]  /*2630*/  SEL R4, R4, R7, P0 ;  /* 0x0000000704047207 */ /* 0x000fe40000000000 */
[----:B------:R-:W-:Y:S02]  /*2640*/  MOV R7, 0x0 ;  /* 0x0000000000077802 */ /* 0x000fe40000000f00 */
[----:B------:R-:W-:Y:S02]  /*2650*/  SEL R4, R4, 0xffffffff, P1 ;  /* 0xffffffff04047807 */ /* 0x000fe40000800000 */
[----:B------:R-:W-:Y:S05]  /*2660*/  RET.REL.NODEC R6 `(_ZN2at6native53_GLOBAL__N__3bfe7fd5_20_UpSampleNearest2d_cu_198c5ce237upsample_nearest2d_backward_out_frameIddXadL_ZNS0_40nearest_neighbor_bw_compute_source_indexEfiiEEEEvPKT_mmmmmmPS3_ff) ;  /* 0xffffffd806647950 */ /* 0x000fea0003c3ffff */
.L_x_369:
        /* <DEDUP_REMOVED lines=9> */
.L_x_666:


//--------------------- .text._ZN2at6native53_GLOBAL__N__3bfe7fd5_20_UpSampleNearest2d_cu_198c5ce242upsample_nearest2d_backward_nhwc_out_frameIhlXadL_ZNS0_40nearest_neighbor_bw_compute_source_indexEfiiEEEEvPKT_PS3_mmmmmffm --------------------------
	.section	.text._ZN2at6native53_GLOBAL__N__3bfe7fd5_20_UpSampleNearest2d_cu_198c5ce242upsample_nearest2d_backward_nhwc_out_frameIhlXadL_ZNS0_40nearest_neighbor_bw_compute_source_indexEfiiEEEEvPKT_PS3_mmmmmffm,"ax",@progbits
	.align	128
.text._ZN2at6native53_GLOBAL__N__3bfe7fd5_20_UpSampleNearest2d_cu_198c5ce242upsample_nearest2d_backward_nhwc_out_frameIhlXadL_ZNS0_40nearest_neighbor_bw_compute_source_indexEfiiEEEEvPKT_PS3_mmmmmffm:
        .type           _ZN2at6native53_GLOBAL__N__3bfe7fd5_20_UpSampleNearest2d_cu_198c5ce242upsample_nearest2d_backward_nhwc_out_frameIhlXadL_ZNS0_40nearest_neighbor_bw_compute_source_indexEfiiEEEEvPKT_PS3_mmmmmffm,@function
        .size           _ZN2at6native53_GLOBAL__N__3bfe7fd5_20_UpSampleNearest2d_cu_198c5ce242upsample_nearest2d_backward_nhwc_out_frameIhlXadL_ZNS0_40nearest_neighbor_bw_compute_source_indexEfiiEEEEvPKT_PS3_mmmmmffm,(.L_x_670 - _ZN2at6native53_GLOBAL__N__3bfe7fd5_20_UpSampleNearest2d_cu_198c5ce242upsample_nearest2d_backward_nhwc_out_frameIhlXadL_ZNS0_40nearest_neighbor_bw_compute_source_indexEfiiEEEEvPKT_PS3_mmmmmffm)
        .other          _ZN2at6native53_GLOBAL__N__3bfe7fd5_20_UpSampleNearest2d_cu_198c5ce242upsample_nearest2d_backward_nhwc_out_frameIhlXadL_ZNS0_40nearest_neighbor_bw_compute_source_indexEfiiEEEEvPKT_PS3_mmmmmffm,@"STO_CUDA_ENTRY STV_DEFAULT"
_ZN2at6native53_GLOBAL__N__3bfe7fd5_20_UpSampleNearest2d_cu_198c5ce242upsample_nearest2d_backward_nhwc_out_frameIhlXadL_ZNS0_40nearest_neighbor_bw_compute_source_indexEfiiEEEEvPKT_PS3_mmmmmffm:
        /* <DEDUP_REMOVED lines=21> */
[----:B------:R-:W-:Y:S05]  /*0150*/  CALL.REL.NOINC `($__internal_35_$__cuda_sm20_div_u64) ;  /* 0x0000002000ac7944 */ /* 0x000fea0003c00000 */
[----:B------:R-:W-:Y:S01]  /*0160*/  IMAD.MOV R3, RZ, RZ, -R6 ;  /* 0x000000ffff037224 */ /* 0x000fe200078e0a06 */
[----:B------:R-:W-:Y:S01]  /*0170*/  ULDC UR4, c[0x0][0x240] ;  /* 0x0000900000047ab9 */ /* 0x000fe20000000800 */
[----:B------:R-:W-:Y:S02]  /*0180*/  MOV R2, R6 ;  /* 0x0000000600027202 */ /* 0x000fe40000000f00 */
[----:B------:R-:W-:Y:S02]  /*0190*/  IMAD R0, R3, UR4, R10 ;  /* 0x0000000403007c24 */ /* 0x000fe4000f8e020a */
[----:B------:R-:W-:Y:S01]  /*01a0*/  IMAD.MOV.U32 R3, RZ, RZ, R7 ;  /* 0x000000ffff037224 */ /* 0x000fe200078e0007 */
[----:B------:R-:W-:Y:S06]  /*01b0*/  BRA `(.L_x_372) ;  /* 0x0000000000587947 */ /* 0x000fec0003800000 */
.L_x_371:
        /* <DEDUP_REMOVED lines=22> */
.L_x_372:
[----:B------:R-:W-:Y:S05]  /*0320*/  BSYNC B0 ;  /* 0x0000000000007941 */ /* 0x000fea0003800000 */
.L_x_370:
        /* <DEDUP_REMOVED lines=14> */
[----:B------:R-:W-:Y:S01]  /*0410*/  MOV R4, R6 ;  /* 0x0000000600047202 */ /* 0x000fe20000000f00 */
[----:B------:R-:W-:Y:S02]  /*0420*/  IMAD.MOV.U32 R5, RZ, RZ, R7 ;  /* 0x000000ffff057224 */ /* 0x000fe400078e0007 */
[----:B------:R-:W-:Y:S01]  /*0430*/  IMAD R3, R3, UR4, R2 ;  /* 0x0000000403037c24 */ /* 0x000fe2000f8e0202 */
[----:B------:R-:W-:Y:S06]  /*0440*/  BRA `(.L_x_375) ;  /* 0x0000000000587947 */ /* 0x000fec0003800000 */
.L_x_374:
        /* <DEDUP_REMOVED lines=22> */
.L_x_375:
[----:B------:R-:W-:Y:S05]  /*05b0*/  BSYNC B0 ;  /* 0x0000000000007941 */ /* 0x000fea0003800000 */
.L_x_373:
        /* <DEDUP_REMOVED lines=15> */
[----:B------:R-:W-:Y:S01]  /*06b0*/  IMAD R5, R5, UR4, R4 ;  /* 0x0000000405057c24 */ /* 0x000fe2000f8e0204 */
[----:B------:R-:W-:Y:S06]  /*06c0*/  BRA `(.L_x_378) ;  /* 0x0000000000547947 */ /* 0x000fec0003800000 */
.L_x_377:
        /* <DEDUP_REMOVED lines=21> */
.L_x_378:
[----:B------:R-:W-:Y:S05]  /*0820*/  BSYNC B0 ;  /* 0x0000000000007941 */ /* 0x000fea0003800000 */
.L_x_376:
[----:B------:R-:W-:Y:S01]  /*0830*/  I2FP.F32.S32 R4, R5 ;  /* 0x0000000500047245 */ /* 0x000fe20000201400 */
[----:B------:R-:W-:Y:S01]  /*0840*/  VIADD R5, R5, 0x1 ;  /* 0x0000000105057836 */ /* 0x000fe20000000000 */
[----:B------:R-:W-:Y:S01]  /*0850*/  ULDC.64 UR4, c[0x0][0x248] ;  /* 0x0000920000047ab9 */ /* 0x000fe20000000a00 */
[----:B------:R-:W-:Y:S01]  /*0860*/  I2FP.F32.S32 R6, R3 ;  /* 0x0000000300067245 */ /* 0x000fe20000201400 */
[----:B------:R-:W-:Y:S01]  /*0870*/  BSSY B1, `(.L_x_379) ;  /* 0x00001b4000017945 */ /* 0x000fe20003800000 */
[----:B------:R-:W-:Y:S01]  /*0880*/  FMUL.FTZ R4, R4, UR4 ;  /* 0x0000000404047c20 */ /* 0x000fe20008410000 */
[----:B------:R-:W-:Y:S01]  /*0890*/  I2FP.F32.S32 R5, R5 ;  /* 0x0000000500057245 */ /* 0x000fe20000201400 */
[----:B------:R-:W-:Y:S01]  /*08a0*/  IMAD.MOV.U32 R25, RZ, RZ, RZ ;  /* 0x000000ffff197224 */ /* 0x000fe200078e00ff */
[----:B------:R-:W-:Y:S01]  /*08b0*/  IADD3 R8, R3, 0x1, RZ ;  /* 0x0000000103087810 */ /* 0x000fe20007ffe0ff */
[----:B------:R-:W-:Y:S02]  /*08c0*/  FMUL.FTZ R7, R6, UR5 ;  /* 0x0000000506077c20 */ /* 0x000fe40008410000 */
[----:B------:R-:W-:Y:S01]  /*08d0*/  FMUL.FTZ R5, R5, UR4 ;  /* 0x0000000405057c20 */ /* 0x000fe20008410000 */
[----:B------:R-:W0:Y:S01]  /*08e0*/  F2I.FTZ.CEIL.NTZ R4, R4 ;  /* 0x0000000400047305 */ /* 0x000e22000021b100 */
[----:B------:R-:W-:Y:S01]  /*08f0*/  I2FP.F32.S32 R8, R8 ;  /* 0x0000000800087245 */ /* 0x000fe20000201400 */
[----:B------:R-:W-:-:S04]  /*0900*/  ULDC UR4, c[0x0][0x220] ;  /* 0x0000880000047ab9 */ /* 0x000fc80000000800 */
[----:B------:R-:W-:Y:S02]  /*0910*/  FMUL.FTZ R8, R8, UR5 ;  /* 0x0000000508087c20 */ /* 0x000fe40008410000 */
        /* <DEDUP_REMOVED lines=16> */
.L_x_390:
        /* <DEDUP_REMOVED lines=62> */
.L_x_384:
[----:B------:R-:W-:Y:S05]  /*0e00*/  BSYNC B2 ;  /* 0x0000000000027941 */ /* 0x000fea0003800000 */
.L_x_383:
        /* <DEDUP_REMOVED lines=16> */
.L_x_387:
        /* <DEDUP_REMOVED lines=178> */
.L_x_386:
[----:B------:R-:W-:Y:S05]  /*1a30*/  BSYNC B2 ;  /* 0x0000000000027941 */ /* 0x000fea0003800000 */
.L_x_385:
        /* <DEDUP_REMOVED lines=96> */
.L_x_389:
[----:B------:R-:W-:Y:S05]  /*2040*/  BSYNC B2 ;  /* 0x0000000000027941 */ /* 0x000fea0003800000 */
.L_x_388:
        /* <DEDUP_REMOVED lines=50> */
.L_x_382:
[----:B------:R-:W-:Y:S05]  /*2370*/  BSYNC B0 ;  /* 0x0000000000007941 */ /* 0x000fea0003800000 */
.L_x_381:
[----:B------:R-:W-:-:S05]  /*2380*/  VIADD R6, R6, 0x1 ;  /* 0x0000000106067836 */ /* 0x000fca0000000000 */
[----:B------:R-:W-:-:S13]  /*2390*/  ISETP.GE.AND P0, PT, R6, R3, PT ;  /* 0x000000030600720c */ /* 0x000fda0003f06270 */
[----:B------:R-:W-:Y:S05]  /*23a0*/  @!P0 BRA `(.L_x_390) ;  /* 0xffffffe4009c8947 */ /* 0x000fea000383ffff */
.L_x_380:
[----:B------:R-:W-:Y:S05]  /*23b0*/  BSYNC B1 ;  /* 0x0000000000017941 */ /* 0x000fea0003800000 */
.L_x_379:
[----:B------:R-:W-:Y:S02]  /*23c0*/  ULDC.64 UR6, c[0x0][0x218] ;  /* 0x0000860000067ab9 */ /* 0x000fe40000000a00 */
[----:B------:R-:W-:-:S04]  /*23d0*/  IADD3 R2, P0, R10, UR6, RZ ;  /* 0x000000060a027c10 */ /* 0x000fc8000ff1e0ff */
[----:B------:R-:W-:-:S05]  /*23e0*/  IADD3.X R3, R11, UR7, RZ, P0, !PT ;  /* 0x000000070b037c10 */ /* 0x000fca00087fe4ff */
[----:B------:R-:W-:Y:S01]  /*23f0*/  STG.E.U8 desc[UR4][R2.64], R25 ;  /* 0x0000001902007986 */ /* 0x000fe2000c101104 */
[----:B------:R-:W-:Y:S05]  /*2400*/  EXIT ;  /* 0x000000000000794d */ /* 0x000fea0003800000 */
        .weak           $__internal_35_$__cuda_sm20_div_u64
        .type           $__internal_35_$__cuda_sm20_div_u64,@function
        .size           $__internal_35_$__cuda_sm20_div_u64,(.L_x_670 - $__internal_35_$__cuda_sm20_div_u64)
$__internal_35_$__cuda_sm20_div_u64:
        /* <DEDUP_REMOVED lines=68> */
[----:B------:R-:W-:Y:S06]  /*2850*/  RET.REL.NODEC R8 `(_ZN2at6native53_GLOBAL__N__3bfe7fd5_20_UpSampleNearest2d_cu_198c5ce242upsample_nearest2d_backward_nhwc_out_frameIhlXadL_ZNS0_40nearest_neighbor_bw_compute_source_indexEfiiEEEEvPKT_PS3_mmmmmffm) ;  /* 0xffffffd408e87950 */ /* 0x000fec0003c3ffff */
.L_x_391:
        /* <DEDUP_REMOVED lines=10> */
.L_x_670:


//--------------------- .text._ZN2at6native53_GLOBAL__N__3bfe7fd5_20_UpSampleNearest2d_cu_198c5ce242upsample_nearest2d_backward_nhwc_out_frameIN3c108BFloat16EfXadL_ZNS0_40nearest_neighbor_bw_compute_source_indexEfiiEEEEvPKT_PS5_mmmmmffm --------------------------
	.section	.text._ZN2at6native53_GLOBAL__N__3bfe7fd5_20_UpSampleNearest2d_cu_198c5ce242upsample_nearest2d_backward_nhwc_out_frameIN3c108BFloat16EfXadL_ZNS0_40nearest_neighbor_bw_compute_source_indexEfiiEEEEvPKT_PS5_mmmmmffm,"ax",@progbits
	.align	128
.text._ZN2at6native53_GLOBAL__N__3bfe7fd5_20_UpSampleNearest2d_cu_198c5ce242upsample_nearest2d_backward_nhwc_out_frameIN3c108BFloat16EfXadL_ZNS0_40nearest_neighbor_bw_compute_source_indexEfiiEEEEvPKT_PS5_mmmmmffm:
        .type           _ZN2at6native53_GLOBAL__N__3bfe7fd5_20_UpSampleNearest2d_cu_198c5ce242upsample_nearest2d_backward_nhwc_out_frameIN3c108BFloat16EfXadL_ZNS0_40nearest_neighbor_bw_compute_source_indexEfiiEEEEvPKT_PS5_mmmmmffm,@function
        .size           _ZN2at6native53_GLOBAL__N__3bfe7fd5_20_UpSampleNearest2d_cu_198c5ce242upsample_nearest2d_backward_nhwc_out_frameIN3c108BFloat16EfXadL_ZNS0_40nearest_neighbor_bw_compute_source_indexEfiiEEEEvPKT_PS5_mmmmmffm,(.L_x_672 - _ZN2at6native53_GLOBAL__N__3bfe7fd5_20_UpSampleNearest2d_cu_198c5ce242upsample_nearest2d_backward_nhwc_out_frameIN3c108BFloat16EfXadL_ZNS0_40nearest_neighbor_bw_compute_source_indexEfiiEEEEvPKT_PS5_mmmmmffm)
        .other          _ZN2at6native53_GLOBAL__N__3bfe7fd5_20_UpSampleNearest2d_cu_198c5ce242upsample_nearest2d_backward_nhwc_out_frameIN3c108BFloat16EfXadL_ZNS0_40nearest_neighbor_bw_compute_source_indexEfiiEEEEvPKT_PS5_mmmmmffm,@"STO_CUDA_ENTRY STV_DEFAULT"
_ZN2at6native53_GLOBAL__N__3bfe7fd5_20_UpSampleNearest2d_cu_198c5ce242upsample_nearest2d_backward_nhwc_out_frameIN3c108BFloat16EfXadL_ZNS0_40nearest_neighbor_bw_compute_source_indexEfiiEEEEvPKT_PS5_mmmmmffm:
        /* <DEDUP_REMOVED lines=21> */
[----:B------:R-:W-:Y:S05]  /*0150*/  CALL.REL.NOINC `($__internal_36_$__cuda_sm20_div_u64) ;  /* 0x0000001c00347944 */ /* 0x000fea0003c00000 */
[----:B------:R-:W-:Y:S01]  /*0160*/  IMAD.MOV R3, RZ, RZ, -R6 ;  /* 0x000000ffff037224 */ /* 0x000fe200078e0a06 */
[----:B------:R-:W-:Y:S01]  /*0170*/  ULDC UR4, c[0x0][0x240] ;  /* 0x0000900000047ab9 */ /* 0x000fe20000000800 */
[----:B------:R-:W-:Y:S02]  /*0180*/  MOV R2, R6 ;  /* 0x0000000600027202 */ /* 0x000fe40000000f00 */
[----:B------:R-:W-:Y:S02]  /*0190*/  IMAD R0, R3, UR4, R10 ;  /* 0x0000000403007c24 */ /* 0x000fe4000f8e020a */
[----:B------:R-:W-:Y:S01]  /*01a0*/  IMAD.MOV.U32 R3, RZ, RZ, R7 ;  /* 0x000000ffff037224 */ /* 0x000fe200078e0007 */
[----:B------:R-:W-:Y:S06]  /*01b0*/  BRA `(.L_x_394) ;  /* 0x0000000000587947 */ /* 0x000fec0003800000 */
.L_x_393:
        /* <DEDUP_REMOVED lines=22> */
.L_x_394:
[----:B------:R-:W-:Y:S05]  /*0320*/  BSYNC B0 ;  /* 0x0000000000007941 */ /* 0x000fea0003800000 */
.L_x_392:
        /* <DEDUP_REMOVED lines=14> */
[----:B------:R-:W-:Y:S01]  /*0410*/  MOV R4, R6 ;  /* 0x0000000600047202 */ /* 0x000fe20000000f00 */
[----:B------:R-:W-:Y:S02]  /*0420*/  IMAD.MOV.U32 R5, RZ, RZ, R7 ;  /* 0x000000ffff057224 */ /* 0x000fe400078e0007 */
[----:B------:R-:W-:Y:S01]  /*0430*/  IMAD R3, R3, UR4, R2 ;  /* 0x0000000403037c24 */ /* 0x000fe2000f8e0202 */
[----:B------:R-:W-:Y:S06]  /*0440*/  BRA `(.L_x_397) ;  /* 0x0000000000587947 */ /* 0x000fec0003800000 */
.L_x_396:
        /* <DEDUP_REMOVED lines=22> */
.L_x_397:
[----:B------:R-:W-:Y:S05]  /*05b0*/  BSYNC B0 ;  /* 0x0000000000007941 */ /* 0x000fea0003800000 */
.L_x_395:
        /* <DEDUP_REMOVED lines=15> */
[----:B------:R-:W-:Y:S01]  /*06b0*/  IMAD R5, R5, UR4, R4 ;  /* 0x0000000405057c24 */ /* 0x000fe2000f8e0204 */
[----:B------:R-:W-:Y:S06]  /*06c0*/  BRA `(.L_x_400) ;  /* 0x0000000000547947 */ /* 0x000fec0003800000 */
.L_x_399:
        /* <DEDUP_REMOVED lines=21> */
.L_x_400:
[----:B------:R-:W-:Y:S05]  /*0820*/  BSYNC B0 ;  /* 0x0000000000007941 */ /* 0x000fea0003800000 */
.L_x_398:
        /* <DEDUP_REMOVED lines=31> */
.L_x_412:
        /* <DEDUP_REMOVED lines=67> */
.L_x_406:
[----:B------:R-:W-:Y:S05]  /*0e50*/  BSYNC B2 ;  /* 0x0000000000027941 */ /* 0x000fea0003800000 */
.L_x_405:
        /* <DEDUP_REMOVED lines=17> */
.L_x_409:
        /* <DEDUP_REMOVED lines=121> */
.L_x_408:
[----:B------:R-:W-:Y:S05]  /*1700*/  BSYNC B2 ;  /* 0x0000000000027941 */ /* 0x000fea0003800000 */
.L_x_407:
        /* <DEDUP_REMOVED lines=67> */
.L_x_411:
[----:B------:R-:W-:Y:S05]  /*1b40*/  BSYNC B2 ;  /* 0x0000000000027941 */ /* 0x000fea0003800000 */
.L_x_410:
        /* <DEDUP_REMOVED lines=35> */
.L_x_404:
[----:B------:R-:W-:Y:S05]  /*1d80*/  BSYNC B0 ;  /* 0x0000000000007941 */ /* 0x000fea0003800000 */
.L_x_403:
[----:B------:R-:W-:-:S04]  /*1d90*/  IADD3 R6, R6, 0x1, RZ ;  /* 0x0000000106067810 */ /* 0x000fc80007ffe0ff */
[----:B------:R-:W-:-:S13]  /*1da0*/  ISETP.GE.AND P0, PT, R6, R3, PT ;  /* 0x000000030600720c */ /* 0x000fda0003f06270 */
[----:B------:R-:W-:Y:S05]  /*1db0*/  @!P0 BRA `(.L_x_412) ;  /* 0xffffffec00188947 */ /* 0x000fea000383ffff */
.L_x_402:
[----:B------:R-:W-:Y:S05]  /*1dc0*/  BSYNC B1 ;  /* 0x0000000000017941 */ /* 0x000fea0003800000 */
.L_x_401:
[----:B------:R-:W-:Y:S01]  /*1dd0*/  ULDC.64 UR6, c[0x0][0x218] ;  /* 0x0000860000067ab9 */ /* 0x000fe20000000a00 */
[----:B------:R-:W-:Y:S02]  /*1de0*/  F2FP.BF16.F32.PACK_AB R26, RZ, R26 ;  /* 0x0000001aff1a723e */ /* 0x000fe400000010ff */
[----:B------:R-:W-:-:S04]  /*1df0*/  LEA R2, P0, R10, UR6, 0x1 ;  /* 0x000000060a027c11 */ /* 0x000fc8000f8008ff */
[----:B------:R-:W-:-:S05]  /*1e00*/  LEA.HI.X R3, R10, UR7, R11, 0x1, P0 ;  /* 0x000000070a037c11 */ /* 0x000fca00080f0c0b */
[----:B------:R-:W-:Y:S01]  /*1e10*/  STG.E.U16 desc[UR4][R2.64], R26 ;  /* 0x0000001a02007986 */ /* 0x000fe2000c101504 */
[----:B------:R-:W-:Y:S05]  /*1e20*/  EXIT ;  /* 0x000000000000794d */ /* 0x000fea0003800000 */
        .weak           $__internal_36_$__cuda_sm20_div_u64
        .type           $__internal_36_$__cuda_sm20_div_u64,@function
        .size           $__internal_36_$__cuda_sm20_div_u64,(.L_x_672 - $__internal_36_$__cuda_sm20_div_u64)
$__internal_36_$__cuda_sm20_div_u64:
        /* <DEDUP_REMOVED lines=68> */
[----:B------:R-:W-:Y:S06]  /*2270*/  RET.REL.NODEC R8 `(_ZN2at6native53_GLOBAL__N__3bfe7fd5_20_UpSampleNearest2d_cu_198c5ce242upsample_nearest2d_backward_nhwc_out_frameIN3c108BFloat16EfXadL_ZNS0_40nearest_neighbor_bw_compute_source_indexEfiiEEEEvPKT_PS5_mmmmmffm) ;  /* 0xffffffdc08607950 */ /* 0x000fec0003c3ffff */
.L_x_413:
        /* <DEDUP_REMOVED lines=16> */
.L_x_672:


//--------------------- .text._ZN2at6native53_GLOBAL__N__3bfe7fd5_20_UpSampleNearest2d_cu_198c5ce242upsample_nearest2d_backward_nhwc_out_frameIN3c104HalfEfXadL_ZNS0_40nearest_neighbor_bw_compute_source_indexEfiiEEEEvPKT_PS5_mmmmmffm --------------------------
	.section	.text._ZN2at6native53_GLOBAL__N__3bfe7fd5_20_UpSampleNearest2d_cu_198c5ce242upsample_nearest2d_backward_nhwc_out_frameIN3c104HalfEfXadL_ZNS0_40nearest_neighbor_bw_compute_source_indexEfiiEEEEvPKT_PS5_mmmmmffm,"ax",@progbits
	.align	128
.text._ZN2at6native53_GLOBAL__N__3bfe7fd5_20_UpSampleNearest2d_cu_198c5ce242upsample_nearest2d_backward_nhwc_out_frameIN3c104HalfEfXadL_ZNS0_40nearest_neighbor_bw_compute_source_indexEfiiEEEEvPKT_PS5_mmmmmffm:
        .type           _ZN2at6native53_GLOBAL__N__3bfe7fd5_20_UpSampleNearest2d_cu_198c5ce242upsample_nearest2d_backward_nhwc_out_frameIN3c104HalfEfXadL_ZNS0_40nearest_neighbor_bw_compute_source_indexEfiiEEEEvPKT_PS5_mmmmmffm,@function
        .size           _ZN2at6native53_GLOBAL__N__3bfe7fd5_20_UpSampleNearest2d_cu_198c5ce242upsample_nearest2d_backward_nhwc_out_frameIN3c104HalfEfXadL_ZNS0_40nearest_neighbor_bw_compute_source_indexEfiiEEEEvPKT_PS5_mmmmmffm,(.L_x_674 - _ZN2at6native53_GLOBAL__N__3bfe7fd5_20_UpSampleNearest2d_cu_198c5ce242upsample_nearest2d_backward_nhwc_out_frameIN3c104HalfEfXadL_ZNS0_40nearest_neighbor_bw_compute_source_indexEfiiEEEEvPKT_PS5_mmmmmffm)
        .other          _ZN2at6native53_GLOBAL__N__3bfe7fd5_20_UpSampleNearest2d_cu_198c5ce242upsample_nearest2d_backward_nhwc_out_frameIN3c104HalfEfXadL_ZNS0_40nearest_neighbor_bw_compute_source_indexEfiiEEEEvPKT_PS5_mmmmmffm,@"STO_CUDA_ENTRY STV_DEFAULT"
_ZN2at6native53_GLOBAL__N__3bfe7fd5_20_UpSampleNearest2d_cu_198c5ce242upsample_nearest2d_backward_nhwc_out_frameIN3c104HalfEfXadL_ZNS0_40nearest_neighbor_bw_compute_source_indexEfiiEEEEvPKT_PS5_mmmmmffm:
        /* <DEDUP_REMOVED lines=21> */
[----:B------:R-:W-:Y:S05]  /*0150*/  CALL.REL.NOINC `($__internal_37_$__cuda_sm20_div_u64) ;  /* 0x0000001c00347944 */ /* 0x000fea0003c00000 */
[----:B------:R-:W-:Y:S01]  /*0160*/  IMAD.MOV R3, RZ, RZ, -R6 ;  /* 0x000000ffff037224 */ /* 0x000fe200078e0a06 */
[----:B------:R-:W-:Y:S01]  /*0170*/  ULDC UR4, c[0x0][0x240] ;  /* 0x0000900000047ab9 */ /* 0x000fe20000000800 */
[----:B------:R-:W-:Y:S02]  /*0180*/  MOV R2, R6 ;  /* 0x0000000600027202 */ /* 0x000fe40000000f00 */
[----:B------:R-:W-:Y:S02]  /*0190*/  IMAD R0, R3, UR4, R10 ;  /* 0x0000000403007c24 */ /* 0x000fe4000f8e020a */
[----:B------:R-:W-:Y:S01]  /*01a0*/  IMAD.MOV.U32 R3, RZ, RZ, R7 ;  /* 0x000000ffff037224 */ /* 0x000fe200078e0007 */
[----:B------:R-:W-:Y:S06]  /*01b0*/  BRA `(.L_x_416) ;  /* 0x0000000000587947 */ /* 0x000fec0003800000 */
.L_x_415:
        /* <DEDUP_REMOVED lines=22> */
.L_x_416:
[----:B------:R-:W-:Y:S05]  /*0320*/  BSYNC B0 ;  /* 0x0000000000007941 */ /* 0x000fea0003800000 */
.L_x_414:
        /* <DEDUP_REMOVED lines=14> */
[----:B------:R-:W-:Y:S01]  /*0410*/  MOV R4, R6 ;  /* 0x0000000600047202 */ /* 0x000fe20000000f00 */
[----:B------:R-:W-:Y:S02]  /*0420*/  IMAD.MOV.U32 R5, RZ, RZ, R7 ;  /* 0x000000ffff057224 */ /* 0x000fe400078e0007 */
[----:B------:R-:W-:Y:S01]  /*0430*/  IMAD R3, R3, UR4, R2 ;  /* 0x0000000403037c24 */ /* 0x000fe2000f8e0202 */
[----:B------:R-:W-:Y:S06]  /*0440*/  BRA `(.L_x_419) ;  /* 0x0000000000587947 */ /* 0x000fec0003800000 */
.L_x_418:
        /* <DEDUP_REMOVED lines=22> */
.L_x_419:
[----:B------:R-:W-:Y:S05]  /*05b0*/  BSYNC B0 ;  /* 0x0000000000007941 */ /* 0x000fea0003800000 */
.L_x_417:
        /* <DEDUP_REMOVED lines=15> */
[----:B------:R-:W-:Y:S01]  /*06b0*/  IMAD R5, R5, UR4, R4 ;  /* 0x0000000405057c24 */ /* 0x000fe2000f8e0204 */
[----:B------:R-:W-:Y:S06]  /*06c0*/  BRA `(.L_x_422) ;  /* 0x0000000000547947 */ /* 0x000fec0003800000 */
.L_x_421:
        /* <DEDUP_REMOVED lines=21> */
.L_x_422:
[----:B------:R-:W-:Y:S05]  /*0820*/  BSYNC B0 ;  /* 0x0000000000007941 */ /* 0x000fea0003800000 */
.L_x_420:
        /* <DEDUP_REMOVED lines=31> */
.L_x_434:
        /* <DEDUP_REMOVED lines=67> */
.L_x_428:
[----:B------:R-:W-:Y:S05]  /*0e50*/  BSYNC B2 ;  /* 0x0000000000027941 */ /* 0x000fea0003800000 */
.L_x_427:
        /* <DEDUP_REMOVED lines=17> */
.L_x_431:
        /* <DEDUP_REMOVED lines=121> */
.L_x_430:
[----:B------:R-:W-:Y:S05]  /*1700*/  BSYNC B2 ;  /* 0x0000000000027941 */ /* 0x000fea0003800000 */
.L_x_429:
        /* <DEDUP_REMOVED lines=67> */
.L_x_433:
[----:B------:R-:W-:Y:S05]  /*1b40*/  BSYNC B2 ;  /* 0x0000000000027941 */ /* 0x000fea0003800000 */
.L_x_432:
        /* <DEDUP_REMOVED lines=35> */
.L_x_426:
[----:B------:R-:W-:Y:S05]  /*1d80*/  BSYNC B0 ;  /* 0x0000000000007941 */ /* 0x000fea0003800000 */
.L_x_425:
[----:B------:R-:W-:-:S04]  /*1d90*/  IADD3 R6, R6, 0x1, RZ ;  /* 0x0000000106067810 */ /* 0x000fc80007ffe0ff */
[----:B------:R-:W-:-:S13]  /*1da0*/  ISETP.GE.AND P0, PT, R6, R3, PT ;  /* 0x000000030600720c */ /* 0x000fda0003f06270 */
[----:B------:R-:W-:Y:S05]  /*1db0*/  @!P0 BRA `(.L_x_434) ;  /* 0xffffffec00188947 */ /* 0x000fea000383ffff */
.L_x_424:
[----:B------:R-:W-:Y:S05]  /*1dc0*/  BSYNC B1 ;  /* 0x0000000000017941 */ /* 0x000fea0003800000 */
.L_x_423:
[----:B------:R-:W-:Y:S01]  /*1dd0*/  ULDC.64 UR6, c[0x0][0x218] ;  /* 0x0000860000067ab9 */ /* 0x000fe20000000a00 */
[----:B------:R-:W-:Y:S02]  /*1de0*/  F2FP.F16.F32.PACK_AB R26, RZ, R26 ;  /* 0x0000001aff1a723e */ /* 0x000fe400000000ff */
[----:B------:R-:W-:-:S04]  /*1df0*/  LEA R2, P0, R10, UR6, 0x1 ;  /* 0x000000060a027c11 */ /* 0x000fc8000f8008ff */
[----:B------:R-:W-:-:S05]  /*1e00*/  LEA.HI.X R3, R10, UR7, R11, 0x1, P0 ;  /* 0x000000070a037c11 */ /* 0x000fca00080f0c0b */
[----:B------:R-:W-:Y:S01]  /*1e10*/  STG.E.U16 desc[UR4][R2.64], R26 ;  /* 0x0000001a02007986 */ /* 0x000fe2000c101504 */
[----:B------:R-:W-:Y:S05]  /*1e20*/  EXIT ;  /* 0x000000000000794d */ /* 0x000fea0003800000 */
        .weak           $__internal_37_$__cuda_sm20_div_u64
        .type           $__internal_37_$__cuda_sm20_div_u64,@function
        .size           $__internal_37_$__cuda_sm20_div_u64,(.L_x_674 - $__internal_37_$__cuda_sm20_div_u64)
$__internal_37_$__cuda_sm20_div_u64:
        /* <DEDUP_REMOVED lines=68> */
[----:B------:R-:W-:Y:S06]  /*2270*/  RET.REL.NODEC R8 `(_ZN2at6native53_GLOBAL__N__3bfe7fd5_20_UpSampleNearest2d_cu_198c5ce242upsample_nearest2d_backward_nhwc_out_frameIN3c104HalfEfXadL_ZNS0_40nearest_neighbor_bw_compute_source_indexEfiiEEEEvPKT_PS5_mmmmmffm) ;  /* 0xffffffdc08607950 */ /* 0x000fec0003c3ffff */
.L_x_435:
        /* <DEDUP_REMOVED lines=16> */
.L_x_674:


//--------------------- .text._ZN2at6native53_GLOBAL__N__3bfe7fd5_20_UpSampleNearest2d_cu_198c5ce242upsample_nearest2d_backward_nhwc_out_frameIffXadL_ZNS0_40nearest_neighbor_bw_compute_source_indexEfiiEEEEvPKT_PS3_mmmmmffm --------------------------
	.section	.text._ZN2at6native53_GLOBAL__N__3bfe7fd5_20_UpSampleNearest2d_cu_198c5ce242upsample_nearest2d_backward_nhwc_out_frameIffXadL_ZNS0_40nearest_neighbor_bw_compute_source_indexEfiiEEEEvPKT_PS3_mmmmmffm,"ax",@progbits
	.align	128
.text._ZN2at6native53_GLOBAL__N__3bfe7fd5_20_UpSampleNearest2d_cu_198c5ce242upsample_nearest2d_backward_nhwc_out_frameIffXadL_ZNS0_40nearest_neighbor_bw_compute_source_indexEfiiEEEEvPKT_PS3_mmmmmffm:
        .type           _ZN2at6native53_GLOBAL__N__3bfe7fd5_20_UpSampleNearest2d_cu_198c5ce242upsample_nearest2d_backward_nhwc_out_frameIffXadL_ZNS0_40nearest_neighbor_bw_compute_source_indexEfiiEEEEvPKT_PS3_mmmmmffm,@function
        .size           _ZN2at6native53_GLOBAL__N__3bfe7fd5_20_UpSampleNearest2d_cu_198c5ce242upsample_nearest2d_backward_nhwc_out_frameIffXadL_ZNS0_40nearest_neighbor_bw_compute_source_indexEfiiEEEEvPKT_PS3_mmmmmffm,(.L_x_676 - _ZN2at6native53_GLOBAL__N__3bfe7fd5_20_UpSampleNearest2d_cu_198c5ce242upsample_nearest2d_backward_nhwc_out_frameIffXadL_ZNS0_40nearest_neighbor_bw_compute_source_indexEfiiEEEEvPKT_PS3_mmmmmffm)
        .other          _ZN2at6native53_GLOBAL__N__3bfe7fd5_20_UpSampleNearest2d_cu_198c5ce242upsample_nearest2d_backward_nhwc_out_frameIffXadL_ZNS0_40nearest_neighbor_bw_compute_source_indexEfiiEEEEvPKT_PS3_mmmmmffm,@"STO_CUDA_ENTRY STV_DEFAULT"
_ZN2at6native53_GLOBAL__N__3bfe7fd5_20_UpSampleNearest2d_cu_198c5ce242upsample_nearest2d_backward_nhwc_out_frameIffXadL_ZNS0_40nearest_neighbor_bw_compute_source_indexEfiiEEEEvPKT_PS3_mmmmmffm:
        /* <DEDUP_REMOVED lines=21> */
[----:B------:R-:W-:Y:S05]  /*0150*/  CALL.REL.NOINC `($__internal_38_$__cuda_sm20_div_u64) ;  /* 0x0000001800c47944 */ /* 0x000fea0003c00000 */
[----:B------:R-:W-:Y:S01]  /*0160*/  IMAD.MOV R3, RZ, RZ, -R6 ;  /* 0x000000ffff037224 */ /* 0x000fe200078e0a06 */
[----:B------:R-:W-:Y:S01]  /*0170*/  ULDC UR4, c[0x0][0x240] ;  /* 0x0000900000047ab9 */ /* 0x000fe20000000800 */
[----:B------:R-:W-:Y:S02]  /*0180*/  MOV R2, R6 ;  /* 0x0000000600027202 */ /* 0x000fe40000000f00 */
[----:B------:R-:W-:Y:S02]  /*0190*/  IMAD R0, R3, UR4, R10 ;  /* 0x0000000403007c24 */ /* 0x000fe4000f8e020a */
[----:B------:R-:W-:Y:S01]  /*01a0*/  IMAD.MOV.U32 R3, RZ, RZ, R7 ;  /* 0x000000ffff037224 */ /* 0x000fe200078e0007 */
[----:B------:R-:W-:Y:S06]  /*01b0*/  BRA `(.L_x_438) ;  /* 0x0000000000587947 */ /* 0x000fec0003800000 */
.L_x_437:
        /* <DEDUP_REMOVED lines=22> */
.L_x_438:
[----:B------:R-:W-:Y:S05]  /*0320*/  BSYNC B0 ;  /* 0x0000000000007941 */ /* 0x000fea0003800000 */
.L_x_436:
        /* <DEDUP_REMOVED lines=14> */
[----:B------:R-:W-:Y:S01]  /*0410*/  MOV R4, R6 ;  /* 0x0000000600047202 */ /* 0x000fe20000000f00 */
[----:B------:R-:W-:Y:S02]  /*0420*/  IMAD.MOV.U32 R5, RZ, RZ, R7 ;  /* 0x000000ffff057224 */ /* 0x000fe400078e0007 */
[----:B------:R-:W-:Y:S01]  /*0430*/  IMAD R3, R3, UR4, R2 ;  /* 0x0000000403037c24 */ /* 0x000fe2000f8e0202 */
[----:B------:R-:W-:Y:S06]  /*0440*/  BRA `(.L_x_441) ;  /* 0x0000000000587947 */ /* 0x000fec0003800000 */
.L_x_440:
        /* <DEDUP_REMOVED lines=22> */
.L_x_441:
[----:B------:R-:W-:Y:S05]  /*05b0*/  BSYNC B0 ;  /* 0x0000000000007941 */ /* 0x000fea0003800000 */
.L_x_439:
        /* <DEDUP_REMOVED lines=15> */
[----:B------:R-:W-:Y:S01]  /*06b0*/  IMAD R5, R5, UR4, R4 ;  /* 0x0000000405057c24 */ /* 0x000fe2000f8e0204 */
[----:B------:R-:W-:Y:S06]  /*06c0*/  BRA `(.L_x_444) ;  /* 0x0000000000547947 */ /* 0x000fec0003800000 */
.L_x_443:
        /* <DEDUP_REMOVED lines=21> */
.L_x_444:
[----:B------:R-:W-:Y:S05]  /*0820*/  BSYNC B0 ;  /* 0x0000000000007941 */ /* 0x000fea0003800000 */
.L_x_442:
        /* <DEDUP_REMOVED lines=31> */
.L_x_456:
        /* <DEDUP_REMOVED lines=65> */
.L_x_450:
[----:B------:R-:W-:Y:S05]  /*0e30*/  BSYNC B2 ;  /* 0x0000000000027941 */ /* 0x000fea0003800000 */
.L_x_449:
        /* <DEDUP_REMOVED lines=17> */
.L_x_453:
        /* <DEDUP_REMOVED lines=106> */
.L_x_452:
[----:B------:R-:W-:Y:S05]  /*15f0*/  BSYNC B2 ;  /* 0x0000000000027941 */ /* 0x000fea0003800000 */
.L_x_451:
        /* <DEDUP_REMOVED lines=60> */
.L_x_455:
[----:B------:R-:W-:Y:S05]  /*19c0*/  BSYNC B2 ;  /* 0x0000000000027941 */ /* 0x000fea0003800000 */
.L_x_454:
        /* <DEDUP_REMOVED lines=32> */
.L_x_448:
[----:B------:R-:W-:Y:S05]  /*1bd0*/  BSYNC B0 ;  /* 0x0000000000007941 */ /* 0x000fea0003800000 */
.L_x_447:
[----:B------:R-:W-:-:S05]  /*1be0*/  VIADD R6, R6, 0x1 ;  /* 0x0000000106067836 */ /* 0x000fca0000000000 */
[----:B------:R-:W-:-:S13]  /*1bf0*/  ISETP.GE.AND P0, PT, R6, R3, PT ;  /* 0x000000030600720c */ /* 0x000fda0003f06270 */
[----:B------:R-:W-:Y:S05]  /*1c00*/  @!P0 BRA `(.L_x_456) ;  /* 0xffffffec00848947 */ /* 0x000fea000383ffff */
.L_x_446:
[----:B------:R-:W-:Y:S05]  /*1c10*/  BSYNC B1 ;  /* 0x0000000000017941 */ /* 0x000fea0003800000 */
.L_x_445:
[----:B------:R-:W-:Y:S02]  /*1c20*/  ULDC.64 UR6, c[0x0][0x218] ;  /* 0x0000860000067ab9 */ /* 0x000fe40000000a00 */
[----:B------:R-:W-:-:S04]  /*1c30*/  LEA R2, P0, R10, UR6, 0x2 ;  /* 0x000000060a027c11 */ /* 0x000fc8000f8010ff */
[----:B------:R-:W-:-:S05]  /*1c40*/  LEA.HI.X R3, R10, UR7, R11, 0x2, P0 ;  /* 0x000000070a037c11 */ /* 0x000fca00080f140b */
[----:B------:R-:W-:Y:S01]  /*1c50*/  STG.E desc[UR4][R2.64], R25 ;  /* 0x0000001902007986 */ /* 0x000fe2000c101904 */
[----:B------:R-:W-:Y:S05]  /*1c60*/  EXIT ;  /* 0x000000000000794d */ /* 0x000fea0003800000 */
        .weak           $__internal_38_$__cuda_sm20_div_u64
        .type           $__internal_38_$__cuda_sm20_div_u64,@function
        .size           $__internal_38_$__cuda_sm20_div_u64,(.L_x_676 - $__internal_38_$__cuda_sm20_div_u64)
$__internal_38_$__cuda_sm20_div_u64:
        /* <DEDUP_REMOVED lines=68> */
[----:B------:R-:W-:Y:S06]  /*20b0*/  RET.REL.NODEC R8 `(_ZN2at6native53_GLOBAL__N__3bfe7fd5_20_UpSampleNearest2d_cu_198c5ce242upsample_nearest2d_backward_nhwc_out_frameIffXadL_ZNS0_40nearest_neighbor_bw_compute_source_indexEfiiEEEEvPKT_PS3_mmmmmffm) ;  /* 0xffffffdc08d07950 */ /* 0x000fec0003c3ffff */
.L_x_457:
        /* <DEDUP_REMOVED lines=12> */
.L_x_676:


//--------------------- .text._ZN2at6native53_GLOBAL__N__3bfe7fd5_20_UpSampleNearest2d_cu_198c5ce242upsample_nearest2d_backward_nhwc_out_frameIddXadL_ZNS0_40nearest_neighbor_bw_compute_source_indexEfiiEEEEvPKT_PS3_mmmmmffm --------------------------
	.section	.text._ZN2at6native53_GLOBAL__N__3bfe7fd5_20_UpSampleNearest2d_cu_198c5ce242upsample_nearest2d_backward_nhwc_out_frameIddXadL_ZNS0_40nearest_neighbor_bw_compute_source_indexEfiiEEEEvPKT_PS3_mmmmmffm,"ax",@progbits
	.align	128
.text._ZN2at6native53_GLOBAL__N__3bfe7fd5_20_UpSampleNearest2d_cu_198c5ce242upsample_nearest2d_backward_nhwc_out_frameIddXadL_ZNS0_40nearest_neighbor_bw_compute_source_indexEfiiEEEEvPKT_PS3_mmmmmffm:
        .type           _ZN2at6native53_GLOBAL__N__3bfe7fd5_20_UpSampleNearest2d_cu_198c5ce242upsample_nearest2d_backward_nhwc_out_frameIddXadL_ZNS0_40nearest_neighbor_bw_compute_source_indexEfiiEEEEvPKT_PS3_mmmmmffm,@function
        .size           _ZN2at6native53_GLOBAL__N__3bfe7fd5_20_UpSampleNearest2d_cu_198c5ce242upsample_nearest2d_backward_nhwc_out_frameIddXadL_ZNS0_40nearest_neighbor_bw_compute_source_indexEfiiEEEEvPKT_PS3_mmmmmffm,(.L_x_678 - _ZN2at6native53_GLOBAL__N__3bfe7fd5_20_UpSampleNearest2d_cu_198c5ce242upsample_nearest2d_backward_nhwc_out_frameIddXadL_ZNS0_40nearest_neighbor_bw_compute_source_indexEfiiEEEEvPKT_PS3_mmmmmffm)
        .other          _ZN2at6native53_GLOBAL__N__3bfe7fd5_20_UpSampleNearest2d_cu_198c5ce242upsample_nearest2d_backward_nhwc_out_frameIddXadL_ZNS0_40nearest_neighbor_bw_compute_source_indexEfiiEEEEvPKT_PS3_mmmmmffm,@"STO_CUDA_ENTRY STV_DEFAULT"
_ZN2at6native53_GLOBAL__N__3bfe7fd5_20_UpSampleNearest2d_cu_198c5ce242upsample_nearest2d_backward_nhwc_out_frameIddXadL_ZNS0_40nearest_neighbor_bw_compute_source_indexEfiiEEEEvPKT_PS3_mmmmmffm:
        /* <DEDUP_REMOVED lines=21> */
[----:B------:R-:W-:Y:S05]  /*0150*/  CALL.REL.NOINC `($__internal_39_$__cuda_sm20_div_u64) ;  /* 0x0000001800bc7944 */ /* 0x000fea0003c00000 */
[----:B------:R-:W-:Y:S01]  /*0160*/  IADD3 R3, -R6, RZ, RZ ;  /* 0x000000ff06037210 */ /* 0x000fe20007ffe1ff */
[----:B------:R-:W-:Y:S01]  /*0170*/  ULDC UR4, c[0x0][0x240] ;  /* 0x0000900000047ab9 */ /* 0x000fe20000000800 */
[----:B------:R-:W-:-:S03]  /*0180*/  IMAD.MOV.U32 R2, RZ, RZ, R6 ;  /* 0x000000ffff027224 */ /* 0x000fc600078e0006 */
[----:B------:R-:W-:Y:S02]  /*0190*/  IMAD R0, R3, UR4, R8 ;  /* 0x0000000403007c24 */ /* 0x000fe4000f8e0208 */
[----:B------:R-:W-:Y:S01]  /*01a0*/  IMAD.MOV.U32 R3, RZ, RZ, R7 ;  /* 0x000000ffff037224 */ /* 0x000fe200078e0007 */
[----:B------:R-:W-:Y:S06]  /*01b0*/  BRA `(.L_x_460) ;  /* 0x0000000000587947 */ /* 0x000fec0003800000 */
.L_x_459:
        /* <DEDUP_REMOVED lines=22> */
.L_x_460:
[----:B------:R-:W-:Y:S05]  /*0320*/  BSYNC B0 ;  /* 0x0000000000007941 */ /* 0x000fea0003800000 */
.L_x_458:
        /* <DEDUP_REMOVED lines=11> */
[----:B------:R-:W-:Y:S05]  /*03e0*/  CALL.REL.NOINC `($__internal_39_$__cuda_sm20_div_u64) ;  /* 0x0000001800187944 */ /* 0x000fea0003c00000 */
[--C-:B------:R-:W-:Y:S01]  /*03f0*/  IMAD.MOV R3, RZ, RZ, -R6.reuse ;  /* 0x000000ffff037224 */ /* 0x100fe200078e0a06 */
[----:B------:R-:W-:Y:S01]  /*0400*/  ULDC UR4, c[0x0][0x238] ;  /* 0x00008e0000047ab9 */ /* 0x000fe20000000800 */
[----:B------:R-:W-:Y:S01]  /*0410*/  IMAD.MOV.U32 R4, RZ, RZ, R6 ;  /* 0x000000ffff047224 */ /* 0x000fe200078e0006 */
[----:B------:R-:W-:Y:S01]  /*0420*/  MOV R5, R7 ;  /* 0x0000000700057202 */ /* 0x000fe20000000f00 */
[----:B------:R-:W-:Y:S01]  /*0430*/  IMAD R3, R3, UR4, R2 ;  /* 0x0000000403037c24 */ /* 0x000fe2000f8e0202 */
[----:B------:R-:W-:Y:S06]  /*0440*/  BRA `(.L_x_463) ;  /* 0x0000000000587947 */ /* 0x000fec0003800000 */
.L_x_462:
        /* <DEDUP_REMOVED lines=22> */
.L_x_463:
[----:B------:R-:W-:Y:S05]  /*05b0*/  BSYNC B0 ;  /* 0x0000000000007941 */ /* 0x000fea0003800000 */
.L_x_461:
        /* <DEDUP_REMOVED lines=12> */
[----:B------:R-:W-:Y:S01]  /*0680*/  IMAD.MOV R5, RZ, RZ, -R6 ;  /* 0x000000ffff057224 */ /* 0x000fe200078e0a06 */
[----:B------:R-:W-:Y:S01]  /*0690*/  ULDC UR4, c[0x0][0x230] ;  /* 0x00008c0000047ab9 */ /* 0x000fe20000000800 */
[----:B------:R-:W-:Y:S02]  /*06a0*/  MOV R2, R6 ;  /* 0x0000000600027202 */ /* 0x000fe40000000f00 */
[----:B------:R-:W-:Y:S01]  /*06b0*/  IMAD R5, R5, UR4, R4 ;  /* 0x0000000405057c24 */ /* 0x000fe2000f8e0204 */
[----:B------:R-:W-:Y:S06]  /*06c0*/  BRA `(.L_x_466) ;  /* 0x0000000000547947 */ /* 0x000fec0003800000 */
.L_x_465:
        /* <DEDUP_REMOVED lines=21> */
.L_x_466:
[----:B------:R-:W-:Y:S05]  /*0820*/  BSYNC B0 ;  /* 0x0000000000007941 */ /* 0x000fea0003800000 */
.L_x_464:
[----:B------:R-:W-:Y:S01]  /*0830*/  I2FP.F32.S32 R4, R5 ;  /* 0x0000000500047245 */ /* 0x000fe20000201400 */
[----:B------:R-:W-:Y:S01]  /*0840*/  ULDC.64 UR4, c[0x0][0x248] ;  /* 0x0000920000047ab9 */ /* 0x000fe20000000a00 */
[----:B------:R-:W-:Y:S01]  /*0850*/  IADD3 R5, R5, 0x1, RZ ;  /* 0x0000000105057810 */ /* 0x000fe20007ffe0ff */
[----:B------:R-:W-:Y:S01]  /*0860*/  VIADD R7, R3, 0x1 ;  /* 0x0000000103077836 */ /* 0x000fe20000000000 */
[----:B------:R-:W-:Y:S01]  /*0870*/  I2FP.F32.S32 R6, R3 ;  /* 0x0000000300067245 */ /* 0x000fe20000201400 */
[----:B------:R-:W-:Y:S01]  /*0880*/  FMUL.FTZ R4, R4, UR4 ;  /* 0x0000000404047c20 */ /* 0x000fe20008410000 */
[----:B------:R-:W-:Y:S01]  /*0890*/  I2FP.F32.S32 R5, R5 ;  /* 0x0000000500057245 */ /* 0x000fe20000201400 */
[----:B------:R-:W-:Y:S01]  /*08a0*/  BSSY B1, `(.L_x_467) ;  /* 0x0000135000017945 */ /* 0x000fe20003800000 */
[----:B------:R-:W-:Y:S01]  /*08b0*/  I2FP.F32.S32 R7, R7 ;  /* 0x0000000700077245 */ /* 0x000fe20000201400 */
[----:B------:R-:W-:Y:S01]  /*08c0*/  FMUL.FTZ R10, R6, UR5 ;  /* 0x00000005060a7c20 */ /* 0x000fe20008410000 */
[----:B------:R-:W-:Y:S01]  /*08d0*/  CS2R R16, SRZ ;  /* 0x0000000000107805 */ /* 0x000fe2000001ff00 */
[----:B------:R-:W-:Y:S01]  /*08e0*/  FMUL.FTZ R5, R5, UR4 ;  /* 0x0000000405057c20 */ /* 0x000fe20008410000 */
[----:B------:R-:W0:Y:S01]  /*08f0*/  F2I.FTZ.CEIL.NTZ R4, R4 ;  /* 0x0000000400047305 */ /* 0x000e22000021b100 */
[----:B------:R-:W-:Y:S01]  /*0900*/  FMUL.FTZ R11, R7, UR5 ;  /* 0x00000005070b7c20 */ /* 0x000fe20008410000 */
[----:B------:R-:W-:-:S06]  /*0910*/  ULDC UR4, c[0x0][0x220] ;  /* 0x0000880000047ab9 */ /* 0x000fcc0000000800 */
        /* <DEDUP_REMOVED lines=15> */
.L_x_478:
        /* <DEDUP_REMOVED lines=64> */
.L_x_472:
[----:B------:R-:W-:Y:S05]  /*0e10*/  BSYNC B2 ;  /* 0x0000000000027941 */ /* 0x000fea0003800000 */
.L_x_471:
        /* <DEDUP_REMOVED lines=17> */
.L_x_475:
        /* <DEDUP_REMOVED lines=106> */
.L_x_474:
[----:B------:R-:W-:Y:S05]  /*15d0*/  BSYNC B2 ;  /* 0x0000000000027941 */ /* 0x000fea0003800000 */
.L_x_473:
        /* <DEDUP_REMOVED lines=60> */
.L_x_477:
[----:B------:R-:W-:Y:S05]  /*19a0*/  BSYNC B2 ;  /* 0x0000000000027941 */ /* 0x000fea0003800000 */
.L_x_476:
        /* <DEDUP_REMOVED lines=32> */
.L_x_470:
[----:B------:R-:W-:Y:S05]  /*1bb0*/  BSYNC B0 ;  /* 0x0000000000007941 */ /* 0x000fea0003800000 */
.L_x_469:
[----:B------:R-:W-:-:S04]  /*1bc0*/  IADD3 R26, R26, 0x1, RZ ;  /* 0x000000011a1a7810 */ /* 0x000fc80007ffe0ff */
[----:B------:R-:W-:-:S13]  /*1bd0*/  ISETP.GE.AND P0, PT, R26, R3, PT ;  /* 0x000000031a00720c */ /* 0x000fda0003f06270 */
[----:B------:R-:W-:Y:S05]  /*1be0*/  @!P0 BRA `(.L_x_478) ;  /* 0xffffffec00888947 */ /* 0x000fea000383ffff */
.L_x_468:
[----:B------:R-:W-:Y:S05]  /*1bf0*/  BSYNC B1 ;  /* 0x0000000000017941 */ /* 0x000fea0003800000 */
.L_x_467:
[----:B------:R-:W-:Y:S02]  /*1c00*/  ULDC.64 UR6, c[0x0][0x218] ;  /* 0x0000860000067ab9 */ /* 0x000fe40000000a00 */
[----:B------:R-:W-:-:S04]  /*1c10*/  LEA R2, P0, R8, UR6, 0x3 ;  /* 0x0000000608027c11 */ /* 0x000fc8000f8018ff */
[----:B------:R-:W-:-:S05]  /*1c20*/  LEA.HI.X R3, R8, UR7, R9, 0x3, P0 ;  /* 0x0000000708037c11 */ /* 0x000fca00080f1c09 */
[----:B------:R-:W-:Y:S01]  /*1c30*/  STG.E.64 desc[UR4][R2.64], R16 ;  /* 0x0000001002007986 */ /* 0x000fe2000c101b04 */
[----:B------:R-:W-:Y:S05]  /*1c40*/  EXIT ;  /* 0x000000000000794d */ /* 0x000fea0003800000 */
        .weak           $__internal_39_$__cuda_sm20_div_u64
        .type           $__internal_39_$__cuda_sm20_div_u64,@function
        .size           $__internal_39_$__cuda_sm20_div_u64,(.L_x_678 - $__internal_39_$__cuda_sm20_div_u64)
$__internal_39_$__cuda_sm20_div_u64:
        /* <DEDUP_REMOVED lines=68> */
[----:B------:R-:W-:Y:S06]  /*2090*/  RET.REL.NODEC R10 `(_ZN2at6native53_GLOBAL__N__3bfe7fd5_20_UpSampleNearest2d_cu_198c5ce242upsample_nearest2d_backward_nhwc_out_frameIddXadL_ZNS0_40nearest_neighbor_bw_compute_source_indexEfiiEEEEvPKT_PS3_mmmmmffm) ;  /* 0xffffffdc0ad87950 */ /* 0x000fec0003c3ffff */
.L_x_479:
        /* <DEDUP_REMOVED lines=14> */
.L_x_678:


//--------------------- .text._ZN2at6native53_GLOBAL__N__3bfe7fd5_20_UpSampleNearest2d_cu_198c5ce228upsample_nearest2d_out_frameIhXadL_ZNS0_43nearest_neighbor_exact_compute_source_indexEfiiEEEEvPKT_PS3_mmmmmff --------------------------
	.section	.text._ZN2at6native53_GLOBAL__N__3bfe7fd5_20_UpSampleNearest2d_cu_198c5ce228upsample_nearest2d_out_frameIhXadL_ZNS0_43nearest_neighbor_exact_compute_source_indexEfiiEEEEvPKT_PS3_mmmmmff,"ax",@progbits
	.align	128
.text._ZN2at6native53_GLOBAL__N__3bfe7fd5_20_UpSampleNearest2d_cu_198c5ce228upsample_nearest2d_out_frameIhXadL_ZNS0_43nearest_neighbor_exact_compute_source_indexEfiiEEEEvPKT_PS3_mmmmmff:
        .type           _ZN2at6native53_GLOBAL__N__3bfe7fd5_20_UpSampleNearest2d_cu_198c5ce228upsample_nearest2d_out_frameIhXadL_ZNS0_43nearest_neighbor_exact_compute_source_indexEfiiEEEEvPKT_PS3_mmmmmff,@function
        .size           _ZN2at6native53_GLOBAL__N__3bfe7fd5_20_UpSampleNearest2d_cu_198c5ce228upsample_nearest2d_out_frameIhXadL_ZNS0_43nearest_neighbor_exact_compute_source_indexEfiiEEEEvPKT_PS3_mmmmmff,(.L_x_680 - _ZN2at6native53_GLOBAL__N__3bfe7fd5_20_UpSampleNearest2d_cu_198c5ce228upsample_nearest2d_out_frameIhXadL_ZNS0_43nearest_neighbor_exact_compute_source_indexEfiiEEEEvPKT_PS3_mmmmmff)
        .other          _ZN2at6native53_GLOBAL__N__3bfe7fd5_20_UpSampleNearest2d_cu_198c5ce228upsample_nearest2d_out_frameIhXadL_ZNS0_43nearest_neighbor_exact_compute_source_indexEfiiEEEEvPKT_PS3_mmmmmff,@"STO_CUDA_ENTRY STV_DEFAULT"
_ZN2at6native53_GLOBAL__N__3bfe7fd5_20_UpSampleNearest2d_cu_198c5ce228upsample_nearest2d_out_frameIhXadL_ZNS0_43nearest_neighbor_exact_compute_source_indexEfiiEEEEvPKT_PS3_mmmmmff:
[----:B------:R-:W-:Y:S01]  /*0000*/  LDC R1, c[0x0][0x28] ;  /* 0x00000a00ff017b82 */ /* 0x000fe20000000800 */
[----:B------:R-:W0:Y:S01]  /*0010*/  S2R R2, SR_CTAID.X ;  /* 0x0000000000027919 */ /* 0x000e220000002500 */
[----:B------:R-:W-:Y:S01]  /*0020*/  ULDC UR4, c[0x0][0x8] ;  /* 0x0000020000047ab9 */ /* 0x000fe20000000800 */
[----:B------:R-:W-:Y:S01]  /*0030*/  ULDC UR5, c[0x0][0x0] ;  /* 0x0000000000057ab9 */ /* 0x000fe20000000800 */
[----:B------:R-:W-:Y:S01]  /*0040*/  ULDC.64 UR6, c[0x0][0x240] ;  /* 0x0000900000067ab9 */ /* 0x000fe20000000a00 */
[----:B------:R-:W1:Y:S01]  /*0050*/  S2R R14, SR_TID.X ;  /* 0x00000000000e7919 */ /* 0x000e620000002100 */
[----:B------:R-:W-:Y:S01]  /*0060*/  ULDC.64 UR8, c[0x0][0x238] ;  /* 0x00008e0000087ab9 */ /* 0x000fe20000000a00 */
[----:B------:R-:W2:Y:S01]  /*0070*/  S2R R16, SR_CTAID.Y ;  /* 0x0000000000107919 */ /* 0x000ea20000002600 */
[----:B------:R-:W2:Y:S01]  /*0080*/  S2R R17, SR_TID.Y ;  /* 0x0000000000117919 */ /* 0x000ea20000002200 */
[----:B------:R-:W3:Y:S01]  /*0090*/  S2R R7, SR_CTAID.Z ;  /* 0x0000000000077919 */ /* 0x000ee20000002700 */
[----:B------:R-:W3:Y:S01]  /*00a0*/  S2R R0, SR_TID.Z ;  /* 0x0000000000007919 */ /* 0x000ee20000002300 */
[----:B0-----:R-:W-:Y:S01]  /*00b0*/  IMAD R15, R2, UR5, RZ ;  /* 0x00000005020f7c24 */ /* 0x001fe2000f8e02ff */
[----:B------:R-:W-:-:S04]  /*00c0*/  ULDC UR5, c[0x0][0x4] ;  /* 0x0000010000057ab9 */ /* 0x000fc80000000800 */
[----:B-1----:R-:W-:-:S04]  /*00d0*/  IADD3 R14, P1, R15, R14, RZ ;  /* 0x0000000e0f0e7210 */ /* 0x002fc80007f3e0ff */
[----:B------:R-:W-:Y:S02]  /*00e0*/  ISETP.GE.U32.AND P0, PT, R14, UR6, PT ;  /* 0x000000060e007c0c */ /* 0x000fe4000bf06070 */
[----:B------:R-:W-:Y:S01]  /*00f0*/  IADD3.X R15, RZ, RZ, RZ, P1, !PT ;  /* 0x000000ffff0f7210 */ /* 0x000fe20000ffe4ff */
[----:B--2---:R-:W-:-:S03]  /*0100*/  IMAD R16, R16, UR5, R17 ;  /* 0x0000000510107c24 */ /* 0x004fc6000f8e0211 */
[----:B------:R-:W-:Y:S02]  /*0110*/  ISETP.GE.U32.AND.EX P0, PT, R15, UR7, PT, P0 ;  /* 0x000000070f007c0c */ /* 0x000fe4000bf06100 */
[----:B------:R-:W-:Y:S01]  /*0120*/  ISETP.GE.U32.AND P1, PT, R16, UR8, PT ;  /* 0x0000000810007c0c */ /* 0x000fe2000bf26070 */
[----:B---3--:R-:W-:-:S03]  /*0130*/  IMAD R7, R7, UR4, R0 ;  /* 0x0000000407077c24 */ /* 0x008fc6000f8e0200 */
[----:B------:R-:W-:-:S13]  /*0140*/  ISETP.GE.U32.OR.EX P0, PT, RZ, UR9, P0, P1 ;  /* 0x00000009ff007c0c */ /* 0x000fda0008706510 */
[----:B------:R-:W-:Y:S05]  /*0150*/  @P0 EXIT ;  /* 0x000000000000094d */ /* 0x000fea0003800000 */
[----:B------:R-:W0:Y:S01]  /*0160*/  LDC.64 R10, c[0x0][0x228] ;  /* 0x00008a00ff0a7b82 */ /* 0x000e220000000a00 */
[----:B------:R-:W-:Y:S01]  /*0170*/  HFMA2.MMA R9, -RZ, RZ, 0, 0 ;  /* 0x00000000ff097435 */ /* 0x000fe200000001ff */
[----:B------:R-:W-:Y:S01]  /*0180*/  IMAD.MOV.U32 R17, RZ, RZ, RZ ;  /* 0x000000ffff117224 */ /* 0x000fe200078e00ff */
[----:B------:R-:W-:Y:S01]  /*0190*/  ULDC.64 UR10, c[0x0][0x220] ;  /* 0x00008800000a7ab9 */ /* 0x000fe20000000a00 */
[----:B------:R-:W-:Y:S01]  /*01a0*/  IMAD.MOV.U32 R23, RZ, RZ, RZ ;  /* 0x000000ffff177224 */ /* 0x000fe200078e00ff */
[C---:B------:R-:W-:Y:S01]  /*01b0*/  ISETP.GE.U32.AND P0, PT, R7.reuse, UR10, PT ;  /* 0x0000000a07007c0c */ /* 0x040fe2000bf06070 */
[----:B------:R-:W-:Y:S02]  /*01c0*/  IMAD.WIDE.U32 R2, R7, UR8, R16 ;  /* 0x0000000807027c25 */ /* 0x000fe4000f8e0010 */
[----:B------:R-:W1:Y:S03]  /*01d0*/  LDC.64 R4, c[0x0][0x230] ;  /* 0x00008c00ff047b82 */ /* 0x000e660000000a00 */
[C---:B------:R-:W-:Y:S01]  /*01e0*/  IMAD R6, R9.reuse, UR8, RZ ;  /* 0x0000000809067c24 */ /* 0x040fe2000f8e02ff */
[----:B------:R-:W-:-:S03]  /*01f0*/  ISETP.GE.U32.AND.EX P0, PT, R9, UR11, PT, P0 ;  /* 0x0000000b09007c0c */ /* 0x000fc6000bf06100 */
[----:B------:R-:W-:Y:S01]  /*0200*/  IMAD R13, R7, UR9, R6 ;  /* 0x00000009070d7c24 */ /* 0x000fe2000f8e0206 */
[----:B------:R-:W2:Y:S01]  /*0210*/  LDC R0, c[0x0][0x14] ;  /* 0x00000500ff007b82 */ /* 0x000ea20000000800 */
[----:B------:R-:W-:-:S03]  /*0220*/  MOV R6, R16 ;  /* 0x0000001000067202 */ /* 0x000fc60000000f00 */
[----:B------:R-:W-:Y:S01]  /*0230*/  IADD3 R3, R3, R13, RZ ;  /* 0x0000000d03037210 */ /* 0x000fe20007ffe0ff */
[----:B------:R-:W-:Y:S01]  /*0240*/  IMAD.WIDE.U32 R12, R2, UR6, R14 ;  /* 0x00000006020c7c25 */ /* 0x000fe2000f8e000e */
[----:B0-----:R-:W-:-:S03]  /*0250*/  ISETP.NE.U32.AND P2, PT, R10, UR8, PT ;  /* 0x000000080a007c0c */ /* 0x001fc6000bf45070 */
[----:B------:R-:W-:Y:S01]  /*0260*/  IMAD R3, R3, UR6, RZ ;  /* 0x0000000603037c24 */ /* 0x000fe2000f8e02ff */
[----:B------:R-:W-:-:S03]  /*0270*/  ISETP.NE.AND.EX P2, PT, R11, UR9, PT, P2 ;  /* 0x000000090b007c0c */ /* 0x000fc6000bf45320 */
[----:B------:R-:W-:Y:S01]  /*0280*/  IMAD R19, R2, UR7, R3 ;  /* 0x0000000702137c24 */ /* 0x000fe2000f8e0203 */
[----:B-1----:R-:W-:-:S04]  /*0290*/  ISETP.NE.U32.AND P1, PT, R4, UR6, PT ;  /* 0x0000000604007c0c */ /* 0x002fc8000bf25070 */
[----:B------:R-:W-:Y:S01]  /*02a0*/  ISETP.NE.AND.EX P1, PT, R5, UR7, PT, P1 ;  /* 0x0000000705007c0c */ /* 0x000fe2000bf25310 */
[----:B--2---:R-:W-:-:S04]  /*02b0*/  IMAD.WIDE.U32 R2, R0, UR4, RZ ;  /* 0x0000000400027c25 */ /* 0x004fc8000f8e00ff */
[----:B------:R-:W-:Y:S08]  /*02c0*/  @!P2 BRA `(.L_x_480) ;  /* 0x00000000001ca947 */ /* 0x000ff00003800000 */
[----:B------:R-:W-:Y:S01]  /*02d0*/  I2FP.F32.S32 R16, R16 ;  /* 0x0000001000107245 */ /* 0x000fe20000201400 */
[----:B------:R-:W-:-:S04]  /*02e0*/  ULDC UR4, c[0x0][0x248] ;  /* 0x0000920000047ab9 */ /* 0x000fc80000000800 */
[----:B------:R-:W-:-:S04]  /*02f0*/  FADD.FTZ R16, R16, 0.5 ;  /* 0x3f00000010107421 */ /* 0x000fc80000010000 */
[----:B------:R-:W-:-:S04]  /*0300*/  FMUL.FTZ R16, R16, UR4 ;  /* 0x0000000410107c20 */ /* 0x000fc80008410000 */
[----:B------:R-:W0:Y:S02]  /*0310*/  F2I.FTZ.FLOOR.NTZ R17, R16 ;  /* 0x0000001000117305 */ /* 0x000e240000217100 */
[----:B0-----:R-:W-:-:S04]  /*0320*/  VIADDMNMX R6, R10, 0xffffffff, R17, PT ;  /* 0xffffffff0a067846 */ /* 0x001fc80003800111 */
[----:B------:R-:W-:-:S07]  /*0330*/  SHF.R.S32.HI R23, RZ, 0x1f, R6 ;  /* 0x0000001fff177819 */ /* 0x000fce0000011406 */
.L_x_480:
[----:B------:R-:W-:Y:S01]  /*0340*/  MOV R21, R15 ;  /* 0x0000000f00157202 */ /* 0x000fe20000000f00 */
[----:B------:R-:W-:Y:S01]  /*0350*/  IMAD R0, R9, R10, RZ ;  /* 0x0000000a09007224 */ /* 0x000fe200078e02ff */
[----:B------:R-:W-:Y:S01]  /*0360*/  MOV R18, R14 ;  /* 0x0000000e00127202 */ /* 0x000fe20000000f00 */
[----:B------:R-:W-:Y:S06]  /*0370*/  @!P1 BRA `(.L_x_481) ;  /* 0x00000000001c9947 */ /* 0x000fec0003800000 */
[----:B------:R-:W-:Y:S01]  /*0380*/  I2FP.F32.S32 R14, R14 ;  /* 0x0000000e000e7245 */ /* 0x000fe20000201400 */
[----:B------:R-:W-:-:S04]  /*0390*/  ULDC UR4, c[0x0][0x24c] ;  /* 0x0000930000047ab9 */ /* 0x000fc80000000800 */
[----:B------:R-:W-:-:S04]  /*03a0*/  FADD.FTZ R14, R14, 0.5 ;  /* 0x3f0000000e0e7421 */ /* 0x000fc80000010000 */
[----:B------:R-:W-:-:S04]  /*03b0*/  FMUL.FTZ R14, R14, UR4 ;  /* 0x000000040e0e7c20 */ /* 0x000fc80008410000 */
[----:B------:R-:W0:Y:S02]  /*03c0*/  F2I.FTZ.FLOOR.NTZ R15, R14 ;  /* 0x0000000e000f7305 */ /* 0x000e240000217100 */
[----:B0-----:R-:W-:-:S04]  /*03d0*/  VIADDMNMX R18, R4, 0xffffffff, R15, PT ;  /* 0xffffffff04127846 */ /* 0x001fc8000380010f */
[----:B------:R-:W-:-:S07]  /*03e0*/  SHF.R.S32.HI R21, RZ, 0x1f, R18 ;  /* 0x0000001fff157819 */ /* 0x000fce0000011412 */
.L_x_481:
[----:B------:R-:W-:Y:S01]  /*03f0*/  MOV R17, R23 ;  /* 0x0000001700117202 */ /* 0x000fe20000000f00 */
[----:B------:R-:W-:Y:S02]  /*0400*/  IMAD.MOV.U32 R16, RZ, RZ, R6 ;  /* 0x000000ffff107224 */ /* 0x000fe400078e0006 */
[C---:B------:R-:W-:Y:S02]  /*0410*/  IMAD R15, R7.reuse, R11, R0 ;  /* 0x0000000b070f7224 */ /* 0x040fe400078e0200 */
[----:B------:R-:W-:Y:S01]  /*0420*/  IMAD.WIDE.U32 R16, R7, R10, R16 ;  /* 0x0000000a07107225 */ /* 0x000fe200078e0010 */
[----:B------:R-:W-:Y:S06]  /*0430*/  @P0 EXIT ;  /* 0x000000000000094d */ /* 0x000fec0003800000 */
[----:B------:R-:W-:Y:S01]  /*0440*/  IADD3 R17, R17, R15, RZ ;  /* 0x0000000f11117210 */ /* 0x000fe20007ffe0ff */
[----:B------:R-:W-:Y:S01]  /*0450*/  IMAD.IADD R15, R13, 0x1, R19 ;  /* 0x000000010d0f7824 */ /* 0x000fe200078e0213 */
[----:B------:R-:W-:Y:S01]  /*0460*/  MOV R19, R21 ;  /* 0x0000001500137202 */ /* 0x000fe20000000f00 */
[----:B------:R-:W-:Y:S01]  /*0470*/  IMAD R0, R3, R10, RZ ;  /* 0x0000000a03007224 */ /* 0x000fe200078e02ff */
[----:B------:R-:W-:Y:S01]  /*0480*/  MOV R14, R12 ;  /* 0x0000000c000e7202 */ /* 0x000fe20000000f00 */
[-C--:B------:R-:W-:Y:S01]  /*0490*/  IMAD R17, R17, R4.reuse, RZ ;  /* 0x0000000411117224 */ /* 0x080fe200078e02ff */
[----:B------:R-:W-:Y:S01]  /*04a0*/  ULDC.64 UR4, c[0x0][0x208] ;  /* 0x0000820000047ab9 */ /* 0x000fe20000000a00 */
[----:B------:R-:W-:Y:S01]  /*04b0*/  IMAD R21, R3, UR8, RZ ;  /* 0x0000000803157c24 */ /* 0x000fe2000f8e02ff */
[----:B------:R-:W-:Y:S01]  /*04c0*/  ULDC.64 UR12, c[0x0][0x218] ;  /* 0x00008600000c7ab9 */ /* 0x000fe20000000a00 */
[----:B------:R-:W-:Y:S02]  /*04d0*/  IMAD R23, R2, R11, R0 ;  /* 0x0000000b02177224 */ /* 0x000fe400078e0200 */
[----:B------:R-:W-:-:S04]  /*04e0*/  IMAD.WIDE.U32 R18, R16, R4, R18 ;  /* 0x0000000410127225 */ /* 0x000fc800078e0012 */
[----:B------:R-:W-:Y:S02]  /*04f0*/  IMAD R17, R16, R5, R17 ;  /* 0x0000000510117224 */ /* 0x000fe400078e0211 */
[----:B------:R-:W-:-:S04]  /*0500*/  IMAD.WIDE.U32 R10, R2, R10, RZ ;  /* 0x0000000a020a7225 */ /* 0x000fc800078e00ff */
[----:B------:R-:W-:-:S04]  /*0510*/  IMAD.WIDE.U32 R12, R2, UR8, RZ ;  /* 0x00000008020c7c25 */ /* 0x000fc8000f8e00ff */
[----:B------:R-:W-:Y:S01]  /*0520*/  IMAD R21, R2, UR9, R21 ;  /* 0x0000000902157c24 */ /* 0x000fe2000f8e0215 */
[----:B------:R-:W-:Y:S01]  /*0530*/  ULDC.64 UR8, c[0x0][0x210] ;  /* 0x0000840000087ab9 */ /* 0x000fe20000000a00 */
[----:B------:R-:W-:Y:S01]  /*0540*/  IMAD.IADD R25, R19, 0x1, R17 ;  /* 0x0000000113197824 */ /* 0x000fe200078e0211 */
[----:B------:R-:W-:Y:S02]  /*0550*/  IADD3 R19, R11, R23, RZ ;  /* 0x000000170b137210 */ /* 0x000fe40007ffe0ff */
[----:B------:R-:W-:-:S07]  /*0560*/  IADD3 R0, R13, R21, RZ ;  /* 0x000000150d007210 */ /* 0x000fce0007ffe0ff */
.L_x_482:
[----:B------:R-:W-:-:S04]  /*0570*/  IADD3 R20, P0, R18, UR8, RZ ;  /* 0x0000000812147c10 */ /* 0x000fc8000ff1e0ff */
[----:B------:R-:W-:-:S05]  /*0580*/  IADD3.X R21, R25, UR9, RZ, P0, !PT ;  /* 0x0000000919157c10 */ /* 0x000fca00087fe4ff */
[----:B0-----:R0:W2:Y:S01]  /*0590*/  LDG.E.U8 R23, desc[UR4][R20.64] ;  /* 0x0000000414177981 */ /* 0x0010a2000c1e1100 */
[----:B------:R-:W-:Y:S01]  /*05a0*/  IADD3 R16, P0, R14, UR12, RZ ;  /* 0x0000000c0e107c10 */ /* 0x000fe2000ff1e0ff */
[----:B------:R-:W-:-:S03]  /*05b0*/  IMAD R6, R19, R4, RZ ;  /* 0x0000000413067224 */ /* 0x000fc600078e02ff */
[----:B------:R-:W-:Y:S01]  /*05c0*/  IADD3.X R17, R15, UR13, RZ, P0, !PT ;  /* 0x0000000d0f117c10 */ /* 0x000fe200087fe4ff */
[----:B------:R-:W-:Y:S01]  /*05d0*/  IMAD.WIDE.U32 R14, R12, UR6, R14 ;  /* 0x000000060c0e7c25 */ /* 0x000fe2000f8e000e */
[----:B------:R-:W-:Y:S02]  /*05e0*/  IADD3 R7, P0, R2, R7, RZ ;  /* 0x0000000702077210 */ /* 0x000fe40007f1e0ff */
[----:B0-----:R-:W-:Y:S01]  /*05f0*/  MOV R21, R25 ;  /* 0x0000001900157202 */ /* 0x001fe20000000f00 */
[----:B------:R-:W-:Y:S01]  /*0600*/  IMAD.MOV.U32 R20, RZ, RZ, R18 ;  /* 0x000000ffff147224 */ /* 0x000fe200078e0012 */
[----:B------:R-:W-:Y:S01]  /*0610*/  IADD3.X R9, R3, R9, RZ, P0, !PT ;  /* 0x0000000903097210 */ /* 0x000fe200007fe4ff */
[----:B------:R-:W-:Y:S01]  /*0620*/  IMAD R25, R0, UR6, RZ ;  /* 0x0000000600197c24 */ /* 0x000fe2000f8e02ff */
[----:B------:R-:W-:Y:S01]  /*0630*/  ISETP.GE.U32.AND P0, PT, R7, UR10, PT ;  /* 0x0000000a07007c0c */ /* 0x000fe2000bf06070 */
[----:B------:R-:W-:-:S03]  /*0640*/  IMAD.WIDE.U32 R20, R10, R4, R20 ;  /* 0x000000040a147225 */ /* 0x000fc600078e0014 */
[----:B------:R-:W-:Y:S01]  /*0650*/  ISETP.GE.U32.AND.EX P0, PT, R9, UR11, PT, P0 ;  /* 0x0000000b09007c0c */ /* 0x000fe2000bf06100 */
[----:B------:R-:W-:Y:S01]  /*0660*/  IMAD R25, R12, UR7, R25 ;  /* 0x000000070c197c24 */ /* 0x000fe2000f8e0219 */
[----:B------:R-:W-:Y:S01]  /*0670*/  MOV R18, R20 ;  /* 0x0000001400127202 */ /* 0x000fe20000000f00 */
[----:B------:R-:W-:Y:S02]  /*0680*/  IMAD R27, R10, R5, R6 ;  /* 0x000000050a1b7224 */ /* 0x000fe400078e0206 */
[----:B------:R-:W-:-:S03]  /*0690*/  IMAD.IADD R15, R15, 0x1, R25 ;  /* 0x000000010f0f7824 */ /* 0x000fc600078e0219 */
[----:B------:R-:W-:Y:S01]  /*06a0*/  IADD3 R25, R21, R27, RZ ;  /* 0x0000001b15197210 */ /* 0x000fe20007ffe0ff */
[----:B--2---:R0:W-:Y:S04]  /*06b0*/  STG.E.U8 desc[UR4][R16.64], R23 ;  /* 0x0000001710007986 */ /* 0x0041e8000c101104 */
[----:B------:R-:W-:Y:S05]  /*06c0*/  @!P0 BRA `(.L_x_482) ;  /* 0xfffffffc00a88947 */ /* 0x000fea000383ffff */
[----:B------:R-:W-:Y:S05]  /*06d0*/  EXIT ;  /* 0x000000000000794d */ /* 0x000fea0003800000 */
.L_x_483:
        /* <DEDUP_REMOVED lines=10> */
.L_x_680:


//--------------------- .text._ZN2at6native53_GLOBAL__N__3bfe7fd5_20_UpSampleNearest2d_cu_198c5ce228upsample_nearest2d_out_frameIN3c108BFloat16EXadL_ZNS0_43nearest_neighbor_exact_compute_source_indexEfiiEEEEvPKT_PS5_mmmmmff --------------------------
	.section	.text._ZN2at6native53_GLOBAL__N__3bfe7fd5_20_UpSampleNearest2d_cu_198c5ce228upsample_nearest2d_out_frameIN3c108BFloat16EXadL_ZNS0_43nearest_neighbor_exact_compute_source_indexEfiiEEEEvPKT_PS5_mmmmmff,"ax",@progbits
	.align	128
.text._ZN2at6native53_GLOBAL__N__3bfe7fd5_20_UpSampleNearest2d_cu_198c5ce228upsample_nearest2d_out_frameIN3c108BFloat16EXadL_ZNS0_43nearest_neighbor_exact_compute_source_indexEfiiEEEEvPKT_PS5_mmmmmff:
        .type           _ZN2at6native53_GLOBAL__N__3bfe7fd5_20_UpSampleNearest2d_cu_198c5ce228upsample_nearest2d_out_frameIN3c108BFloat16EXadL_ZNS0_43nearest_neighbor_exact_compute_source_indexEfiiEEEEvPKT_PS5_mmmmmff,@function
        .size           _ZN2at6native53_GLOBAL__N__3bfe7fd5_20_UpSampleNearest2d_cu_198c5ce228upsample_nearest2d_out_frameIN3c108BFloat16EXadL_ZNS0_43nearest_neighbor_exact_compute_source_indexEfiiEEEEvPKT_PS5_mmmmmff,(.L_x_681 - _ZN2at6native53_GLOBAL__N__3bfe7fd5_20_UpSampleNearest2d_cu_198c5ce228upsample_nearest2d_out_frameIN3c108BFloat16EXadL_ZNS0_43nearest_neighbor_exact_compute_source_indexEfiiEEEEvPKT_PS5_mmmmmff)
        .other          _ZN2at6native53_GLOBAL__N__3bfe7fd5_20_UpSampleNearest2d_cu_198c5ce228upsample_nearest2d_out_frameIN3c108BFloat16EXadL_ZNS0_43nearest_neighbor_exact_compute_source_indexEfiiEEEEvPKT_PS5_mmmmmff,@"STO_CUDA_ENTRY STV_DEFAULT"
_ZN2at6native53_GLOBAL__N__3bfe7fd5_20_UpSampleNearest2d_cu_198c5ce228upsample_nearest2d_out_frameIN3c108BFloat16EXadL_ZNS0_43nearest_neighbor_exact_compute_source_indexEfiiEEEEvPKT_PS5_mmmmmff:
        /* <DEDUP_REMOVED lines=52> */
.L_x_484:
        /* <DEDUP_REMOVED lines=11> */
.L_x_485:
        /* <DEDUP_REMOVED lines=24> */
.L_x_486:
[----:B------:R-:W-:-:S04]  /*0570*/  LEA R20, P0, R18, UR8, 0x1 ;  /* 0x0000000812147c11 */ /* 0x000fc8000f8008ff */
[----:B------:R-:W-:-:S05]  /*0580*/  LEA.HI.X R21, R18, UR9, R25, 0x1, P0 ;  /* 0x0000000912157c11 */ /* 0x000fca00080f0c19 */
[----:B0-----:R0:W2:Y:S01]  /*0590*/  LDG.E.U16 R23, desc[UR4][R20.64] ;  /* 0x0000000414177981 */ /* 0x0010a2000c1e1500 */
[----:B------:R-:W-:Y:S01]  /*05a0*/  LEA R16, P0, R14, UR12, 0x1 ;  /* 0x0000000c0e107c11 */ /* 0x000fe2000f8008ff */
[----:B------:R-:W-:-:S03]  /*05b0*/  IMAD R6, R19, R4, RZ ;  /* 0x0000000413067224 */ /* 0x000fc600078e02ff */
[--C-:B------:R-:W-:Y:S01]  /*05c0*/  LEA.HI.X R17, R14, UR13, R15.reuse, 0x1, P0 ;  /* 0x0000000d0e117c11 */ /* 0x100fe200080f0c0f */
        /* <DEDUP_REMOVED lines=14> */
[----:B--2---:R0:W-:Y:S04]  /*06b0*/  STG.E.U16 desc[UR4][R16.64], R23 ;  /* 0x0000001710007986 */ /* 0x0041e8000c101504 */
[----:B------:R-:W-:Y:S05]  /*06c0*/  @!P0 BRA `(.L_x_486) ;  /* 0xfffffffc00a88947 */ /* 0x000fea000383ffff */
[----:B------:R-:W-:Y:S05]  /*06d0*/  EXIT ;  /* 0x000000000000794d */ /* 0x000fea0003800000 */
.L_x_487:
        /* <DEDUP_REMOVED lines=10> */
.L_x_681:


//--------------------- .text._ZN2at6native53_GLOBAL__N__3bfe7fd5_20_UpSampleNearest2d_cu_198c5ce228upsample_nearest2d_out_frameIN3c104HalfEXadL_ZNS0_43nearest_neighbor_exact_compute_source_indexEfiiEEEEvPKT_PS5_mmmmmff --------------------------
	.section	.text._ZN2at6native53_GLOBAL__N__3bfe7fd5_20_UpSampleNearest2d_cu_198c5ce228upsample_nearest2d_out_frameIN3c104HalfEXadL_ZNS0_43nearest_neighbor_exact_compute_source_indexEfiiEEEEvPKT_PS5_mmmmmff,"ax",@progbits
	.align	128
.text._ZN2at6native53_GLOBAL__N__3bfe7fd5_20_UpSampleNearest2d_cu_198c5ce228upsample_nearest2d_out_frameIN3c104HalfEXadL_ZNS0_43nearest_neighbor_exact_compute_source_indexEfiiEEEEvPKT_PS5_mmmmmff:
        .type           _ZN2at6native53_GLOBAL__N__3bfe7fd5_20_UpSampleNearest2d_cu_198c5ce228upsample_nearest2d_out_frameIN3c104HalfEXadL_ZNS0_43nearest_neighbor_exact_compute_source_indexEfiiEEEEvPKT_PS5_mmmmmff,@function
        .size           _ZN2at6native53_GLOBAL__N__3bfe7fd5_20_UpSampleNearest2d_cu_198c5ce228upsample_nearest2d_out_frameIN3c104HalfEXadL_ZNS0_43nearest_neighbor_exact_compute_source_indexEfiiEEEEvPKT_PS5_mmmmmff,(.L_x_682 - _ZN2at6native53_GLOBAL__N__3bfe7fd5_20_UpSampleNearest2d_cu_198c5ce228upsample_nearest2d_out_frameIN3c104HalfEXadL_ZNS0_43nearest_neighbor_exact_compute_source_indexEfiiEEEEvPKT_PS5_mmmmmff)
        .other          _ZN2at6native53_GLOBAL__N__3bfe7fd5_20_UpSampleNearest2d_cu_198c5ce228upsample_nearest2d_out_frameIN3c104HalfEXadL_ZNS0_43nearest_neighbor_exact_compute_source_indexEfiiEEEEvPKT_PS5_mmmmmff,@"STO_CUDA_ENTRY STV_DEFAULT"
_ZN2at6native53_GLOBAL__N__3bfe7fd5_20_UpSampleNearest2d_cu_198c5ce228upsample_nearest2d_out_frameIN3c104HalfEXadL_ZNS0_43nearest_neighbor_exact_compute_source_indexEfiiEEEEvPKT_PS5_mmmmmff:
        /* <DEDUP_REMOVED lines=52> */
.L_x_488:
        /* <DEDUP_REMOVED lines=11> */
.L_x_489:
        /* <DEDUP_REMOVED lines=24> */
.L_x_490:
        /* <DEDUP_REMOVED lines=23> */
.L_x_491:
        /* <DEDUP_REMOVED lines=10> */
.L_x_682:


//--------------------- .text._ZN2at6native53_GLOBAL__N__3bfe7fd5_20_UpSampleNearest2d_cu_198c5ce228upsample_nearest2d_out_frameIfXadL_ZNS0_43nearest_neighbor_exact_compute_source_indexEfiiEEEEvPKT_PS3_mmmmmff --------------------------
	.section	.text._ZN2at6native53_GLOBAL__N__3bfe7fd5_20_UpSampleNearest2d_cu_198c5ce228upsample_nearest2d_out_frameIfXadL_ZNS0_43nearest_neighbor_exact_compute_source_indexEfiiEEEEvPKT_PS3_mmmmmff,"ax",@progbits
	.align	128
.text._ZN2at6native53_GLOBAL__N__3bfe7fd5_20_UpSampleNearest2d_cu_198c5ce228upsample_nearest2d_out_frameIfXadL_ZNS0_43nearest_neighbor_exact_compute_source_indexEfiiEEEEvPKT_PS3_mmmmmff:
        .type           _ZN2at6native53_GLOBAL__N__3bfe7fd5_20_UpSampleNearest2d_cu_198c5ce228upsample_nearest2d_out_frameIfXadL_ZNS0_43nearest_neighbor_exact_compute_source_indexEfiiEEEEvPKT_PS3_mmmmmff,@function
        .size           _ZN2at6native53_GLOBAL__N__3bfe7fd5_20_UpSampleNearest2d_cu_198c5ce228upsample_nearest2d_out_frameIfXadL_ZNS0_43nearest_neighbor_exact_compute_source_indexEfiiEEEEvPKT_PS3_mmmmmff,(.L_x_683 - _ZN2at6native53_GLOBAL__N__3bfe7fd5_20_UpSampleNearest2d_cu_198c5ce228upsample_nearest2d_out_frameIfXadL_ZNS0_43nearest_neighbor_exact_compute_source_indexEfiiEEEEvPKT_PS3_mmmmmff)
        .other          _ZN2at6native53_GLOBAL__N__3bfe7fd5_20_UpSampleNearest2d_cu_198c5ce228upsample_nearest2d_out_frameIfXadL_ZNS0_43nearest_neighbor_exact_compute_source_indexEfiiEEEEvPKT_PS3_mmmmmff,@"STO_CUDA_ENTRY STV_DEFAULT"
_ZN2at6native53_GLOBAL__N__3bfe7fd5_20_UpSampleNearest2d_cu_198c5ce228upsample_nearest2d_out_frameIfXadL_ZNS0_43nearest_neighbor_exact_compute_source_indexEfiiEEEEvPKT_PS3_mmmmmff:
        /* <DEDUP_REMOVED lines=52> */
.L_x_492:
        /* <DEDUP_REMOVED lines=11> */
.L_x_493:
        /* <DEDUP_REMOVED lines=24> */
.L_x_494:
[----:B------:R-:W-:-:S04]  /*0570*/  LEA R20, P0, R18, UR8, 0x2 ;  /* 0x0000000812147c11 */ /* 0x000fc8000f8010ff */
[----:B------:R-:W-:-:S05]  /*0580*/  LEA.HI.X R21, R18, UR9, R25, 0x2, P0 ;  /* 0x0000000912157c11 */ /* 0x000fca00080f1419 */
[----:B0-----:R0:W2:Y:S01]  /*0590*/  LDG.E R23, desc[UR4][R20.64] ;  /* 0x0000000414177981 */ /* 0x0010a2000c1e1900 */
        /* <DEDUP_REMOVED lines=17> */
[----:B--2---:R0:W-:Y:S04]  /*06b0*/  STG.E desc[UR4][R16.64], R23 ;  /* 0x0000001710007986 */ /* 0x0041e8000c101904 */
[----:B------:R-:W-:Y:S05]  /*06c0*/  @!P0 BRA `(.L_x_494) ;  /* 0xfffffffc00a88947 */ /* 0x000fea000383ffff */
[----:B------:R-:W-:Y:S05]  /*06d0*/  EXIT ;  /* 0x000000000000794d */ /* 0x000fea0003800000 */
.L_x_495:
        /* <DEDUP_REMOVED lines=10> */
.L_x_683:


//--------------------- .text._ZN2at6native53_GLOBAL__N__3bfe7fd5_20_UpSampleNearest2d_cu_198c5ce228upsample_nearest2d_out_frameIdXadL_ZNS0_43nearest_neighbor_exact_compute_source_indexEfiiEEEEvPKT_PS3_mmmmmff --------------------------
	.section	.text._ZN2at6native53_GLOBAL__N__3bfe7fd5_20_UpSampleNearest2d_cu_198c5ce228upsample_nearest2d_out_frameIdXadL_ZNS0_43nearest_neighbor_exact_compute_source_indexEfiiEEEEvPKT_PS3_mmmmmff,"ax",@progbits
	.align	128
.text._ZN2at6native53_GLOBAL__N__3bfe7fd5_20_UpSampleNearest2d_cu_198c5ce228upsample_nearest2d_out_frameIdXadL_ZNS0_43nearest_neighbor_exact_compute_source_indexEfiiEEEEvPKT_PS3_mmmmmff:
        .type           _ZN2at6native53_GLOBAL__N__3bfe7fd5_20_UpSampleNearest2d_cu_198c5ce228upsample_nearest2d_out_frameIdXadL_ZNS0_43nearest_neighbor_exact_compute_source_indexEfiiEEEEvPKT_PS3_mmmmmff,@function
        .size           _ZN2at6native53_GLOBAL__N__3bfe7fd5_20_UpSampleNearest2d_cu_198c5ce228upsample_nearest2d_out_frameIdXadL_ZNS0_43nearest_neighbor_exact_compute_source_indexEfiiEEEEvPKT_PS3_mmmmmff,(.L_x_684 - _ZN2at6native53_GLOBAL__N__3bfe7fd5_20_UpSampleNearest2d_cu_198c5ce228upsample_nearest2d_out_frameIdXadL_ZNS0_43nearest_neighbor_exact_compute_source_indexEfiiEEEEvPKT_PS3_mmmmmff)
        .other          _ZN2at6native53_GLOBAL__N__3bfe7fd5_20_UpSampleNearest2d_cu_198c5ce228upsample_nearest2d_out_frameIdXadL_ZNS0_43nearest_neighbor_exact_compute_source_indexEfiiEEEEvPKT_PS3_mmmmmff,@"STO_CUDA_ENTRY STV_DEFAULT"
_ZN2at6native53_GLOBAL__N__3bfe7fd5_20_UpSampleNearest2d_cu_198c5ce228upsample_nearest2d_out_frameIdXadL_ZNS0_43nearest_neighbor_exact_compute_source_indexEfiiEEEEvPKT_PS3_mmmmmff:
        /* <DEDUP_REMOVED lines=52> */
.L_x_496:
        /* <DEDUP_REMOVED lines=11> */
.L_x_497:
[----:B------:R-:W-:Y:S01]  /*03f0*/  MOV R13, R21 ;  /* 0x00000015000d7202 */ /* 0x000fe20000000f00 */
[----:B------:R-:W-:Y:S02]  /*0400*/  IMAD.MOV.U32 R12, RZ, RZ, R6 ;  /* 0x000000ffff0c7224 */ /* 0x000fe400078e0006 */
[C---:B------:R-:W-:Y:S02]  /*0410*/  IMAD R23, R9.reuse, R11, R0 ;  /* 0x0000000b09177224 */ /* 0x040fe400078e0200 */
[----:B------:R-:W-:Y:S01]  /*0420*/  IMAD.WIDE.U32 R12, R9, R10, R12 ;  /* 0x0000000a090c7225 */ /* 0x000fe200078e000c */
[----:B------:R-:W-:Y:S06]  /*0430*/  @P0 EXIT ;  /* 0x000000000000094d */ /* 0x000fec0003800000 */
[----:B------:R-:W-:Y:S01]  /*0440*/  IADD3 R13, R13, R23, RZ ;  /* 0x000000170d0d7210 */ /* 0x000fe20007ffe0ff */
[----:B------:R-:W-:Y:S01]  /*0450*/  IMAD R0, R5, R10, RZ ;  /* 0x0000000a05007224 */ /* 0x000fe200078e02ff */
[----:B------:R-:W-:Y:S01]  /*0460*/  ULDC.64 UR4, c[0x0][0x208] ;  /* 0x0000820000047ab9 */ /* 0x000fe20000000a00 */
[----:B------:R-:W-:Y:S01]  /*0470*/  IMAD.IADD R15, R15, 0x1, R19 ;  /* 0x000000010f0f7824 */ /* 0x000fe200078e0213 */
[----:B------:R-:W-:Y:S01]  /*0480*/  ULDC.64 UR12, c[0x0][0x218] ;  /* 0x00008600000c7ab9 */ /* 0x000fe20000000a00 */
[-C--:B------:R-:W-:Y:S02]  /*0490*/  IMAD R13, R13, R2.reuse, RZ ;  /* 0x000000020d0d7224 */ /* 0x080fe400078e02ff */
[----:B------:R-:W-:Y:S02]  /*04a0*/  IMAD R19, R5, UR8, RZ ;  /* 0x0000000805137c24 */ /* 0x000fe4000f8e02ff */
[----:B------:R-:W-:Y:S02]  /*04b0*/  IMAD R21, R4, R11, R0 ;  /* 0x0000000b04157224 */ /* 0x000fe400078e0200 */
[----:B------:R-:W-:-:S04]  /*04c0*/  IMAD.WIDE.U32 R16, R12, R2, R16 ;  /* 0x000000020c107225 */ /* 0x000fc800078e0010 */
[----:B------:R-:W-:Y:S01]  /*04d0*/  IMAD R23, R12, R3, R13 ;  /* 0x000000030c177224 */ /* 0x000fe200078e020d */
[----:B------:R-:W-:Y:S01]  /*04e0*/  MOV R22, R16 ;  /* 0x0000001000167202 */ /* 0x000fe20000000f00 */
[----:B------:R-:W-:-:S03]  /*04f0*/  IMAD.WIDE.U32 R10, R4, R10, RZ ;  /* 0x0000000a040a7225 */ /* 0x000fc600078e00ff */
[----:B------:R-:W-:Y:S01]  /*0500*/  IADD3 R23, R17, R23, RZ ;  /* 0x0000001711177210 */ /* 0x000fe20007ffe0ff */
[----:B------:R-:W-:Y:S01]  /*0510*/  IMAD.WIDE.U32 R12, R4, UR8, RZ ;  /* 0x00000008040c7c25 */ /* 0x000fe2000f8e00ff */
[----:B------:R-:W-:-:S03]  /*0520*/  IADD3 R17, R11, R21, RZ ;  /* 0x000000150b117210 */ /* 0x000fc60007ffe0ff */
[----:B------:R-:W-:Y:S01]  /*0530*/  IMAD R19, R4, UR9, R19 ;  /* 0x0000000904137c24 */ /* 0x000fe2000f8e0213 */
[----:B------:R-:W-:-:S03]  /*0540*/  ULDC.64 UR8, c[0x0][0x210] ;  /* 0x0000840000087ab9 */ /* 0x000fc60000000a00 */
[----:B------:R-:W-:-:S07]  /*0550*/  IMAD.IADD R0, R13, 0x1, R19 ;  /* 0x000000010d007824 */ /* 0x000fce00078e0213 */
.L_x_498:
[----:B0-----:R-:W-:-:S04]  /*0560*/  LEA R18, P0, R22, UR8, 0x3 ;  /* 0x0000000816127c11 */ /* 0x001fc8000f8018ff */
[----:B------:R-:W-:-:S06]  /*0570*/  LEA.HI.X R19, R22, UR9, R23, 0x3, P0 ;  /* 0x0000000916137c11 */ /* 0x000fcc00080f1c17 */
[----:B------:R-:W2:Y:S01]  /*0580*/  LDG.E.64 R18, desc[UR4][R18.64] ;  /* 0x0000000412127981 */ /* 0x000ea2000c1e1b00 */
[----:B------:R-:W-:Y:S01]  /*0590*/  LEA R20, P0, R14, UR12, 0x3 ;  /* 0x0000000c0e147c11 */ /* 0x000fe2000f8018ff */
[----:B------:R-:W-:Y:S02]  /*05a0*/  IMAD R25, R0, UR6, RZ ;  /* 0x0000000600197c24 */ /* 0x000fe4000f8e02ff */
[----:B------:R-:W-:Y:S01]  /*05b0*/  IMAD R6, R17, R2, RZ ;  /* 0x0000000211067224 */ /* 0x000fe200078e02ff */
[--C-:B------:R-:W-:Y:S01]  /*05c0*/  LEA.HI.X R21, R14, UR13, R15.reuse, 0x3, P0 ;  /* 0x0000000d0e157c11 */ /* 0x100fe200080f1c0f */
[----:B------:R-:W-:Y:S01]  /*05d0*/  IMAD.WIDE.U32 R14, R12, UR6, R14 ;  /* 0x000000060c0e7c25 */ /* 0x000fe2000f8e000e */
[----:B------:R-:W-:-:S03]  /*05e0*/  IADD3 R9, P0, R4, R9, RZ ;  /* 0x0000000904097210 */ /* 0x000fc60007f1e0ff */
[----:B------:R-:W-:Y:S01]  /*05f0*/  IMAD.WIDE.U32 R22, R10, R2, R22 ;  /* 0x000000020a167225 */ /* 0x000fe200078e0016 */
[----:B------:R-:W-:Y:S02]  /*0600*/  IADD3.X R7, R5, R7, RZ, P0, !PT ;  /* 0x0000000705077210 */ /* 0x000fe400007fe4ff */
[----:B------:R-:W-:Y:S01]  /*0610*/  ISETP.GE.U32.AND P0, PT, R9, UR10, PT ;  /* 0x0000000a09007c0c */ /* 0x000fe2000bf06070 */
[----:B------:R-:W-:Y:S02]  /*0620*/  IMAD R25, R12, UR7, R25 ;  /* 0x000000070c197c24 */ /* 0x000fe4000f8e0219 */
[----:B------:R-:W-:Y:S01]  /*0630*/  IMAD R27, R10, R3, R6 ;  /* 0x000000030a1b7224 */ /* 0x000fe200078e0206 */
[----:B------:R-:W-:Y:S02]  /*0640*/  ISETP.GE.U32.AND.EX P0, PT, R7, UR11, PT, P0 ;  /* 0x0000000b07007c0c */ /* 0x000fe4000bf06100 */
[----:B------:R-:W-:Y:S02]  /*0650*/  IADD3 R15, R15, R25, RZ ;  /* 0x000000190f0f7210 */ /* 0x000fe40007ffe0ff */
[----:B------:R-:W-:Y:S01]  /*0660*/  IADD3 R23, R23, R27, RZ ;  /* 0x0000001b17177210 */ /* 0x000fe20007ffe0ff */
[----:B--2---:R0:W-:Y:S08]  /*0670*/  STG.E.64 desc[UR4][R20.64], R18 ;  /* 0x0000001214007986 */ /* 0x0041f0000c101b04 */
[----:B------:R-:W-:Y:S05]  /*0680*/  @!P0 BRA `(.L_x_498) ;  /* 0xfffffffc00b48947 */ /* 0x000fea000383ffff */
[----:B------:R-:W-:Y:S05]  /*0690*/  EXIT ;  /* 0x000000000000794d */ /* 0x000fea0003800000 */
.L_x_499:
        /* <DEDUP_REMOVED lines=14> */
.L_x_684:


//--------------------- .text._ZN2at6native53_GLOBAL__N__3bfe7fd5_20_UpSampleNearest2d_cu_198c5ce233upsample_nearest2d_nhwc_out_frameIhXadL_ZNS0_43nearest_neighbor_exact_compute_source_indexEfiiEEEEvPKT_PS3_mmmmmffm --------------------------
	.section	.text._ZN2at6native53_GLOBAL__N__3bfe7fd5_20_UpSampleNearest2d_cu_198c5ce233upsample_nearest2d_nhwc_out_frameIhXadL_ZNS0_43nearest_neighbor_exact_compute_source_indexEfiiEEEEvPKT_PS3_mmmmmffm,"ax",@progbits
	.align	128
.text._ZN2at6native53_GLOBAL__N__3bfe7fd5_20_UpSampleNearest2d_cu_198c5ce233upsample_nearest2d_nhwc_out_frameIhXadL_ZNS0_43nearest_neighbor_exact_compute_source_indexEfiiEEEEvPKT_PS3_mmmmmffm:
        .type           _ZN2at6native53_GLOBAL__N__3bfe7fd5_20_UpSampleNearest2d_cu_198c5ce233upsample_nearest2d_nhwc_out_frameIhXadL_ZNS0_43nearest_neighbor_exact_compute_source_indexEfiiEEEEvPKT_PS3_mmmmmffm,@function
        .size           _ZN2at6native53_GLOBAL__N__3bfe7fd5_20_UpSampleNearest2d_cu_198c5ce233upsample_nearest2d_nhwc_out_frameIhXadL_ZNS0_43nearest_neighbor_exact_compute_source_indexEfiiEEEEvPKT_PS3_mmmmmffm,(.L_x_685 - _ZN2at6native53_GLOBAL__N__3bfe7fd5_20_UpSampleNearest2d_cu_198c5ce233upsample_nearest2d_nhwc_out_frameIhXadL_ZNS0_43nearest_neighbor_exact_compute_source_indexEfiiEEEEvPKT_PS3_mmmmmffm)
        .other          _ZN2at6native53_GLOBAL__N__3bfe7fd5_20_UpSampleNearest2d_cu_198c5ce233upsample_nearest2d_nhwc_out_frameIhXadL_ZNS0_43nearest_neighbor_exact_compute_source_indexEfiiEEEEvPKT_PS3_mmmmmffm,@"STO_CUDA_ENTRY STV_DEFAULT"
_ZN2at6native53_GLOBAL__N__3bfe7fd5_20_UpSampleNearest2d_cu_198c5ce233upsample_nearest2d_nhwc_out_frameIhXadL_ZNS0_43nearest_neighbor_exact_compute_source_indexEfiiEEEEvPKT_PS3_mmmmmffm:
        /* <DEDUP_REMOVED lines=21> */
[----:B------:R-:W-:Y:S05]  /*0150*/  CALL.REL.NOINC `($__internal_40_$__cuda_sm20_div_u64) ;  /* 0x0000000800c07944 */ /* 0x000fea0003c00000 */
[----:B------:R-:W-:Y:S01]  /*0160*/  IADD3 R7, P0, RZ, -R12, RZ ;  /* 0x8000000cff077210 */ /* 0x000fe20007f1e0ff */
[----:B------:R-:W-:-:S04]  /*0170*/  ULDC.64 UR4, c[0x0][0x220] ;  /* 0x0000880000047ab9 */ /* 0x000fc80000000a00 */
[----:B------:R-:W-:Y:S02]  /*0180*/  IMAD.X R0, RZ, RZ, ~R13, P0 ;  /* 0x000000ffff007224 */ /* 0x000fe400000e0e0d */
[----:B------:R-:W-:-:S04]  /*0190*/  IMAD.WIDE.U32 R4, R7, UR4, R2 ;  /* 0x0000000407047c25 */ /* 0x000fc8000f8e0002 */
[----:B------:R-:W-:-:S04]  /*01a0*/  IMAD R0, R0, UR4, RZ ;  /* 0x0000000400007c24 */ /* 0x000fc8000f8e02ff */
[----:B------:R-:W-:Y:S01]  /*01b0*/  IMAD R7, R7, UR5, R0 ;  /* 0x0000000507077c24 */ /* 0x000fe2000f8e0200 */
[----:B------:R-:W-:Y:S02]  /*01c0*/  MOV R0, R4 ;  /* 0x0000000400007202 */ /* 0x000fe40000000f00 */
[----:B------:R-:W-:Y:S01]  /*01d0*/  MOV R4, R12 ;  /* 0x0000000c00047202 */ /* 0x000fe20000000f00 */
[----:B------:R-:W-:Y:S02]  /*01e0*/  IMAD.IADD R7, R5, 0x1, R7 ;  /* 0x0000000105077824 */ /* 0x000fe400078e0207 */
[----:B------:R-:W-:Y:S01]  /*01f0*/  IMAD.MOV.U32 R5, RZ, RZ, R13 ;  /* 0x000000ffff057224 */ /* 0x000fe200078e000d */
[----:B------:R-:W-:Y:S06]  /*0200*/  BRA `(.L_x_502) ;  /* 0x00000000005c7947 */ /* 0x000fec0003800000 */
.L_x_501:
        /* <DEDUP_REMOVED lines=21> */
[----:B------:R-:W-:Y:S02]  /*0360*/  IMAD R0, R5, UR4, R2 ;  /* 0x0000000405007c24 */ /* 0x000fe4000f8e0202 */
[----:B------:R-:W-:-:S07]  /*0370*/  IMAD.MOV.U32 R5, RZ, RZ, RZ ;  /* 0x000000ffff057224 */ /* 0x000fce00078e00ff */
.L_x_502:
[----:B------:R-:W-:Y:S05]  /*0380*/  BSYNC B0 ;  /* 0x0000000000007941 */ /* 0x000fea0003800000 */
.L_x_500:
        /* <DEDUP_REMOVED lines=8> */
[----:B------:R-:W-:Y:S01]  /*0410*/  MOV R13, UR5 ;  /* 0x00000005000d7c02 */ /* 0x000fe20008000f00 */
[----:B------:R-:W-:Y:S01]  /*0420*/  IMAD.MOV.U32 R15, RZ, RZ, R5 ;  /* 0x000000ffff0f7224 */ /* 0x000fe200078e0005 */
[----:B------:R-:W-:-:S07]  /*0430*/  MOV R6, 0x450 ;  /* 0x0000045000067802 */ /* 0x000fce0000000f00 */
[----:B------:R-:W-:Y:S05]  /*0440*/  CALL.REL.NOINC `($__internal_40_$__cuda_sm20_div_u64) ;  /* 0x0000000800047944 */ /* 0x000fea0003c00000 */
[-C--:B------:R-:W-:Y:S01]  /*0450*/  IADD3 R9, P0, RZ, -R12.reuse, RZ ;  /* 0x8000000cff097210 */ /* 0x080fe20007f1e0ff */
[----:B------:R-:W-:Y:S01]  /*0460*/  ULDC.64 UR4, c[0x0][0x240] ;  /* 0x0000900000047ab9 */ /* 0x000fe20000000a00 */
[----:B------:R-:W-:Y:S02]  /*0470*/  MOV R8, R12 ;  /* 0x0000000c00087202 */ /* 0x000fe40000000f00 */
[----:B------:R-:W-:Y:S01]  /*0480*/  IADD3.X R6, RZ, ~R13, RZ, P0, !PT ;  /* 0x8000000dff067210 */ /* 0x000fe200007fe4ff */
[----:B------:R-:W-:-:S04]  /*0490*/  IMAD.WIDE.U32 R4, R9, UR4, R4 ;  /* 0x0000000409047c25 */ /* 0x000fc8000f8e0004 */
[----:B------:R-:W-:-:S04]  /*04a0*/  IMAD R6, R6, UR4, RZ ;  /* 0x0000000406067c24 */ /* 0x000fc8000f8e02ff */
[----:B------:R-:W-:-:S04]  /*04b0*/  IMAD R9, R9, UR5, R6 ;  /* 0x0000000509097c24 */ /* 0x000fc8000f8e0206 */
[----:B------:R-:W-:Y:S02]  /*04c0*/  IMAD.IADD R5, R5, 0x1, R9 ;  /* 0x0000000105057824 */ /* 0x000fe400078e0209 */
[----:B------:R-:W-:Y:S01]  /*04d0*/  IMAD.MOV.U32 R9, RZ, RZ, R13 ;  /* 0x000000ffff097224 */ /* 0x000fe200078e000d */
[----:B------:R-:W-:Y:S06]  /*04e0*/  BRA `(.L_x_505) ;  /* 0x00000000005c7947 */ /* 0x000fec0003800000 */
.L_x_504:
        /* <DEDUP_REMOVED lines=12> */
[----:B------:R-:W-:Y:S01]  /*05b0*/  IMAD R6, R9, UR4, R4 ;  /* 0x0000000409067c24 */ /* 0x000fe2000f8e0204 */
[----:B------:R-:W-:-:S04]  /*05c0*/  MOV R9, RZ ;  /* 0x000000ff00097202 */ /* 0x000fc80000000f00 */
        /* <DEDUP_REMOVED lines=9> */
.L_x_505:
[----:B------:R-:W-:Y:S05]  /*0660*/  BSYNC B0 ;  /* 0x0000000000007941 */ /* 0x000fea0003800000 */
.L_x_503:
[----:B------:R-:W-:Y:S01]  /*0670*/  ULDC UR4, c[0x0][0x23c] ;  /* 0x00008f0000047ab9 */ /* 0x000fe20000000800 */
[----:B------:R-:W-:Y:S01]  /*0680*/  BSSY B0, `(.L_x_506) ;  /* 0x000002e000007945 */ /* 0x000fe20003800000 */
[----:B------:R-:W-:-:S04]  /*0690*/  MOV R6, UR4 ;  /* 0x0000000400067c02 */ /* 0x000fc80008000f00 */
[----:B------:R-:W-:-:S04]  /*06a0*/  LOP3.LUT R10, R9, R6, RZ, 0xfc, !PT ;  /* 0x00000006090a7212 */ /* 0x000fc800078efcff */
        /* <DEDUP_REMOVED lines=10> */
[----:B------:R-:W-:Y:S02]  /*0750*/  ULDC.64 UR4, c[0x0][0x238] ;  /* 0x00008e0000047ab9 */ /* 0x000fe40000000a00 */
[----:B------:R-:W-:Y:S01]  /*0760*/  IMAD.U32 R11, RZ, RZ, UR4 ;  /* 0x00000004ff0b7e24 */ /* 0x000fe2000f8e00ff */
[----:B------:R-:W-:Y:S01]  /*0770*/  IADD3.X R14, RZ, ~R13, RZ, P0, !PT ;  /* 0x8000000dff0e7210 */ /* 0x000fe200007fe4ff */
[----:B------:R-:W-:Y:S02]  /*0780*/  IMAD.U32 R6, RZ, RZ, UR5 ;  /* 0x00000005ff067e24 */ /* 0x000fe4000f8e00ff */
[----:B------:R-:W-:-:S04]  /*0790*/  IMAD.WIDE.U32 R8, R10, R11, R8 ;  /* 0x0000000b0a087225 */ /* 0x000fc800078e0008 */
[----:B------:R-:W-:-:S04]  /*07a0*/  IMAD R15, R14, R11, RZ ;  /* 0x0000000b0e0f7224 */ /* 0x000fc800078e02ff */
[----:B------:R-:W-:-:S05]  /*07b0*/  IMAD R15, R10, R6, R15 ;  /* 0x000000060a0f7224 */ /* 0x000fca00078e020f */
[----:B------:R-:W-:Y:S01]  /*07c0*/  IADD3 R9, R9, R15, RZ ;  /* 0x0000000f09097210 */ /* 0x000fe20007ffe0ff */
[----:B------:R-:W-:Y:S06]  /*07d0*/  BRA `(.L_x_508) ;  /* 0x0000000000607947 */ /* 0x000fec0003800000 */
.L_x_507:
[----:B------:R-:W-:Y:S02]  /*07e0*/  ULDC UR4, c[0x0][0x238] ;  /* 0x00008e0000047ab9 */ /* 0x000fe40000000800 */
[----:B------:R-:W-:-:S04]  /*07f0*/  IMAD.U32 R11, RZ, RZ, UR4 ;  /* 0x00000004ff0b7e24 */ /* 0x000fc8000f8e00ff */
[----:B------:R-:W0:Y:S01]  /*0800*/  I2F.U32.RP R9, R11 ;  /* 0x0000000b00097306 */ /* 0x000e220000209000 */
[----:B------:R-:W-:-:S07]  /*0810*/  ISETP.NE.U32.AND P2, PT, R11, RZ, PT ;  /* 0x000000ff0b00720c */ /* 0x000fce0003f45070 */
[----:B0-----:R-:W0:Y:S02]  /*0820*/  MUFU.RCP R9, R9 ;  /* 0x0000000900097308 */ /* 0x001e240000001000 */
[----:B0-----:R-:W-:-:S06]  /*0830*/  IADD3 R12, R9, 0xffffffe, RZ ;  /* 0x0ffffffe090c7810 */ /* 0x001fcc0007ffe0ff */
[----:B------:R0:W1:Y:S02]  /*0840*/  F2I.FTZ.U32.TRUNC.NTZ R13, R12 ;  /* 0x0000000c000d7305 */ /* 0x000064000021f000 */
[----:B0-----:R-:W-:Y:S01]  /*0850*/  HFMA2.MMA R12, -RZ, RZ, 0, 0 ;  /* 0x00000000ff0c7435 */ /* 0x001fe200000001ff */
[----:B-1----:R-:W-:-:S04]  /*0860*/  IMAD R10, R13, R11, RZ ;  /* 0x0000000b0d0a7224 */ /* 0x002fc800078e02ff */
[----:B------:R-:W-:-:S05]  /*0870*/  IMAD.MOV R15, RZ, RZ, -R10 ;  /* 0x000000ffff0f7224 */ /* 0x000fca00078e0a0a */
[----:B------:R-:W-:-:S06]  /*0880*/  IMAD.HI.U32 R13, R13, R15, R12 ;  /* 0x0000000f0d0d7227 */ /* 0x000fcc00078e000c */
[----:B------:R-:W-:Y:S01]  /*0890*/  IMAD.HI.U32 R12, R13, R8, RZ ;  /* 0x000000080d0c7227 */ /* 0x000fe200078e00ff */
[----:B------:R-:W-:-:S03]  /*08a0*/  MOV R13, RZ ;  /* 0x000000ff000d7202 */ /* 0x000fc60000000f00 */
[----:B------:R-:W-:-:S04]  /*08b0*/  IMAD.MOV R10, RZ, RZ, -R12 ;  /* 0x000000ffff0a7224 */ /* 0x000fc800078e0a0c */
[----:B------:R-:W-:-:S05]  /*08c0*/  IMAD R10, R11, R10, R8 ;  /* 0x0000000a0b0a7224 */ /* 0x000fca00078e0208 */
[----:B------:R-:W-:-:S13]  /*08d0*/  ISETP.GE.U32.AND P0, PT, R10, R11, PT ;  /* 0x0000000b0a00720c */ /* 0x000fda0003f06070 */
[----:B------:R-:W-:Y:S01]  /*08e0*/  @P0 IADD3 R10, R10, -R11, RZ ;  /* 0x8000000b0a0a0210 */ /* 0x000fe20007ffe0ff */
[----:B------:R-:W-:-:S03]  /*08f0*/  @P0 VIADD R12, R12, 0x1 ;  /* 0x000000010c0c0836 */ /* 0x000fc60000000000 */
[----:B------:R-:W-:-:S13]  /*0900*/  ISETP.GE.U32.AND P1, PT, R10, R11, PT ;  /* 0x0000000b0a00720c */ /* 0x000fda0003f26070 */
[----:B------:R-:W-:Y:S02]  /*0910*/  @P1 IADD3 R12, R12, 0x1, RZ ;  /* 0x000000010c0c1810 */ /* 0x000fe40007ffe0ff */
[----:B------:R-:W-:-:S05]  /*0920*/  @!P2 LOP3.LUT R12, RZ, R11, RZ, 0x33, !PT ;  /* 0x0000000bff0ca212 */ /* 0x000fca00078e33ff */
[----:B------:R-:W-:-:S04]  /*0930*/  IMAD.MOV R9, RZ, RZ, -R12 ;  /* 0x000000ffff097224 */ /* 0x000fc800078e0a0c */
[----:B------:R-:W-:Y:S02]  /*0940*/  IMAD R8, R11, R9, R8 ;  /* 0x000000090b087224 */ /* 0x000fe400078e0208 */
[----:B------:R-:W-:-:S07]  /*0950*/  IMAD.MOV.U32 R9, RZ, RZ, RZ ;  /* 0x000000ffff097224 */ /* 0x000fce00078e00ff */
.L_x_508:
[----:B------:R-:W-:Y:S05]  /*0960*/  BSYNC B0 ;  /* 0x0000000000007941 */ /* 0x000fea0003800000 */
.L_x_506:
[----:B------:R-:W0:Y:S01]  /*0970*/  LDC.64 R14, c[0x0][0x228] ;  /* 0x00008a00ff0e7b82 */ /* 0x000e220000000a00 */
[----:B------:R-:W-:Y:S01]  /*0980*/  ULDC.64 UR4, c[0x0][0x240] ;  /* 0x0000900000047ab9 */ /* 0x000fe20000000a00 */
[----:B0-----:R-:W-:Y:S01]  /*0990*/  ISETP.NE.U32.AND P0, PT, R14, R11, PT ;  /* 0x0000000b0e00720c */ /* 0x001fe20003f05070 */
[----:B------:R-:W-:-:S03]  /*09a0*/  IMAD R13, R13, R14, RZ ;  /* 0x0000000e0d0d7224 */ /* 0x000fc600078e02ff */
[----:B------:R-:W-:Y:S01]  /*09b0*/  ISETP.NE.AND.EX P0, PT, R15, R6, PT, P0 ;  /* 0x000000060f00720c */ /* 0x000fe20003f05300 */
[----:B------:R-:W-:-:S12]  /*09c0*/  IMAD R15, R12, R15, R13 ;  /* 0x0000000f0c0f7224 */ /* 0x000fd800078e020d */
[----:B------:R-:W0:Y:S01]  /*09d0*/  @P0 LDC R11, c[0x0][0x248] ;  /* 0x00009200ff0b0b82 */ /* 0x000e220000000800 */
[----:B------:R-:W-:-:S05]  /*09e0*/  @P0 I2FP.F32.S32 R6, R8 ;  /* 0x0000000800060245 */ /* 0x000fca0000201400 */
[----:B------:R-:W-:-:S04]  /*09f0*/  @P0 FADD.FTZ R6, R6, 0.5 ;  /* 0x3f00000006060421 */ /* 0x000fc80000010000 */
[----:B0-----:R-:W-:Y:S02]  /*0a00*/  @P0 FMUL.FTZ R6, R6, R11 ;  /* 0x0000000b06060220 */ /* 0x001fe40000410000 */
[----:B------:R-:W0:Y:S02]  /*0a10*/  LDC.64 R10, c[0x0][0x230] ;  /* 0x00008c00ff0a7b82 */ /* 0x000e240000000a00 */
[----:B------:R-:W1:Y:S02]  /*0a20*/  @P0 F2I.FTZ.FLOOR.NTZ R17, R6 ;  /* 0x0000000600110305 */ /* 0x000e640000217100 */
[----:B-1----:R-:W-:-:S04]  /*0a30*/  @P0 VIADDMNMX R17, R14, 0xffffffff, R17, PT ;  /* 0xffffffff0e110846 */ /* 0x002fc80003800111 */
[----:B------:R-:W-:Y:S02]  /*0a40*/  @P0 SHF.R.S32.HI R16, RZ, 0x1f, R17 ;  /* 0x0000001fff100819 */ /* 0x000fe40000011411 */
[----:B------:R-:W-:Y:S02]  /*0a50*/  @P0 MOV R8, R17 ;  /* 0x0000001100080202 */ /* 0x000fe40000000f00 */
[----:B0-----:R-:W-:Y:S01]  /*0a60*/  ISETP.NE.U32.AND P1, PT, R10, UR4, PT ;  /* 0x000000040a007c0c */ /* 0x001fe2000bf25070 */
[----:B------:R-:W-:-:S03]  /*0a70*/  @P0 IMAD.MOV.U32 R9, RZ, RZ, R16 ;  /* 0x000000ffff090224 */ /* 0x000fc600078e0010 */
[----:B------:R-:W-:Y:S01]  /*0a80*/  ISETP.NE.AND.EX P0, PT, R11, UR5, PT, P1 ;  /* 0x000000050b007c0c */ /* 0x000fe2000bf05310 */
[----:B------:R-:W-:Y:S01]  /*0a90*/  IMAD.WIDE.U32 R12, R12, R14, R8 ;  /* 0x0000000e0c0c7225 */ /* 0x000fe200078e0008 */
[----:B------:R-:W-:-:S04]  /*0aa0*/  ULDC.64 UR4, c[0x0][0x208] ;  /* 0x0000820000047ab9 */ /* 0x000fc80000000a00 */
[----:B------:R-:W-:-:S05]  /*0ab0*/  IADD3 R9, R13, R15, RZ ;  /* 0x0000000f0d097210 */ /* 0x000fca0007ffe0ff */
[----:B------:R-:W-:Y:S02]  /*0ac0*/  IMAD R9, R9, R10, RZ ;  /* 0x0000000a09097224 */ /* 0x000fe400078e02ff */
[----:B------:R-:W-:Y:S05]  /*0ad0*/  @!P0 BRA `(.L_x_509) ;  /* 0x00000000001c8947 */ /* 0x000fea0003800000 */
[----:B------:R-:W-:Y:S01]  /*0ae0*/  I2FP.F32.S32 R4, R4 ;  /* 0x0000000400047245 */ /* 0x000fe20000201400 */
[----:B------:R-:W-:-:S04]  /*0af0*/  ULDC UR6, c[0x0][0x24c] ;  /* 0x0000930000067ab9 */ /* 0x000fc80000000800 */
[----:B------:R-:W-:-:S04]  /*0b00*/  FADD.FTZ R4, R4, 0.5 ;  /* 0x3f00000004047421 */ /* 0x000fc80000010000 */
[----:B------:R-:W-:-:S04]  /*0b10*/  FMUL.FTZ R4, R4, UR6 ;  /* 0x0000000604047c20 */ /* 0x000fc80008410000 */
[----:B------:R-:W0:Y:S02]  /*0b20*/  F2I.FTZ.FLOOR.NTZ R5, R4 ;  /* 0x0000000400057305 */ /* 0x000e240000217100 */
[----:B0-----:R-:W-:-:S04]  /*0b30*/  VIADDMNMX R4, R10, 0xffffffff, R5, PT ;  /* 0xffffffff0a047846 */ /* 0x001fc80003800105 */
[----:B------:R-:W-:-:S07]  /*0b40*/  SHF.R.S32.HI R5, RZ, 0x1f, R4 ;  /* 0x0000001fff057819 */ /* 0x000fce0000011404 */
.L_x_509:
[C---:B------:R-:W-:Y:S01]  /*0b50*/  IMAD.WIDE.U32 R4, R12.reuse, R10, R4 ;  /* 0x0000000a0c047225 */ /* 0x040fe200078e0004 */
[----:B------:R-:W-:Y:S01]  /*0b60*/  MOV R6, R0 ;  /* 0x0000000000067202 */ /* 0x000fe20000000f00 */
[----:B------:R-:W-:Y:S01]  /*0b70*/  ULDC.64 UR8, c[0x0][0x220] ;  /* 0x0000880000087ab9 */ /* 0x000fe20000000a00 */
[----:B------:R-:W-:Y:S01]  /*0b80*/  ULDC.64 UR6, c[0x0][0x210] ;  /* 0x0000840000067ab9 */ /* 0x000fe20000000a00 */
[----:B------:R-:W-:Y:S02]  /*0b90*/  IMAD R9, R12, R11, R9 ;  /* 0x0000000b0c097224 */ /* 0x000fe400078e0209 */
[----:B------:R-:W-:-:S04]  /*0ba0*/  IMAD.WIDE.U32 R6, R4, UR8, R6 ;  /* 0x0000000804067c25 */ /* 0x000fc8000f8e0006 */
[----:B------:R-:W-:-:S04]  /*0bb0*/  IMAD.IADD R5, R5, 0x1, R9 ;  /* 0x0000000105057824 */ /* 0x000fc800078e0209 */
[----:B------:R-:W-:-:S04]  /*0bc0*/  IMAD R5, R5, UR8, RZ ;  /* 0x0000000805057c24 */ /* 0x000fc8000f8e02ff */
[----:B------:R-:W-:Y:S01]  /*0bd0*/  IMAD R5, R4, UR9, R5 ;  /* 0x0000000904057c24 */ /* 0x000fe2000f8e0205 */
[----:B------:R-:W-:-:S04]  /*0be0*/  IADD3 R4, P0, R6, UR6, RZ ;  /* 0x0000000606047c10 */ /* 0x000fc8000ff1e0ff */
[----:B------:R-:W-:Y:S01]  /*0bf0*/  IADD3.X R5, R7, UR7, R5, P0, !PT ;  /* 0x0000000707057c10 */ /* 0x000fe200087fe405 */
[----:B------:R-:W-:-:S05]  /*0c00*/  ULDC.64 UR6, c[0x0][0x218] ;  /* 0x0000860000067ab9 */ /* 0x000fca0000000a00 */
[----:B------:R-:W2:Y:S01]  /*0c10*/  LDG.E.U8 R5, desc[UR4][R4.64] ;  /* 0x0000000404057981 */ /* 0x000ea2000c1e1100 */
[----:B------:R-:W-:-:S04]  /*0c20*/  IADD3 R2, P0, R2, UR6, RZ ;  /* 0x0000000602027c10 */ /* 0x000fc8000ff1e0ff */
[----:B------:R-:W-:-:S05]  /*0c30*/  IADD3.X R3, R3, UR7, RZ, P0, !PT ;  /* 0x0000000703037c10 */ /* 0x000fca00087fe4ff */
[----:B--2---:R-:W-:Y:S01]  /*0c40*/  STG.E.U8 desc[UR4][R2.64], R5 ;  /* 0x0000000502007986 */ /* 0x004fe2000c101104 */
[----:B------:R-:W-:Y:S05]  /*0c50*/  EXIT ;  /* 0x000000000000794d */ /* 0x000fea0003800000 */
        .weak           $__internal_40_$__cuda_sm20_div_u64
        .type           $__internal_40_$__cuda_sm20_div_u64,@function
        .size           $__internal_40_$__cuda_sm20_div_u64,(.L_x_685 - $__internal_40_$__cuda_sm20_div_u64)
$__internal_40_$__cuda_sm20_div_u64:
        /* <DEDUP_REMOVED lines=44> */
[----:B------:R-:W-:Y:S01]  /*0f20*/  IMAD R10, R17, R12, R11 ;  /* 0x0000000c110a7224 */ /* 0x000fe200078e020b */
[----:B------:R-:W-:-:S04]  /*0f30*/  IADD3 R11, P2, -R12, R21, RZ ;  /* 0x000000150c0b7210 */ /* 0x000fc80007f5e1ff */
[----:B------:R-:W-:Y:S02]  /*0f40*/  IADD3.X R18, ~R10, R15, RZ, P1, !PT ;  /* 0x0000000f0a127210 */ /* 0x000fe40000ffe5ff */
[----:B------:R-:W-:Y:S02]  /*0f50*/  IADD3 R10, P1, R19, 0x1, RZ ;  /* 0x00000001130a7810 */ /* 0x000fe40007f3e0ff */
[C---:B------:R-:W-:Y:S01]  /*0f60*/  ISETP.GE.U32.AND.EX P0, PT, R18.reuse, R13, PT, P0 ;  /* 0x0000000d1200720c */ /* 0x040fe20003f06100 */
[----:B------:R-:W-:Y:S01]  /*0f70*/  IMAD.X R16, R18, 0x1, ~R13, P2 ;  /* 0x0000000112107824 */ /* 0x000fe200010e0e0d */
[----:B------:R-:W-:Y:S02]  /*0f80*/  IADD3.X R14, RZ, R17, RZ, P1, !PT ;  /* 0x00000011ff0e7210 */ /* 0x000fe40000ffe4ff */
[----:B------:R-:W-:Y:S02]  /*0f90*/  SEL R19, R10, R19, P0 ;  /* 0x000000130a137207 */ /* 0x000fe40000000000 */
[----:B------:R-:W-:-:S02]  /*0fa0*/  SEL R11, R11, R21, P0 ;  /* 0x000000150b0b7207 */ /* 0x000fc40000000000 */
[----:B------:R-:W-:Y:S02]  /*0fb0*/  SEL R14, R14, R17, P0 ;  /* 0x000000110e0e7207 */ /* 0x000fe40000000000 */
[----:B------:R-:W-:Y:S02]  /*0fc0*/  IADD3 R10, P2, R19, 0x1, RZ ;  /* 0x00000001130a7810 */ /* 0x000fe40007f5e0ff */
[----:B------:R-:W-:Y:S02]  /*0fd0*/  SEL R16, R16, R18, P0 ;  /* 0x0000001210107207 */ /* 0x000fe40000000000 */
[----:B------:R-:W-:Y:S01]  /*0fe0*/  ISETP.GE.U32.AND P0, PT, R11, R12, PT ;  /* 0x0000000c0b00720c */ /* 0x000fe20003f06070 */
[----:B------:R-:W-:Y:S01]  /*0ff0*/  IMAD.X R11, RZ, RZ, R14, P2 ;  /* 0x000000ffff0b7224 */ /* 0x000fe200010e060e */
[----:B------:R-:W-:Y:S02]  /*1000*/  ISETP.NE.U32.AND P1, PT, R12, RZ, PT ;  /* 0x000000ff0c00720c */ /* 0x000fe40003f25070 */
[----:B------:R-:W-:-:S02]  /*1010*/  ISETP.GE.U32.AND.EX P0, PT, R16, R13, PT, P0 ;  /* 0x0000000d1000720c */ /* 0x000fc40003f06100 */
[----:B------:R-:W-:Y:S02]  /*1020*/  ISETP.NE.AND.EX P1, PT, R13, RZ, PT, P1 ;  /* 0x000000ff0d00720c */ /* 0x000fe40003f25310 */
[----:B------:R-:W-:Y:S02]  /*1030*/  SEL R12, R10, R19, P0 ;  /* 0x000000130a0c7207 */ /* 0x000fe40000000000 */
[----:B------:R-:W-:Y:S01]  /*1040*/  SEL R13, R11, R14, P0 ;  /* 0x0000000e0b0d7207 */ /* 0x000fe20000000000 */
[----:B------:R-:W-:Y:S01]  /*1050*/  IMAD.MOV.U32 R11, RZ, RZ, 0x0 ;  /* 0x00000000ff0b7424 */ /* 0x000fe200078e00ff */
[----:B------:R-:W-:Y:S02]  /*1060*/  MOV R10, R6 ;  /* 0x00000006000a7202 */ /* 0x000fe40000000f00 */
[----:B------:R-:W-:Y:S02]  /*1070*/  SEL R12, R12, 0xffffffff, P1 ;  /* 0xffffffff0c0c7807 */ /* 0x000fe40000800000 */
[----:B------:R-:W-:Y:S01]  /*1080*/  SEL R13, R13, 0xffffffff, P1 ;  /* 0xffffffff0d0d7807 */ /* 0x000fe20000800000 */
[----:B------:R-:W-:Y:S06]  /*1090*/  RET.REL.NODEC R10 `(_ZN2at6native53_GLOBAL__N__3bfe7fd5_20_UpSampleNearest2d_cu_198c5ce233upsample_nearest2d_nhwc_out_frameIhXadL_ZNS0_43nearest_neighbor_exact_compute_source_indexEfiiEEEEvPKT_PS3_mmmmmffm) ;  /* 0xffffffec0ad87950 */ /* 0x000fec0003c3ffff */
.L_x_510:
        /* <DEDUP_REMOVED lines=14> */
.L_x_685:


//--------------------- .text._ZN2at6native53_GLOBAL__N__3bfe7fd5_20_UpSampleNearest2d_cu_198c5ce233upsample_nearest2d_nhwc_out_frameIN3c108BFloat16EXadL_ZNS0_43nearest_neighbor_exact_compute_source_indexEfiiEEEEvPKT_PS5_mmmmmffm --------------------------
	.section	.text._ZN2at6native53_GLOBAL__N__3bfe7fd5_20_UpSampleNearest2d_cu_198c5ce233upsample_nearest2d_nhwc_out_frameIN3c108BFloat16EXadL_ZNS0_43nearest_neighbor_exact_compute_source_indexEfiiEEEEvPKT_PS5_mmmmmffm,"ax",@progbits
	.align	128
.text._ZN2at6native53_GLOBAL__N__3bfe7fd5_20_UpSampleNearest2d_cu_198c5ce233upsample_nearest2d_nhwc_out_frameIN3c108BFloat16EXadL_ZNS0_43nearest_neighbor_exact_compute_source_indexEfiiEEEEvPKT_PS5_mmmmmffm:
        .type           _ZN2at6native53_GLOBAL__N__3bfe7fd5_20_UpSampleNearest2d_cu_198c5ce233upsample_nearest2d_nhwc_out_frameIN3c108BFloat16EXadL_ZNS0_43nearest_neighbor_exact_compute_source_indexEfiiEEEEvPKT_PS5_mmmmmffm,@function
        .size           _ZN2at6native53_GLOBAL__N__3bfe7fd5_20_UpSampleNearest2d_cu_198c5ce233upsample_nearest2d_nhwc_out_frameIN3c108BFloat16EXadL_ZNS0_43nearest_neighbor_exact_compute_source_indexEfiiEEEEvPKT_PS5_mmmmmffm,(.L_x_687 - _ZN2at6native53_GLOBAL__N__3bfe7fd5_20_UpSampleNearest2d_cu_198c5ce233upsample_nearest2d_nhwc_out_frameIN3c108BFloat16EXadL_ZNS0_43nearest_neighbor_exact_compute_source_indexEfiiEEEEvPKT_PS5_mmmmmffm)
        .other          _ZN2at6native53_GLOBAL__N__3bfe7fd5_20_UpSampleNearest2d_cu_198c5ce233upsample_nearest2d_nhwc_out_frameIN3c108BFloat16EXadL_ZNS0_43nearest_neighbor_exact_compute_source_indexEfiiEEEEvPKT_PS5_mmmmmffm,@"STO_CUDA_ENTRY STV_DEFAULT"
_ZN2at6native53_GLOBAL__N__3bfe7fd5_20_UpSampleNearest2d_cu_198c5ce233upsample_nearest2d_nhwc_out_frameIN3c108BFloat16EXadL_ZNS0_43nearest_neighbor_exact_compute_source_indexEfiiEEEEvPKT_PS5_mmmmmffm:
        /* <DEDUP_REMOVED lines=21> */
[----:B------:R-:W-:Y:S05]  /*0150*/  CALL.REL.NOINC `($__internal_41_$__cuda_sm20_div_u64) ;  /* 0x0000000800c47944 */ /* 0x000fea0003c00000 */
        /* <DEDUP_REMOVED lines=11> */
.L_x_512:
        /* <DEDUP_REMOVED lines=23> */
.L_x_513:
[----:B------:R-:W-:Y:S05]  /*0380*/  BSYNC B0 ;  /* 0x0000000000007941 */ /* 0x000fea0003800000 */
.L_x_511:
        /* <DEDUP_REMOVED lines=11> */
[----:B------:R-:W-:Y:S05]  /*0440*/  CALL.REL.NOINC `($__internal_41_$__cuda_sm20_div_u64) ;  /* 0x0000000800087944 */ /* 0x000fea0003c00000 */
        /* <DEDUP_REMOVED lines=10> */
.L_x_515:
        /* <DEDUP_REMOVED lines=23> */
.L_x_516:
[----:B------:R-:W-:Y:S05]  /*0660*/  BSYNC B0 ;  /* 0x0000000000007941 */ /* 0x000fea0003800000 */
.L_x_514:
        /* <DEDUP_REMOVED lines=23> */
.L_x_518:
        /* <DEDUP_REMOVED lines=24> */
.L_x_519:
[----:B------:R-:W-:Y:S05]  /*0960*/  BSYNC B0 ;  /* 0x0000000000007941 */ /* 0x000fea0003800000 */
.L_x_517:
        /* <DEDUP_REMOVED lines=30> */
.L_x_520:
[C---:B------:R-:W-:Y:S01]  /*0b50*/  IMAD.WIDE.U32 R4, R12.reuse, R10, R4 ;  /* 0x0000000a0c047225 */ /* 0x040fe200078e0004 */
[----:B------:R-:W-:Y:S01]  /*0b60*/  ULDC.64 UR6, c[0x0][0x220] ;  /* 0x0000880000067ab9 */ /* 0x000fe20000000a00 */
[----:B------:R-:W-:Y:S02]  /*0b70*/  MOV R6, R0 ;  /* 0x0000000000067202 */ /* 0x000fe40000000f00 */
[----:B------:R-:W-:-:S03]  /*0b80*/  IMAD R9, R12, R11, R9 ;  /* 0x0000000b0c097224 */ /* 0x000fc600078e0209 */
[----:B------:R-:W-:-:S04]  /*0b90*/  IMAD.WIDE.U32 R6, R4, UR6, R6 ;  /* 0x0000000604067c25 */ /* 0x000fc8000f8e0006 */
[----:B------:R-:W-:-:S04]  /*0ba0*/  IMAD.IADD R5, R5, 0x1, R9 ;  /* 0x0000000105057824 */ /* 0x000fc800078e0209 */
[----:B------:R-:W-:-:S04]  /*0bb0*/  IMAD R5, R5, UR6, RZ ;  /* 0x0000000605057c24 */ /* 0x000fc8000f8e02ff */
[----:B------:R-:W-:Y:S01]  /*0bc0*/  IMAD R5, R4, UR7, R5 ;  /* 0x0000000704057c24 */ /* 0x000fe2000f8e0205 */
[----:B------:R-:W-:Y:S02]  /*0bd0*/  ULDC.64 UR6, c[0x0][0x210] ;  /* 0x0000840000067ab9 */ /* 0x000fe40000000a00 */
[----:B------:R-:W-:Y:S01]  /*0be0*/  LEA R4, P0, R6, UR6, 0x1 ;  /* 0x0000000606047c11 */ /* 0x000fe2000f8008ff */
[----:B------:R-:W-:-:S05]  /*0bf0*/  IMAD.IADD R5, R7, 0x1, R5 ;  /* 0x0000000107057824 */ /* 0x000fca00078e0205 */
[----:B------:R-:W-:Y:S01]  /*0c00*/  LEA.HI.X R5, R6, UR7, R5, 0x1, P0 ;  /* 0x0000000706057c11 */ /* 0x000fe200080f0c05 */
[----:B------:R-:W-:-:S05]  /*0c10*/  ULDC.64 UR6, c[0x0][0x218] ;  /* 0x0000860000067ab9 */ /* 0x000fca0000000a00 */
[----:B------:R-:W2:Y:S01]  /*0c20*/  LDG.E.U16 R5, desc[UR4][R4.64] ;  /* 0x0000000404057981 */ /* 0x000ea2000c1e1500 */
[----:B------:R-:W-:-:S04]  /*0c30*/  LEA R6, P0, R2, UR6, 0x1 ;  /* 0x0000000602067c11 */ /* 0x000fc8000f8008ff */
[----:B------:R-:W-:-:S05]  /*0c40*/  LEA.HI.X R7, R2, UR7, R3, 0x1, P0 ;  /* 0x0000000702077c11 */ /* 0x000fca00080f0c03 */
[----:B--2---:R-:W-:Y:S01]  /*0c50*/  STG.E.U16 desc[UR4][R6.64], R5 ;  /* 0x0000000506007986 */ /* 0x004fe2000c101504 */
[----:B------:R-:W-:Y:S05]  /*0c60*/  EXIT ;  /* 0x000000000000794d */ /* 0x000fea0003800000 */
        .weak           $__internal_41_$__cuda_sm20_div_u64
        .type           $__internal_41_$__cuda_sm20_div_u64,@function
        .size           $__internal_41_$__cuda_sm20_div_u64,(.L_x_687 - $__internal_41_$__cuda_sm20_div_u64)
$__internal_41_$__cuda_sm20_div_u64:
        /* <DEDUP_REMOVED lines=45> */
[----:B------:R-:W-:Y:S01]  /*0f40*/  IADD3 R11, P2, -R12, R21, RZ ;  /* 0x000000150c0b7210 */ /* 0x000fe20007f5e1ff */
[----:B------:R-:W-:Y:S01]  /*0f50*/  IMAD.X R18, R15, 0x1, ~R10, P1 ;  /* 0x000000010f127824 */ /* 0x000fe200008e0e0a */
[----:B------:R-:W-:-:S04]  /*0f60*/  IADD3 R10, P1, R19, 0x1, RZ ;  /* 0x00000001130a7810 */ /* 0x000fc80007f3e0ff */
[----:B------:R-:W-:Y:S01]  /*0f70*/  ISETP.GE.U32.AND.EX P0, PT, R18, R13, PT, P0 ;  /* 0x0000000d1200720c */ /* 0x000fe20003f06100 */
[----:B------:R-:W-:Y:S01]  /*0f80*/  IMAD.X R14, RZ, RZ, R17, P1 ;  /* 0x000000ffff0e7224 */ /* 0x000fe200008e0611 */
        /* <DEDUP_REMOVED lines=12> */
[----:B------:R-:W-:Y:S01]  /*1050*/  IMAD.MOV.U32 R10, RZ, RZ, R6 ;  /* 0x000000ffff0a7224 */ /* 0x000fe200078e0006 */
[----:B------:R-:W-:Y:S02]  /*1060*/  SEL R13, R11, R14, P0 ;  /* 0x0000000e0b0d7207 */ /* 0x000fe40000000000 */
[----:B------:R-:W-:Y:S02]  /*1070*/  MOV R11, 0x0 ;  /* 0x00000000000b7802 */ /* 0x000fe40000000f00 */
[----:B------:R-:W-:Y:S02]  /*1080*/  SEL R12, R12, 0xffffffff, P1 ;  /* 0xffffffff0c0c7807 */ /* 0x000fe40000800000 */
[----:B------:R-:W-:Y:S01]  /*1090*/  SEL R13, R13, 0xffffffff, P1 ;  /* 0xffffffff0d0d7807 */ /* 0x000fe20000800000 */
[----:B------:R-:W-:Y:S06]  /*10a0*/  RET.REL.NODEC R10 `(_ZN2at6native53_GLOBAL__N__3bfe7fd5_20_UpSampleNearest2d_cu_198c5ce233upsample_nearest2d_nhwc_out_frameIN3c108BFloat16EXadL_ZNS0_43nearest_neighbor_exact_compute_source_indexEfiiEEEEvPKT_PS5_mmmmmffm) ;  /* 0xffffffec0ad47950 */ /* 0x000fec0003c3ffff */
.L_x_521:
        /* <DEDUP_REMOVED lines=13> */
.L_x_687:


//--------------------- .text._ZN2at6native53_GLOBAL__N__3bfe7fd5_20_UpSampleNearest2d_cu_198c5ce233upsample_nearest2d_nhwc_out_frameIN3c104HalfEXadL_ZNS0_43nearest_neighbor_exact_compute_source_indexEfiiEEEEvPKT_PS5_mmmmmffm --------------------------
	.section	.text._ZN2at6native53_GLOBAL__N__3bfe7fd5_20_UpSampleNearest2d_cu_198c5ce233upsample_nearest2d_nhwc_out_frameIN3c104HalfEXadL_ZNS0_43nearest_neighbor_exact_compute_source_indexEfiiEEEEvPKT_PS5_mmmmmffm,"ax",@progbits
	.align	128
.text._ZN2at6native53_GLOBAL__N__3bfe7fd5_20_UpSampleNearest2d_cu_198c5ce233upsample_nearest2d_nhwc_out_frameIN3c104HalfEXadL_ZNS0_43nearest_neighbor_exact_compute_source_indexEfiiEEEEvPKT_PS5_mmmmmffm:
        .type           _ZN2at6native53_GLOBAL__N__3bfe7fd5_20_UpSampleNearest2d_cu_198c5ce233upsample_nearest2d_nhwc_out_frameIN3c104HalfEXadL_ZNS0_43nearest_neighbor_exact_compute_source_indexEfiiEEEEvPKT_PS5_mmmmmffm,@function
        .size           _ZN2at6native53_GLOBAL__N__3bfe7fd5_20_UpSampleNearest2d_cu_198c5ce233upsample_nearest2d_nhwc_out_frameIN3c104HalfEXadL_ZNS0_43nearest_neighbor_exact_compute_source_indexEfiiEEEEvPKT_PS5_mmmmmffm,(.L_x_689 - _ZN2at6native53_GLOBAL__N__3bfe7fd5_20_UpSampleNearest2d_cu_198c5ce233upsample_nearest2d_nhwc_out_frameIN3c104HalfEXadL_ZNS0_43nearest_neighbor_exact_compute_source_indexEfiiEEEEvPKT_PS5_mmmmmffm)
        .other          _ZN2at6native53_GLOBAL__N__3bfe7fd5_20_UpSampleNearest2d_cu_198c5ce233upsample_nearest2d_nhwc_out_frameIN3c104HalfEXadL_ZNS0_43nearest_neighbor_exact_compute_source_indexEfiiEEEEvPKT_PS5_mmmmmffm,@"STO_CUDA_ENTRY STV_DEFAULT"
_ZN2at6native53_GLOBAL__N__3bfe7fd5_20_UpSampleNearest2d_cu_198c5ce233upsample_nearest2d_nhwc_out_frameIN3c104HalfEXadL_ZNS0_43nearest_neighbor_exact_compute_source_indexEfiiEEEEvPKT_PS5_mmmmmffm:
        /* <DEDUP_REMOVED lines=21> */
[----:B------:R-:W-:Y:S05]  /*0150*/  CALL.REL.NOINC `($__internal_42_$__cuda_sm20_div_u64) ;  /* 0x0000000800c47944 */ /* 0x000fea0003c00000 */
        /* <DEDUP_REMOVED lines=11> */
.L_x_523:
        /* <DEDUP_REMOVED lines=23> */
.L_x_524:
[----:B------:R-:W-:Y:S05]  /*0380*/  BSYNC B0 ;  /* 0x0000000000007941 */ /* 0x000fea0003800000 */
.L_x_522:
        /* <DEDUP_REMOVED lines=11> */
[----:B------:R-:W-:Y:S05]  /*0440*/  CALL.REL.NOINC `($__internal_42_$__cuda_sm20_div_u64) ;  /* 0x0000000800087944 */ /* 0x000fea0003c00000 */
        /* <DEDUP_REMOVED lines=10> */
.L_x_526:
        /* <DEDUP_REMOVED lines=23> */
.L_x_527:
[----:B------:R-:W-:Y:S05]  /*0660*/  BSYNC B0 ;  /* 0x0000000000007941 */ /* 0x000fea0003800000 */
.L_x_525:
        /* <DEDUP_REMOVED lines=23> */
.L_x_529:
        /* <DEDUP_REMOVED lines=24> */
.L_x_530:
[----:B------:R-:W-:Y:S05]  /*0960*/  BSYNC B0 ;  /* 0x0000000000007941 */ /* 0x000fea0003800000 */
.L_x_528:
        /* <DEDUP_REMOVED lines=30> */
.L_x_531:
        /* <DEDUP_REMOVED lines=18> */
        .weak           $__internal_42_$__cuda_sm20_div_u64
        .type           $__internal_42_$__cuda_sm20_div_u64,@function
        .size           $__internal_42_$__cuda_sm20_div_u64,(.L_x_689 - $__internal_42_$__cuda_sm20_div_u64)
$__internal_42_$__cuda_sm20_div_u64:
        /* <DEDUP_REMOVED lines=67> */
[----:B------:R-:W-:Y:S06]  /*10a0*/  RET.REL.NODEC R10 `(_ZN2at6native53_GLOBAL__N__3bfe7fd5_20_UpSampleNearest2d_cu_198c5ce233upsample_nearest2d_nhwc_out_frameIN3c104HalfEXadL_ZNS0_43nearest_neighbor_exact_compute_source_indexEfiiEEEEvPKT_PS5_mmmmmffm) ;  /* 0xffffffec0ad47950 */ /* 0x000fec0003c3ffff */
.L_x_532:
        /* <DEDUP_REMOVED lines=13> */
.L_x_689:


//--------------------- .text._ZN2at6native53_GLOBAL__N__3bfe7fd5_20_UpSampleNearest2d_cu_198c5ce233upsample_nearest2d_nhwc_out_frameIfXadL_ZNS0_43nearest_neighbor_exact_compute_source_indexEfiiEEEEvPKT_PS3_mmmmmffm --------------------------
	.section	.text._ZN2at6native53_GLOBAL__N__3bfe7fd5_20_UpSampleNearest2d_cu_198c5ce233upsample_nearest2d_nhwc_out_frameIfXadL_ZNS0_43nearest_neighbor_exact_compute_source_indexEfiiEEEEvPKT_PS3_mmmmmffm,"ax",@progbits
	.align	128
.text._ZN2at6native53_GLOBAL__N__3bfe7fd5_20_UpSampleNearest2d_cu_198c5ce233upsample_nearest2d_nhwc_out_frameIfXadL_ZNS0_43nearest_neighbor_exact_compute_source_indexEfiiEEEEvPKT_PS3_mmmmmffm:
        .type           _ZN2at6native53_GLOBAL__N__3bfe7fd5_20_UpSampleNearest2d_cu_198c5ce233upsample_nearest2d_nhwc_out_frameIfXadL_ZNS0_43nearest_neighbor_exact_compute_source_indexEfiiEEEEvPKT_PS3_mmmmmffm,@function
        .size           _ZN2at6native53_GLOBAL__N__3bfe7fd5_20_UpSampleNearest2d_cu_198c5ce233upsample_nearest2d_nhwc_out_frameIfXadL_ZNS0_43nearest_neighbor_exact_compute_source_indexEfiiEEEEvPKT_PS3_mmmmmffm,(.L_x_691 - _ZN2at6native53_GLOBAL__N__3bfe7fd5_20_UpSampleNearest2d_cu_198c5ce233upsample_nearest2d_nhwc_out_frameIfXadL_ZNS0_43nearest_neighbor_exact_compute_source_indexEfiiEEEEvPKT_PS3_mmmmmffm)
        .other          _ZN2at6native53_GLOBAL__N__3bfe7fd5_20_UpSampleNearest2d_cu_198c5ce233upsample_nearest2d_nhwc_out_frameIfXadL_ZNS0_43nearest_neighbor_exact_compute_source_indexEfiiEEEEvPKT_PS3_mmmmmffm,@"STO_CUDA_ENTRY STV_DEFAULT"
_ZN2at6native53_GLOBAL__N__3bfe7fd5_20_UpSampleNearest2d_cu_198c5ce233upsample_nearest2d_nhwc_out_frameIfXadL_ZNS0_43nearest_neighbor_exact_compute_source_indexEfiiEEEEvPKT_PS3_mmmmmffm:
        /* <DEDUP_REMOVED lines=21> */
[----:B------:R-:W-:Y:S05]  /*0150*/  CALL.REL.NOINC `($__internal_43_$__cuda_sm20_div_u64) ;  /* 0x0000000800c47944 */ /* 0x000fea0003c00000 */
        /* <DEDUP_REMOVED lines=11> */
.L_x_534:
        /* <DEDUP_REMOVED lines=23> */
.L_x_535:
[----:B------:R-:W-:Y:S05]  /*0380*/  BSYNC B0 ;  /* 0x0000000000007941 */ /* 0x000fea0003800000 */
.L_x_533:
        /* <DEDUP_REMOVED lines=11> */
[----:B------:R-:W-:Y:S05]  /*0440*/  CALL.REL.NOINC `($__internal_43_$__cuda_sm20_div_u64) ;  /* 0x0000000800087944 */ /* 0x000fea0003c00000 */
        /* <DEDUP_REMOVED lines=10> */
.L_x_537:
        /* <DEDUP_REMOVED lines=23> */
.L_x_538:
[----:B------:R-:W-:Y:S05]  /*0660*/  BSYNC B0 ;  /* 0x0000000000007941 */ /* 0x000fea0003800000 */
.L_x_536:
        /* <DEDUP_REMOVED lines=23> */
.L_x_540:
        /* <DEDUP_REMOVED lines=24> */
.L_x_541:
[----:B------:R-:W-:Y:S05]  /*0960*/  BSYNC B0 ;  /* 0x0000000000007941 */ /* 0x000fea0003800000 */
.L_x_539:
        /* <DEDUP_REMOVED lines=30> */
.L_x_542:
        /* <DEDUP_REMOVED lines=13> */
[----:B------:R-:W2:Y:S01]  /*0c20*/  LDG.E R5, desc[UR4][R4.64] ;  /* 0x0000000404057981 */ /* 0x000ea2000c1e1900 */
[----:B------:R-:W-:-:S04]  /*0c30*/  LEA R6, P0, R2, UR6, 0x2 ;  /* 0x0000000602067c11 */ /* 0x000fc8000f8010ff */
[----:B------:R-:W-:-:S05]  /*0c40*/  LEA.HI.X R7, R2, UR7, R3, 0x2, P0 ;  /* 0x0000000702077c11 */ /* 0x000fca00080f1403 */
[----:B--2---:R-:W-:Y:S01]  /*0c50*/  STG.E desc[UR4][R6.64], R5 ;  /* 0x0000000506007986 */ /* 0x004fe2000c101904 */
[----:B------:R-:W-:Y:S05]  /*0c60*/  EXIT ;  /* 0x000000000000794d */ /* 0x000fea0003800000 */
        .weak           $__internal_43_$__cuda_sm20_div_u64
        .type           $__internal_43_$__cuda_sm20_div_u64,@function
        .size           $__internal_43_$__cuda_sm20_div_u64,(.L_x_691 - $__internal_43_$__cuda_sm20_div_u64)
$__internal_43_$__cuda_sm20_div_u64:
        /* <DEDUP_REMOVED lines=67> */
[----:B------:R-:W-:Y:S06]  /*10a0*/  RET.REL.NODEC R10 `(_ZN2at6native53_GLOBAL__N__3bfe7fd5_20_UpSampleNearest2d_cu_198c5ce233upsample_nearest2d_nhwc_out_frameIfXadL_ZNS0_43nearest_neighbor_exact_compute_source_indexEfiiEEEEvPKT_PS3_mmmmmffm) ;  /* 0xffffffec0ad47950 */ /* 0x000fec0003c3ffff */
.L_x_543:
        /* <DEDUP_REMOVED lines=13> */
.L_x_691:


//--------------------- .text._ZN2at6native53_GLOBAL__N__3bfe7fd5_20_UpSampleNearest2d_cu_198c5ce233upsample_nearest2d_nhwc_out_frameIdXadL_ZNS0_43nearest_neighbor_exact_compute_source_indexEfiiEEEEvPKT_PS3_mmmmmffm --------------------------
	.section	.text._ZN2at6native53_GLOBAL__N__3bfe7fd5_20_UpSampleNearest2d_cu_198c5ce233upsample_nearest2d_nhwc_out_frameIdXadL_ZNS0_43nearest_neighbor_exact_compute_source_indexEfiiEEEEvPKT_PS3_mmmmmffm,"ax",@progbits
	.align	128
.text._ZN2at6native53_GLOBAL__N__3bfe7fd5_20_UpSampleNearest2d_cu_198c5ce233upsample_nearest2d_nhwc_out_frameIdXadL_ZNS0_43nearest_neighbor_exact_compute_source_indexEfiiEEEEvPKT_PS3_mmmmmffm:
        .type           _ZN2at6native53_GLOBAL__N__3bfe7fd5_20_UpSampleNearest2d_cu_198c5ce233upsample_nearest2d_nhwc_out_frameIdXadL_ZNS0_43nearest_neighbor_exact_compute_source_indexEfiiEEEEvPKT_PS3_mmmmmffm,@function
        .size           _ZN2at6native53_GLOBAL__N__3bfe7fd5_20_UpSampleNearest2d_cu_198c5ce233upsample_nearest2d_nhwc_out_frameIdXadL_ZNS0_43nearest_neighbor_exact_compute_source_indexEfiiEEEEvPKT_PS3_mmmmmffm,(.L_x_693 - _ZN2at6native53_GLOBAL__N__3bfe7fd5_20_UpSampleNearest2d_cu_198c5ce233upsample_nearest2d_nhwc_out_frameIdXadL_ZNS0_43nearest_neighbor_exact_compute_source_indexEfiiEEEEvPKT_PS3_mmmmmffm)
        .other          _ZN2at6native53_GLOBAL__N__3bfe7fd5_20_UpSampleNearest2d_cu_198c5ce233upsample_nearest2d_nhwc_out_frameIdXadL_ZNS0_43nearest_neighbor_exact_compute_source_indexEfiiEEEEvPKT_PS3_mmmmmffm,@"STO_CUDA_ENTRY STV_DEFAULT"
_ZN2at6native53_GLOBAL__N__3bfe7fd5_20_UpSampleNearest2d_cu_198c5ce233upsample_nearest2d_nhwc_out_frameIdXadL_ZNS0_43nearest_neighbor_exact_compute_source_indexEfiiEEEEvPKT_PS3_mmmmmffm:
        /* <DEDUP_REMOVED lines=21> */
[----:B------:R-:W-:Y:S05]  /*0150*/  CALL.REL.NOINC `($__internal_44_$__cuda_sm20_div_u64) ;  /* 0x0000000800c47944 */ /* 0x000fea0003c00000 */
        /* <DEDUP_REMOVED lines=11> */
.L_x_545:
        /* <DEDUP_REMOVED lines=23> */
.L_x_546:
[----:B------:R-:W-:Y:S05]  /*0380*/  BSYNC B0 ;  /* 0x0000000000007941 */ /* 0x000fea0003800000 */
.L_x_544:
        /* <DEDUP_REMOVED lines=11> */
[----:B------:R-:W-:Y:S05]  /*0440*/  CALL.REL.NOINC `($__internal_44_$__cuda_sm20_div_u64) ;  /* 0x0000000800087944 */ /* 0x000fea0003c00000 */
        /* <DEDUP_REMOVED lines=10> */
.L_x_548:
        /* <DEDUP_REMOVED lines=23> */
.L_x_549:
[----:B------:R-:W-:Y:S05]  /*0660*/  BSYNC B0 ;  /* 0x0000000000007941 */ /* 0x000fea0003800000 */
.L_x_547:
        /* <DEDUP_REMOVED lines=23> */
.L_x_551:
        /* <DEDUP_REMOVED lines=24> */
.L_x_552:
[----:B------:R-:W-:Y:S05]  /*0960*/  BSYNC B0 ;  /* 0x0000000000007941 */ /* 0x000fea0003800000 */
.L_x_550:
        /* <DEDUP_REMOVED lines=30> */
.L_x_553:
        /* <DEDUP_REMOVED lines=13> */
[----:B------:R-:W2:Y:S01]  /*0c20*/  LDG.E.64 R4, desc[UR4][R4.64] ;  /* 0x0000000404047981 */ /* 0x000ea2000c1e1b00 */
[----:B------:R-:W-:-:S04]  /*0c30*/  LEA R6, P0, R2, UR6, 0x3 ;  /* 0x0000000602067c11 */ /* 0x000fc8000f8018ff */
[----:B------:R-:W-:-:S05]  /*0c40*/  LEA.HI.X R7, R2, UR7, R3, 0x3, P0 ;  /* 0x0000000702077c11 */ /* 0x000fca00080f1c03 */
[----:B--2---:R-:W-:Y:S01]  /*0c50*/  STG.E.64 desc[UR4][R6.64], R4 ;  /* 0x0000000406007986 */ /* 0x004fe2000c101b04 */
[----:B------:R-:W-:Y:S05]  /*0c60*/  EXIT ;  /* 0x000000000000794d */ /* 0x000fea0003800000 */
        .weak           $__internal_44_$__cuda_sm20_div_u64
        .type           $__internal_44_$__cuda_sm20_div_u64,@function
        .size           $__internal_44_$__cuda_sm20_div_u64,(.L_x_693 - $__internal_44_$__cuda_sm20_div_u64)
$__internal_44_$__cuda_sm20_div_u64:
        /* <DEDUP_REMOVED lines=67> */
[----:B------:R-:W-:Y:S06]  /*10a0*/  RET.REL.NODEC R10 `(_ZN2at6native53_GLOBAL__N__3bfe7fd5_20_UpSampleNearest2d_cu_198c5ce233upsample_nearest2d_nhwc_out_frameIdXadL_ZNS0_43nearest_neighbor_exact_compute_source_indexEfiiEEEEvPKT_PS3_mmmmmffm) ;  /* 0xffffffec0ad47950 */ /* 0x000fec0003c3ffff */
.L_x_554:
        /* <DEDUP_REMOVED lines=13> */
.L_x_693:


//--------------------- .text._ZN2at6native53_GLOBAL__N__3bfe7fd5_20_UpSampleNearest2d_cu_198c5ce228upsample_nearest2d_out_frameIhXadL_ZNS0_37nearest_neighbor_compute_source_indexEfiiEEEEvPKT_PS3_mmmmmff --------------------------
	.section	.text._ZN2at6native53_GLOBAL__N__3bfe7fd5_20_UpSampleNearest2d_cu_198c5ce228upsample_nearest2d_out_frameIhXadL_ZNS0_37nearest_neighbor_compute_source_indexEfiiEEEEvPKT_PS3_mmmmmff,"ax",@progbits
	.align	128
.text._ZN2at6native53_GLOBAL__N__3bfe7fd5_20_UpSampleNearest2d_cu_198c5ce228upsample_nearest2d_out_frameIhXadL_ZNS0_37nearest_neighbor_compute_source_indexEfiiEEEEvPKT_PS3_mmmmmff:
        .type           _ZN2at6native53_GLOBAL__N__3bfe7fd5_20_UpSampleNearest2d_cu_198c5ce228upsample_nearest2d_out_frameIhXadL_ZNS0_37nearest_neighbor_compute_source_indexEfiiEEEEvPKT_PS3_mmmmmff,@function
        .size           _ZN2at6native53_GLOBAL__N__3bfe7fd5_20_UpSampleNearest2d_cu_198c5ce228upsample_nearest2d_out_frameIhXadL_ZNS0_37nearest_neighbor_compute_source_indexEfiiEEEEvPKT_PS3_mmmmmff,(.L_x_695 - _ZN2at6native53_GLOBAL__N__3bfe7fd5_20_UpSampleNearest2d_cu_198c5ce228upsample_nearest2d_out_frameIhXadL_ZNS0_37nearest_neighbor_compute_source_indexEfiiEEEEvPKT_PS3_mmmmmff)
        .other          _ZN2at6native53_GLOBAL__N__3bfe7fd5_20_UpSampleNearest2d_cu_198c5ce228upsample_nearest2d_out_frameIhXadL_ZNS0_37nearest_neighbor_compute_source_indexEfiiEEEEvPKT_PS3_mmmmmff,@"STO_CUDA_ENTRY STV_DEFAULT"
_ZN2at6native53_GLOBAL__N__3bfe7fd5_20_UpSampleNearest2d_cu_198c5ce228upsample_nearest2d_out_frameIhXadL_ZNS0_37nearest_neighbor_compute_source_indexEfiiEEEEvPKT_PS3_mmmmmff:
        /* <DEDUP_REMOVED lines=24> */
[----:B------:R-:W-:Y:S02]  /*0180*/  ULDC.64 UR10, c[0x0][0x220] ;  /* 0x00008800000a7ab9 */ /* 0x000fe40000000a00 */
[----:B------:R-:W-:-:S04]  /*0190*/  ISETP.GE.U32.AND P2, PT, R7, UR10, PT ;  /* 0x0000000a07007c0c */ /* 0x000fc8000bf46070 */
[----:B------:R-:W1:Y:S03]  /*01a0*/  LDC.64 R2, c[0x0][0x230] ;  /* 0x00008c00ff027b82 */ /* 0x000e660000000a00 */
[----:B------:R-:W-:-:S05]  /*01b0*/  IMAD R14, R9, UR8, RZ ;  /* 0x00000008090e7c24 */ /* 0x000fca000f8e02ff */
[----:B------:R-:W2:Y:S01]  /*01c0*/  LDC R8, c[0x0][0x14] ;  /* 0x00000500ff087b82 */ /* 0x000ea20000000800 */
[----:B0-----:R-:W-:-:S04]  /*01d0*/  ISETP.NE.U32.AND P1, PT, R10, UR8, PT ;  /* 0x000000080a007c0c */ /* 0x001fc8000bf25070 */
[----:B------:R-:W-:Y:S02]  /*01e0*/  ISETP.NE.AND.EX P1, PT, R11, UR9, PT, P1 ;  /* 0x000000090b007c0c */ /* 0x000fe4000bf25310 */
[----:B-1----:R-:W-:-:S04]  /*01f0*/  ISETP.NE.U32.AND P0, PT, R2, UR6, PT ;  /* 0x0000000602007c0c */ /* 0x002fc8000bf05070 */
[----:B------:R-:W-:-:S07]  /*0200*/  ISETP.NE.AND.EX P0, PT, R3, UR7, PT, P0 ;  /* 0x0000000703007c0c */ /* 0x000fce000bf05300 */
[----:B------:R-:W0:Y:S01]  /*0210*/  @P1 LDC R13, c[0x0][0x248] ;  /* 0x00009200ff0d1b82 */ /* 0x000e220000000800 */
[----:B------:R-:W-:-:S07]  /*0220*/  @P1 I2FP.F32.S32 R0, R12 ;  /* 0x0000000c00001245 */ /* 0x000fce0000201400 */
[----:B------:R-:W1:Y:S01]  /*0230*/  @P0 LDC R15, c[0x0][0x24c] ;  /* 0x00009300ff0f0b82 */ /* 0x000e620000000800 */
[----:B------:R-:W-:Y:S01]  /*0240*/  @P0 I2FP.F32.S32 R6, R4 ;  /* 0x0000000400060245 */ /* 0x000fe20000201400 */
[----:B0-----:R-:W-:Y:S01]  /*0250*/  @P1 FMUL.FTZ R0, R0, R13 ;  /* 0x0000000d00001220 */ /* 0x001fe20000410000 */
[----:B------:R-:W-:-:S03]  /*0260*/  IMAD.MOV.U32 R13, RZ, RZ, RZ ;  /* 0x000000ffff0d7224 */ /* 0x000fc600078e00ff */
[----:B------:R0:W3:Y:S01]  /*0270*/  @P1 F2I.FTZ.FLOOR.NTZ R19, R0 ;  /* 0x0000000000131305 */ /* 0x0000e20000217100 */
[----:B------:R-:W-:-:S04]  /*0280*/  IMAD.WIDE.U32 R16, R7, UR8, R12 ;  /* 0x0000000807107c25 */ /* 0x000fc8000f8e000c */
[----:B-1----:R-:W-:Y:S01]  /*0290*/  @P0 FMUL.FTZ R6, R6, R15 ;  /* 0x0000000f06060220 */ /* 0x002fe20000410000 */
[----:B------:R-:W-:-:S03]  /*02a0*/  IMAD R15, R7, UR9, R14 ;  /* 0x00000009070f7c24 */ /* 0x000fc6000f8e020e */
[----:B------:R1:W4:Y:S01]  /*02b0*/  @P0 F2I.FTZ.FLOOR.NTZ R13, R6 ;  /* 0x00000006000d0305 */ /* 0x0003220000217100 */
[----:B0-----:R-:W-:Y:S01]  /*02c0*/  IMAD.MOV.U32 R0, RZ, RZ, R4 ;  /* 0x000000ffff007224 */ /* 0x001fe200078e0004 */
[----:B------:R-:W-:Y:S02]  /*02d0*/  IADD3 R14, R17, R15, RZ ;  /* 0x0000000f110e7210 */ /* 0x000fe40007ffe0ff */
[----:B---3--:R-:W-:-:S03]  /*02e0*/  @P1 VIADDMNMX R12, R10, 0xffffffff, R19, PT ;  /* 0xffffffff0a0c1846 */ /* 0x008fc60003800113 */
[----:B------:R-:W-:Y:S01]  /*02f0*/  IMAD R17, R14, UR6, RZ ;  /* 0x000000060e117c24 */ /* 0x000fe2000f8e02ff */
[----:B------:R-:W-:Y:S01]  /*0300*/  MOV R19, RZ ;  /* 0x000000ff00137202 */ /* 0x000fe20000000f00 */
[C---:B-1----:R-:W-:Y:S01]  /*0310*/  IMAD R6, R9.reuse, R10, RZ ;  /* 0x0000000a09067224 */ /* 0x042fe200078e02ff */
[----:B------:R-:W-:Y:S01]  /*0320*/  @P1 SHF.R.S32.HI R19, RZ, 0x1f, R12 ;  /* 0x0000001fff131819 */ /* 0x000fe2000001140c */
[C---:B------:R-:W-:Y:S01]  /*0330*/  IMAD R23, R16.reuse, UR7, R17 ;  /* 0x0000000710177c24 */ /* 0x040fe2000f8e0211 */
[----:B------:R-:W-:Y:S01]  /*0340*/  ISETP.GE.U32.AND.EX P1, PT, R9, UR11, PT, P2 ;  /* 0x0000000b09007c0c */ /* 0x000fe2000bf26120 */
[----:B------:R-:W-:Y:S01]  /*0350*/  IMAD.WIDE.U32 R14, R16, UR6, R4 ;  /* 0x00000006100e7c25 */ /* 0x000fe2000f8e0004 */
[----:B----4-:R-:W-:Y:S02]  /*0360*/  @P0 VIADDMNMX R0, R2, 0xffffffff, R13, PT ;  /* 0xffffffff02000846 */ /* 0x010fe4000380010d */
[----:B------:R-:W-:Y:S01]  /*0370*/  MOV R13, R19 ;  /* 0x00000013000d7202 */ /* 0x000fe20000000f00 */
[----:B------:R-:W-:-:S02]  /*0380*/  IMAD.MOV.U32 R17, RZ, RZ, R5 ;  /* 0x000000ffff117224 */ /* 0x000fc400078e0005 */
[----:B--2---:R-:W-:-:S04]  /*0390*/  IMAD.WIDE.U32 R4, R8, UR4, RZ ;  /* 0x0000000408047c25 */ /* 0x004fc8000f8e00ff */
[C---:B------:R-:W-:Y:S02]  /*03a0*/  IMAD R21, R7.reuse, R11, R6 ;  /* 0x0000000b07157224 */ /* 0x040fe400078e0206 */
[----:B------:R-:W-:Y:S01]  /*03b0*/  IMAD.WIDE.U32 R12, R7, R10, R12 ;  /* 0x0000000a070c7225 */ /* 0x000fe200078e000c */
[----:B------:R-:W-:Y:S06]  /*03c0*/  @P1 EXIT ;  /* 0x000000000000194d */ /* 0x000fec0003800000 */
[----:B------:R-:W-:Y:S01]  /*03d0*/  IADD3 R13, R13, R21, RZ ;  /* 0x000000150d0d7210 */ /* 0x000fe20007ffe0ff */
[C---:B------:R-:W-:Y:S01]  /*03e0*/  IMAD R6, R5.reuse, R10, RZ ;  /* 0x0000000a05067224 */ /* 0x040fe200078e02ff */
[----:B------:R-:W-:Y:S01]  /*03f0*/  @P0 SHF.R.S32.HI R17, RZ, 0x1f, R0 ;  /* 0x0000001fff110819 */ /* 0x000fe20000011400 */
[----:B------:R-:W-:Y:S01]  /*0400*/  IMAD R19, R5, UR8, RZ ;  /* 0x0000000805137c24 */ /* 0x000fe2000f8e02ff */
[----:B------:R-:W-:Y:S01]  /*0410*/  MOV R16, R0 ;  /* 0x0000000000107202 */ /* 0x000fe20000000f00 */
[-C--:B------:R-:W-:Y:S01]  /*0420*/  IMAD R13, R13, R2.reuse, RZ ;  /* 0x000000020d0d7224 */ /* 0x080fe200078e02ff */
[----:B------:R-:W-:Y:S01]  /*0430*/  ULDC.64 UR4, c[0x0][0x208] ;  /* 0x0000820000047ab9 */ /* 0x000fe20000000a00 */
[----:B------:R-:W-:Y:S01]  /*0440*/  IMAD.IADD R15, R15, 0x1, R23 ;  /* 0x000000010f0f7824 */ /* 0x000fe200078e0217 */
[----:B------:R-:W-:Y:S01]  /*0450*/  ULDC.64 UR12, c[0x0][0x218] ;  /* 0x00008600000c7ab9 */ /* 0x000fe20000000a00 */
[----:B------:R-:W-:Y:S02]  /*0460*/  IMAD R23, R4, R11, R6 ;  /* 0x0000000b04177224 */ /* 0x000fe400078e0206 */
[----:B------:R-:W-:-:S04]  /*0470*/  IMAD.WIDE.U32 R16, R12, R2, R16 ;  /* 0x000000020c107225 */ /* 0x000fc800078e0010 */
[----:B------:R-:W-:Y:S01]  /*0480*/  IMAD R25, R12, R3, R13 ;  /* 0x000000030c197224 */ /* 0x000fe200078e020d */
[----:B------:R-:W-:Y:S01]  /*0490*/  MOV R6, R16 ;  /* 0x0000001000067202 */ /* 0x000fe20000000f00 */
[----:B------:R-:W-:-:S04]  /*04a0*/  IMAD.WIDE.U32 R10, R4, R10, RZ ;  /* 0x0000000a040a7225 */ /* 0x000fc800078e00ff */
[----:B------:R-:W-:-:S04]  /*04b0*/  IMAD.WIDE.U32 R12, R4, UR8, RZ ;  /* 0x00000008040c7c25 */ /* 0x000fc8000f8e00ff */
[----:B------:R-:W-:Y:S01]  /*04c0*/  IMAD R21, R4, UR9, R19 ;  /* 0x0000000904157c24 */ /* 0x000fe2000f8e0213 */
[----:B------:R-:W-:Y:S01]  /*04d0*/  IADD3 R19, R11, R23, RZ ;  /* 0x000000170b137210 */ /* 0x000fe20007ffe0ff */
[----:B------:R-:W-:Y:S01]  /*04e0*/  IMAD.IADD R25, R17, 0x1, R25 ;  /* 0x0000000111197824 */ /* 0x000fe200078e0219 */
[----:B------:R-:W-:Y:S02]  /*04f0*/  ULDC.64 UR8, c[0x0][0x210] ;  /* 0x0000840000087ab9 */ /* 0x000fe40000000a00 */
[----:B------:R-:W-:-:S07]  /*0500*/  IADD3 R0, R13, R21, RZ ;  /* 0x000000150d007210 */ /* 0x000fce0007ffe0ff */
.L_x_555:
[----:B------:R-:W-:-:S04]  /*0510*/  IADD3 R20, P0, R6, UR8, RZ ;  /* 0x0000000806147c10 */ /* 0x000fc8000ff1e0ff */
[----:B------:R-:W-:-:S05]  /*0520*/  IADD3.X R21, R25, UR9, RZ, P0, !PT ;  /* 0x0000000919157c10 */ /* 0x000fca00087fe4ff */
[----:B0-----:R0:W2:Y:S01]  /*0530*/  LDG.E.U8 R23, desc[UR4][R20.64] ;  /* 0x0000000414177981 */ /* 0x0010a2000c1e1100 */
[----:B------:R-:W-:-:S04]  /*0540*/  IADD3 R16, P0, R14, UR12, RZ ;  /* 0x0000000c0e107c10 */ /* 0x000fc8000ff1e0ff */
[----:B------:R-:W-:Y:S01]  /*0550*/  IADD3.X R17, R15, UR13, RZ, P0, !PT ;  /* 0x0000000d0f117c10 */ /* 0x000fe200087fe4ff */
[----:B------:R-:W-:Y:S01]  /*0560*/  IMAD.WIDE.U32 R14, R12, UR6, R14 ;  /* 0x000000060c0e7c25 */ /* 0x000fe2000f8e000e */
[----:B------:R-:W-:-:S03]  /*0570*/  IADD3 R7, P0, R4, R7, RZ ;  /* 0x0000000704077210 */ /* 0x000fc60007f1e0ff */
[----:B0-----:R-:W-:Y:S01]  /*0580*/  IMAD.MOV.U32 R20, RZ, RZ, R6 ;  /* 0x000000ffff147224 */ /* 0x001fe200078e0006 */
[----:B------:R-:W-:Y:S01]  /*0590*/  IADD3.X R9, R5, R9, RZ, P0, !PT ;  /* 0x0000000905097210 */ /* 0x000fe200007fe4ff */
[-C--:B------:R-:W-:Y:S01]  /*05a0*/  IMAD R6, R19, R2.reuse, RZ ;  /* 0x0000000213067224 */ /* 0x080fe200078e02ff */
[----:B------:R-:W-:Y:S02]  /*05b0*/  ISETP.GE.U32.AND P0, PT, R7, UR10, PT ;  /* 0x0000000a07007c0c */ /* 0x000fe4000bf06070 */
[----:B------:R-:W-:Y:S01]  /*05c0*/  MOV R21, R25 ;  /* 0x0000001900157202 */ /* 0x000fe20000000f00 */
[----:B------:R-:W-:Y:S01]  /*05d0*/  IMAD R25, R0, UR6, RZ ;  /* 0x0000000600197c24 */ /* 0x000fe2000f8e02ff */
[----:B------:R-:W-:Y:S01]  /*05e0*/  ISETP.GE.U32.AND.EX P0, PT, R9, UR11, PT, P0 ;  /* 0x0000000b09007c0c */ /* 0x000fe2000bf06100 */
[C---:B------:R-:W-:Y:S02]  /*05f0*/  IMAD R27, R10.reuse, R3, R6 ;  /* 0x000000030a1b7224 */ /* 0x040fe400078e0206 */
[----:B------:R-:W-:-:S04]  /*0600*/  IMAD.WIDE.U32 R20, R10, R2, R20 ;  /* 0x000000020a147225 */ /* 0x000fc800078e0014 */
[----:B------:R-:W-:Y:S01]  /*0610*/  IMAD R25, R12, UR7, R25 ;  /* 0x000000070c197c24 */ /* 0x000fe2000f8e0219 */
[----:B------:R-:W-:-:S03]  /*0620*/  MOV R6, R20 ;  /* 0x0000001400067202 */ /* 0x000fc60000000f00 */
[----:B------:R-:W-:Y:S01]  /*0630*/  IMAD.IADD R15, R15, 0x1, R25 ;  /* 0x000000010f0f7824 */ /* 0x000fe200078e0219 */
[----:B------:R-:W-:Y:S01]  /*0640*/  IADD3 R25, R21, R27, RZ ;  /* 0x0000001b15197210 */ /* 0x000fe20007ffe0ff */
[----:B--2---:R0:W-:Y:S01]  /*0650*/  STG.E.U8 desc[UR4][R16.64], R23 ;  /* 0x0000001710007986 */ /* 0x0041e2000c101104 */
[----:B------:R-:W-:Y:S05]  /*0660*/  @!P0 BRA `(.L_x_555) ;  /* 0xfffffffc00a88947 */ /* 0x000fea000383ffff */
[----:B------:R-:W-:Y:S05]  /*0670*/  EXIT ;  /* 0x000000000000794d */ /* 0x000fea0003800000 */
.L_x_556:
        /* <DEDUP_REMOVED lines=16> */
.L_x_695:


//--------------------- .text._ZN2at6native53_GLOBAL__N__3bfe7fd5_20_UpSampleNearest2d_cu_198c5ce228upsample_nearest2d_out_frameIN3c108BFloat16EXadL_ZNS0_37nearest_neighbor_compute_source_indexEfiiEEEEvPKT_PS5_mmmmmff --------------------------
	.section	.text._ZN2at6native53_GLOBAL__N__3bfe7fd5_20_UpSampleNearest2d_cu_198c5ce228upsample_nearest2d_out_frameIN3c108BFloat16EXadL_ZNS0_37nearest_neighbor_compute_source_indexEfiiEEEEvPKT_PS5_mmmmmff,"ax",@progbits
	.align	128
.text._ZN2at6native53_GLOBAL__N__3bfe7fd5_20_UpSampleNearest2d_cu_198c5ce228upsample_nearest2d_out_frameIN3c108BFloat16EXadL_ZNS0_37nearest_neighbor_compute_source_indexEfiiEEEEvPKT_PS5_mmmmmff:
        .type           _ZN2at6native53_GLOBAL__N__3bfe7fd5_20_UpSampleNearest2d_cu_198c5ce228upsample_nearest2d_out_frameIN3c108BFloat16EXadL_ZNS0_37nearest_neighbor_compute_source_indexEfiiEEEEvPKT_PS5_mmmmmff,@function
        .size           _ZN2at6native53_GLOBAL__N__3bfe7fd5_20_UpSampleNearest2d_cu_198c5ce228upsample_nearest2d_out_frameIN3c108BFloat16EXadL_ZNS0_37nearest_neighbor_compute_source_indexEfiiEEEEvPKT_PS5_mmmmmff,(.L_x_696 - _ZN2at6native53_GLOBAL__N__3bfe7fd5_20_UpSampleNearest2d_cu_198c5ce228upsample_nearest2d_out_frameIN3c108BFloat16EXadL_ZNS0_37nearest_neighbor_compute_source_indexEfiiEEEEvPKT_PS5_mmmmmff)
        .other          _ZN2at6native53_GLOBAL__N__3bfe7fd5_20_UpSampleNearest2d_cu_198c5ce228upsample_nearest2d_out_frameIN3c108BFloat16EXadL_ZNS0_37nearest_neighbor_compute_source_indexEfiiEEEEvPKT_PS5_mmmmmff,@"STO_CUDA_ENTRY STV_DEFAULT"
_ZN2at6native53_GLOBAL__N__3bfe7fd5_20_UpSampleNearest2d_cu_198c5ce228upsample_nearest2d_out_frameIN3c108BFloat16EXadL_ZNS0_37nearest_neighbor_compute_source_indexEfiiEEEEvPKT_PS5_mmmmmff:
        /* <DEDUP_REMOVED lines=81> */
.L_x_557:
[----:B------:R-:W-:-:S04]  /*0510*/  LEA R20, P0, R6, UR8, 0x1 ;  /* 0x0000000806147c11 */ /* 0x000fc8000f8008ff */
[----:B------:R-:W-:-:S05]  /*0520*/  LEA.HI.X R21, R6, UR9, R25, 0x1, P0 ;  /* 0x0000000906157c11 */ /* 0x000fca00080f0c19 */
[----:B0-----:R0:W2:Y:S01]  /*0530*/  LDG.E.U16 R23, desc[UR4][R20.64] ;  /* 0x0000000414177981 */ /* 0x0010a2000c1e1500 */
[----:B------:R-:W-:-:S04]  /*0540*/  LEA R16, P0, R14, UR12, 0x1 ;  /* 0x0000000c0e107c11 */ /* 0x000fc8000f8008ff */
[--C-:B------:R-:W-:Y:S01]  /*0550*/  LEA.HI.X R17, R14, UR13, R15.reuse, 0x1, P0 ;  /* 0x0000000d0e117c11 */ /* 0x100fe200080f0c0f */
        /* <DEDUP_REMOVED lines=15> */
[----:B--2---:R0:W-:Y:S01]  /*0650*/  STG.E.U16 desc[UR4][R16.64], R23 ;  /* 0x0000001710007986 */ /* 0x0041e2000c101504 */
[----:B------:R-:W-:Y:S05]  /*0660*/  @!P0 BRA `(.L_x_557) ;  /* 0xfffffffc00a88947 */ /* 0x000fea000383ffff */
[----:B------:R-:W-:Y:S05]  /*0670*/  EXIT ;  /* 0x000000000000794d */ /* 0x000fea0003800000 */
.L_x_558:
        /* <DEDUP_REMOVED lines=16> */
.L_x_696:


//--------------------- .text._ZN2at6native53_GLOBAL__N__3bfe7fd5_20_UpSampleNearest2d_cu_198c5ce228upsample_nearest2d_out_frameIN3c104HalfEXadL_ZNS0_37nearest_neighbor_compute_source_indexEfiiEEEEvPKT_PS5_mmmmmff --------------------------
	.section	.text._ZN2at6native53_GLOBAL__N__3bfe7fd5_20_UpSampleNearest2d_cu_198c5ce228upsample_nearest2d_out_frameIN3c104HalfEXadL_ZNS0_37nearest_neighbor_compute_source_indexEfiiEEEEvPKT_PS5_mmmmmff,"ax",@progbits
	.align	128
.text._ZN2at6native53_GLOBAL__N__3bfe7fd5_20_UpSampleNearest2d_cu_198c5ce228upsample_nearest2d_out_frameIN3c104HalfEXadL_ZNS0_37nearest_neighbor_compute_source_indexEfiiEEEEvPKT_PS5_mmmmmff:
        .type           _ZN2at6native53_GLOBAL__N__3bfe7fd5_20_UpSampleNearest2d_cu_198c5ce228upsample_nearest2d_out_frameIN3c104HalfEXadL_ZNS0_37nearest_neighbor_compute_source_indexEfiiEEEEvPKT_PS5_mmmmmff,@function
        .size           _ZN2at6native53_GLOBAL__N__3bfe7fd5_20_UpSampleNearest2d_cu_198c5ce228upsample_nearest2d_out_frameIN3c104HalfEXadL_ZNS0_37nearest_neighbor_compute_source_indexEfiiEEEEvPKT_PS5_mmmmmff,(.L_x_697 - _ZN2at6native53_GLOBAL__N__3bfe7fd5_20_UpSampleNearest2d_cu_198c5ce228upsample_nearest2d_out_frameIN3c104HalfEXadL_ZNS0_37nearest_neighbor_compute_source_indexEfiiEEEEvPKT_PS5_mmmmmff)
        .other          _ZN2at6native53_GLOBAL__N__3bfe7fd5_20_UpSampleNearest2d_cu_198c5ce228upsample_nearest2d_out_frameIN3c104HalfEXadL_ZNS0_37nearest_neighbor_compute_source_indexEfiiEEEEvPKT_PS5_mmmmmff,@"STO_CUDA_ENTRY STV_DEFAULT"
_ZN2at6native53_GLOBAL__N__3bfe7fd5_20_UpSampleNearest2d_cu_198c5ce228upsample_nearest2d_out_frameIN3c104HalfEXadL_ZNS0_37nearest_neighbor_compute_source_indexEfiiEEEEvPKT_PS5_mmmmmff:
        /* <DEDUP_REMOVED lines=81> */
.L_x_559:
        /* <DEDUP_REMOVED lines=23> */
.L_x_560:
        /* <DEDUP_REMOVED lines=16> */
.L_x_697:


//--------------------- .text._ZN2at6native53_GLOBAL__N__3bfe7fd5_20_UpSampleNearest2d_cu_198c5ce228upsample_nearest2d_out_frameIfXadL_ZNS0_37nearest_neighbor_compute_source_indexEfiiEEEEvPKT_PS3_mmmmmff --------------------------
	.section	.text._ZN2at6native53_GLOBAL__N__3bfe7fd5_20_UpSampleNearest2d_cu_198c5ce228upsample_nearest2d_out_frameIfXadL_ZNS0_37nearest_neighbor_compute_source_indexEfiiEEEEvPKT_PS3_mmmmmff,"ax",@progbits
	.align	128
.text._ZN2at6native53_GLOBAL__N__3bfe7fd5_20_UpSampleNearest2d_cu_198c5ce228upsample_nearest2d_out_frameIfXadL_ZNS0_37nearest_neighbor_compute_source_indexEfiiEEEEvPKT_PS3_mmmmmff:
        .type           _ZN2at6native53_GLOBAL__N__3bfe7fd5_20_UpSampleNearest2d_cu_198c5ce228upsample_nearest2d_out_frameIfXadL_ZNS0_37nearest_neighbor_compute_source_indexEfiiEEEEvPKT_PS3_mmmmmff,@function
        .size           _ZN2at6native53_GLOBAL__N__3bfe7fd5_20_UpSampleNearest2d_cu_198c5ce228upsample_nearest2d_out_frameIfXadL_ZNS0_37nearest_neighbor_compute_source_indexEfiiEEEEvPKT_PS3_mmmmmff,(.L_x_698 - _ZN2at6native53_GLOBAL__N__3bfe7fd5_20_UpSampleNearest2d_cu_198c5ce228upsample_nearest2d_out_frameIfXadL_ZNS0_37nearest_neighbor_compute_source_indexEfiiEEEEvPKT_PS3_mmmmmff)
        .other          _ZN2at6native53_GLOBAL__N__3bfe7fd5_20_UpSampleNearest2d_cu_198c5ce228upsample_nearest2d_out_frameIfXadL_ZNS0_37nearest_neighbor_compute_source_indexEfiiEEEEvPKT_PS3_mmmmmff,@"STO_CUDA_ENTRY STV_DEFAULT"
_ZN2at6native53_GLOBAL__N__3bfe7fd5_20_UpSampleNearest2d_cu_198c5ce228upsample_nearest2d_out_frameIfXadL_ZNS0_37nearest_neighbor_compute_source_indexEfiiEEEEvPKT_PS3_mmmmmff:
        /* <DEDUP_REMOVED lines=81> */
.L_x_561:
[----:B------:R-:W-:-:S04]  /*0510*/  LEA R20, P0, R6, UR8, 0x2 ;  /* 0x0000000806147c11 */ /* 0x000fc8000f8010ff */
[----:B------:R-:W-:-:S05]  /*0520*/  LEA.HI.X R21, R6, UR9, R25, 0x2, P0 ;  /* 0x0000000906157c11 */ /* 0x000fca00080f1419 */
[----:B0-----:R0:W2:Y:S01]  /*0530*/  LDG.E R23, desc[UR4][R20.64] ;  /* 0x0000000414177981 */ /* 0x0010a2000c1e1900 */
        /* <DEDUP_REMOVED lines=17> */
[----:B--2---:R0:W-:Y:S01]  /*0650*/  STG.E desc[UR4][R16.64], R23 ;  /* 0x0000001710007986 */ /* 0x0041e2000c101904 */
[----:B------:R-:W-:Y:S05]  /*0660*/  @!P0 BRA `(.L_x_561) ;  /* 0xfffffffc00a88947 */ /* 0x000fea000383ffff */
[----:B------:R-:W-:Y:S05]  /*0670*/  EXIT ;  /* 0x000000000000794d */ /* 0x000fea0003800000 */
.L_x_562:
        /* <DEDUP_REMOVED lines=16> */
.L_x_698:


//--------------------- .text._ZN2at6native53_GLOBAL__N__3bfe7fd5_20_UpSampleNearest2d_cu_198c5ce228upsample_nearest2d_out_frameIdXadL_ZNS0_37nearest_neighbor_compute_source_indexEfiiEEEEvPKT_PS3_mmmmmff --------------------------
	.section	.text._ZN2at6native53_GLOBAL__N__3bfe7fd5_20_UpSampleNearest2d_cu_198c5ce228upsample_nearest2d_out_frameIdXadL_ZNS0_37nearest_neighbor_compute_source_indexEfiiEEEEvPKT_PS3_mmmmmff,"ax",@progbits
	.align	128
.text._ZN2at6native53_GLOBAL__N__3bfe7fd5_20_UpSampleNearest2d_cu_198c5ce228upsample_nearest2d_out_frameIdXadL_ZNS0_37nearest_neighbor_compute_source_indexEfiiEEEEvPKT_PS3_mmmmmff:
        .type           _ZN2at6native53_GLOBAL__N__3bfe7fd5_20_UpSampleNearest2d_cu_198c5ce228upsample_nearest2d_out_frameIdXadL_ZNS0_37nearest_neighbor_compute_source_indexEfiiEEEEvPKT_PS3_mmmmmff,@function
        .size           _ZN2at6native53_GLOBAL__N__3bfe7fd5_20_UpSampleNearest2d_cu_198c5ce228upsample_nearest2d_out_frameIdXadL_ZNS0_37nearest_neighbor_compute_source_indexEfiiEEEEvPKT_PS3_mmmmmff,(.L_x_699 - _ZN2at6native53_GLOBAL__N__3bfe7fd5_20_UpSampleNearest2d_cu_198c5ce228upsample_nearest2d_out_frameIdXadL_ZNS0_37nearest_neighbor_compute_source_indexEfiiEEEEvPKT_PS3_mmmmmff)
        .other          _ZN2at6native53_GLOBAL__N__3bfe7fd5_20_UpSampleNearest2d_cu_198c5ce228upsample_nearest2d_out_frameIdXadL_ZNS0_37nearest_neighbor_compute_source_indexEfiiEEEEvPKT_PS3_mmmmmff,@"STO_CUDA_ENTRY STV_DEFAULT"
_ZN2at6native53_GLOBAL__N__3bfe7fd5_20_UpSampleNearest2d_cu_198c5ce228upsample_nearest2d_out_frameIdXadL_ZNS0_37nearest_neighbor_compute_source_indexEfiiEEEEvPKT_PS3_mmmmmff:
        /* <DEDUP_REMOVED lines=77> */
[----:B------:R-:W-:Y:S01]  /*04d0*/  ULDC.64 UR8, c[0x0][0x210] ;  /* 0x0000840000087ab9 */ /* 0x000fe20000000a00 */
[----:B------:R-:W-:Y:S01]  /*04e0*/  IMAD.IADD R23, R17, 0x1, R23 ;  /* 0x0000000111177824 */ /* 0x000fe200078e0217 */
[----:B------:R-:W-:Y:S02]  /*04f0*/  IADD3 R17, R11, R21, RZ ;  /* 0x000000150b117210 */ /* 0x000fe40007ffe0ff */
[----:B------:R-:W-:-:S07]  /*0500*/  IADD3 R0, R13, R19, RZ ;  /* 0x000000130d007210 */ /* 0x000fce0007ffe0ff */
.L_x_563:
        /* <DEDUP_REMOVED lines=9> */
[----:B------:R-:W-:-:S04]  /*05a0*/  IMAD.WIDE.U32 R22, R10, R2, R22 ;  /* 0x000000020a167225 */ /* 0x000fc800078e0016 */
[----:B------:R-:W-:Y:S01]  /*05b0*/  IMAD.X R7, R5, 0x1, R7, P0 ;  /* 0x0000000105077824 */ /* 0x000fe200000e0607 */
        /* <DEDUP_REMOVED lines=9> */
.L_x_564:
        /* <DEDUP_REMOVED lines=11> */
.L_x_699:


//--------------------- .text._ZN2at6native53_GLOBAL__N__3bfe7fd5_20_UpSampleNearest2d_cu_198c5ce233upsample_nearest2d_nhwc_out_frameIhXadL_ZNS0_37nearest_neighbor_compute_source_indexEfiiEEEEvPKT_PS3_mmmmmffm --------------------------
	.section	.text._ZN2at6native53_GLOBAL__N__3bfe7fd5_20_UpSampleNearest2d_cu_198c5ce233upsample_nearest2d_nhwc_out_frameIhXadL_ZNS0_37nearest_neighbor_compute_source_indexEfiiEEEEvPKT_PS3_mmmmmffm,"ax",@progbits
	.align	128
.text._ZN2at6native53_GLOBAL__N__3bfe7fd5_20_UpSampleNearest2d_cu_198c5ce233upsample_nearest2d_nhwc_out_frameIhXadL_ZNS0_37nearest_neighbor_compute_source_indexEfiiEEEEvPKT_PS3_mmmmmffm:
        .type           _ZN2at6native53_GLOBAL__N__3bfe7fd5_20_UpSampleNearest2d_cu_198c5ce233upsample_nearest2d_nhwc_out_frameIhXadL_ZNS0_37nearest_neighbor_compute_source_indexEfiiEEEEvPKT_PS3_mmmmmffm,@function
        .size           _ZN2at6native53_GLOBAL__N__3bfe7fd5_20_UpSampleNearest2d_cu_198c5ce233upsample_nearest2d_nhwc_out_frameIhXadL_ZNS0_37nearest_neighbor_compute_source_indexEfiiEEEEvPKT_PS3_mmmmmffm,(.L_x_700 - _ZN2at6native53_GLOBAL__N__3bfe7fd5_20_UpSampleNearest2d_cu_198c5ce233upsample_nearest2d_nhwc_out_frameIhXadL_ZNS0_37nearest_neighbor_compute_source_indexEfiiEEEEvPKT_PS3_mmmmmffm)
        .other          _ZN2at6native53_GLOBAL__N__3bfe7fd5_20_UpSampleNearest2d_cu_198c5ce233upsample_nearest2d_nhwc_out_frameIhXadL_ZNS0_37nearest_neighbor_compute_source_indexEfiiEEEEvPKT_PS3_mmmmmffm,@"STO_CUDA_ENTRY STV_DEFAULT"
_ZN2at6native53_GLOBAL__N__3bfe7fd5_20_UpSampleNearest2d_cu_198c5ce233upsample_nearest2d_nhwc_out_frameIhXadL_ZNS0_37nearest_neighbor_compute_source_indexEfiiEEEEvPKT_PS3_mmmmmffm:
        /* <DEDUP_REMOVED lines=21> */
[----:B------:R-:W-:Y:S05]  /*0150*/  CALL.REL.NOINC `($__internal_45_$__cuda_sm20_div_u64) ;  /* 0x0000000800b87944 */ /* 0x000fea0003c00000 */
[----:B------:R-:W-:Y:S01]  /*0160*/  IADD3 R7, P0, RZ, -R12, RZ ;  /* 0x8000000cff077210 */ /* 0x000fe20007f1e0ff */
[----:B------:R-:W-:-:S03]  /*0170*/  ULDC.64 UR4, c[0x0][0x220] ;  /* 0x0000880000047ab9 */ /* 0x000fc60000000a00 */
[----:B------:R-:W-:Y:S01]  /*0180*/  IADD3.X R0, RZ, ~R13, RZ, P0, !PT ;  /* 0x8000000dff007210 */ /* 0x000fe200007fe4ff */
[----:B------:R-:W-:-:S04]  /*0190*/  IMAD.WIDE.U32 R4, R7, UR4, R2 ;  /* 0x0000000407047c25 */ /* 0x000fc8000f8e0002 */
[----:B------:R-:W-:-:S04]  /*01a0*/  IMAD R0, R0, UR4, RZ ;  /* 0x0000000400007c24 */ /* 0x000fc8000f8e02ff */
[----:B------:R-:W-:Y:S02]  /*01b0*/  IMAD R7, R7, UR5, R0 ;  /* 0x0000000507077c24 */ /* 0x000fe4000f8e0200 */
[----:B------:R-:W-:Y:S02]  /*01c0*/  IMAD.MOV.U32 R0, RZ, RZ, R4 ;  /* 0x000000ffff007224 */ /* 0x000fe400078e0004 */
[----:B------:R-:W-:Y:S01]  /*01d0*/  IMAD.MOV.U32 R4, RZ, RZ, R12 ;  /* 0x000000ffff047224 */ /* 0x000fe200078e000c */
[----:B------:R-:W-:Y:S02]  /*01e0*/  IADD3 R7, R5, R7, RZ ;  /* 0x0000000705077210 */ /* 0x000fe40007ffe0ff */
[----:B------:R-:W-:Y:S01]  /*01f0*/  MOV R5, R13 ;  /* 0x0000000d00057202 */ /* 0x000fe20000000f00 */
[----:B------:R-:W-:Y:S06]  /*0200*/  BRA `(.L_x_567) ;  /* 0x00000000005c7947 */ /* 0x000fec0003800000 */
.L_x_566:
        /* <DEDUP_REMOVED lines=21> */
[----:B------:R-:W-:Y:S01]  /*0360*/  IMAD R0, R5, UR4, R2 ;  /* 0x0000000405007c24 */ /* 0x000fe2000f8e0202 */
[----:B------:R-:W-:-:S11]  /*0370*/  HFMA2.MMA R5, -RZ, RZ, 0, 0 ;  /* 0x00000000ff057435 */ /* 0x000fd600000001ff */
.L_x_567:
[----:B------:R-:W-:Y:S05]  /*0380*/  BSYNC B0 ;  /* 0x0000000000007941 */ /* 0x000fea0003800000 */
.L_x_565:
        /* <DEDUP_REMOVED lines=11> */
[----:B------:R-:W-:Y:S05]  /*0440*/  CALL.REL.NOINC `($__internal_45_$__cuda_sm20_div_u64) ;  /* 0x0000000400fc7944 */ /* 0x000fea0003c00000 */
[----:B------:R-:W-:Y:S01]  /*0450*/  IADD3 R9, P0, RZ, -R12, RZ ;  /* 0x8000000cff097210 */ /* 0x000fe20007f1e0ff */
[----:B------:R-:W-:Y:S01]  /*0460*/  ULDC.64 UR4, c[0x0][0x240] ;  /* 0x0000900000047ab9 */ /* 0x000fe20000000a00 */
[----:B------:R-:W-:-:S03]  /*0470*/  IMAD.MOV.U32 R8, RZ, RZ, R12 ;  /* 0x000000ffff087224 */ /* 0x000fc600078e000c */
[----:B------:R-:W-:Y:S02]  /*0480*/  IMAD.X R6, RZ, RZ, ~R13, P0 ;  /* 0x000000ffff067224 */ /* 0x000fe400000e0e0d */
[----:B------:R-:W-:-:S04]  /*0490*/  IMAD.WIDE.U32 R4, R9, UR4, R4 ;  /* 0x0000000409047c25 */ /* 0x000fc8000f8e0004 */
[----:B------:R-:W-:-:S04]  /*04a0*/  IMAD R6, R6, UR4, RZ ;  /* 0x0000000406067c24 */ /* 0x000fc8000f8e02ff */
[----:B------:R-:W-:-:S05]  /*04b0*/  IMAD R9, R9, UR5, R6 ;  /* 0x0000000509097c24 */ /* 0x000fca000f8e0206 */
[----:B------:R-:W-:Y:S02]  /*04c0*/  IADD3 R5, R5, R9, RZ ;  /* 0x0000000905057210 */ /* 0x000fe40007ffe0ff */
[----:B------:R-:W-:Y:S01]  /*04d0*/  MOV R9, R13 ;  /* 0x0000000d00097202 */ /* 0x000fe20000000f00 */
[----:B------:R-:W-:Y:S06]  /*04e0*/  BRA `(.L_x_570) ;  /* 0x00000000005c7947 */ /* 0x000fec0003800000 */
.L_x_569:
        /* <DEDUP_REMOVED lines=12> */
[----:B------:R-:W-:Y:S02]  /*05b0*/  IMAD R6, R9, UR4, R4 ;  /* 0x0000000409067c24 */ /* 0x000fe4000f8e0204 */
[----:B------:R-:W-:-:S03]  /*05c0*/  IMAD.MOV.U32 R9, RZ, RZ, RZ ;  /* 0x000000ffff097224 */ /* 0x000fc600078e00ff */
        /* <DEDUP_REMOVED lines=9> */
.L_x_570:
[----:B------:R-:W-:Y:S05]  /*0660*/  BSYNC B0 ;  /* 0x0000000000007941 */ /* 0x000fea0003800000 */
.L_x_568:
[----:B------:R-:W-:Y:S01]  /*0670*/  ULDC UR4, c[0x0][0x23c] ;  /* 0x00008f0000047ab9 */ /* 0x000fe20000000800 */
[----:B------:R-:W-:Y:S01]  /*0680*/  BSSY B0, `(.L_x_571) ;  /* 0x000002e000007945 */ /* 0x000fe20003800000 */
[----:B------:R-:W-:-:S05]  /*0690*/  IMAD.U32 R6, RZ, RZ, UR4 ;  /* 0x00000004ff067e24 */ /* 0x000fca000f8e00ff */
[----:B------:R-:W-:-:S04]  /*06a0*/  LOP3.LUT R10, R9, R6, RZ, 0xfc, !PT ;  /* 0x00000006090a7212 */ /* 0x000fc800078efcff */
        /* <DEDUP_REMOVED lines=8> */
[----:B------:R-:W-:Y:S05]  /*0730*/  CALL.REL.NOINC `($__internal_45_$__cuda_sm20_div_u64) ;  /* 0x0000000400407944 */ /* 0x000fea0003c00000 */
[----:B------:R-:W-:Y:S01]  /*0740*/  IADD3 R10, P0, RZ, -R12, RZ ;  /* 0x8000000cff0a7210 */ /* 0x000fe20007f1e0ff */
[----:B------:R-:W-:Y:S02]  /*0750*/  ULDC.64 UR4, c[0x0][0x238] ;  /* 0x00008e0000047ab9 */ /* 0x000fe40000000a00 */
[----:B------:R-:W-:Y:S02]  /*0760*/  MOV R11, UR4 ;  /* 0x00000004000b7c02 */ /* 0x000fe40008000f00 */
[----:B------:R-:W-:Y:S01]  /*0770*/  IMAD.X R14, RZ, RZ, ~R13, P0 ;  /* 0x000000ffff0e7224 */ /* 0x000fe200000e0e0d */
[----:B------:R-:W-:Y:S02]  /*0780*/  MOV R6, UR5 ;  /* 0x0000000500067c02 */ /* 0x000fe40008000f00 */
[----:B------:R-:W-:-:S04]  /*0790*/  IMAD.WIDE.U32 R8, R10, R11, R8 ;  /* 0x0000000b0a087225 */ /* 0x000fc800078e0008 */
[----:B------:R-:W-:-:S04]  /*07a0*/  IMAD R15, R14, R11, RZ ;  /* 0x0000000b0e0f7224 */ /* 0x000fc800078e02ff */
[----:B------:R-:W-:-:S04]  /*07b0*/  IMAD R15, R10, R6, R15 ;  /* 0x000000060a0f7224 */ /* 0x000fc800078e020f */
[----:B------:R-:W-:Y:S01]  /*07c0*/  IMAD.IADD R9, R9, 0x1, R15 ;  /* 0x0000000109097824 */ /* 0x000fe200078e020f */
[----:B------:R-:W-:Y:S06]  /*07d0*/  BRA `(.L_x_573) ;  /* 0x0000000000607947 */ /* 0x000fec0003800000 */
.L_x_572:
[----:B------:R-:W-:Y:S02]  /*07e0*/  ULDC UR4, c[0x0][0x238] ;  /* 0x00008e0000047ab9 */ /* 0x000fe40000000800 */
[----:B------:R-:W-:-:S04]  /*07f0*/  MOV R11, UR4 ;  /* 0x00000004000b7c02 */ /* 0x000fc80008000f00 */
[----:B------:R-:W0:Y:S01]  /*0800*/  I2F.U32.RP R9, R11 ;  /* 0x0000000b00097306 */ /* 0x000e220000209000 */
[----:B------:R-:W-:-:S07]  /*0810*/  ISETP.NE.U32.AND P2, PT, R11, RZ, PT ;  /* 0x000000ff0b00720c */ /* 0x000fce0003f45070 */
[----:B0-----:R-:W0:Y:S02]  /*0820*/  MUFU.RCP R9, R9 ;  /* 0x0000000900097308 */ /* 0x001e240000001000 */
[----:B0-----:R-:W-:-:S06]  /*0830*/  VIADD R12, R9, 0xffffffe ;  /* 0x0ffffffe090c7836 */ /* 0x001fcc0000000000 */
[----:B------:R0:W1:Y:S02]  /*0840*/  F2I.FTZ.U32.TRUNC.NTZ R13, R12 ;  /* 0x0000000c000d7305 */ /* 0x000064000021f000 */
[----:B0-----:R-:W-:Y:S02]  /*0850*/  IMAD.MOV.U32 R12, RZ, RZ, RZ ;  /* 0x000000ffff0c7224 */ /* 0x001fe400078e00ff */
[----:B-1----:R-:W-:-:S05]  /*0860*/  IMAD R10, R13, R11, RZ ;  /* 0x0000000b0d0a7224 */ /* 0x002fca00078e02ff */
[----:B------:R-:W-:-:S05]  /*0870*/  IADD3 R15, -R10, RZ, RZ ;  /* 0x000000ff0a0f7210 */ /* 0x000fca0007ffe1ff */
[----:B------:R-:W-:-:S06]  /*0880*/  IMAD.HI.U32 R13, R13, R15, R12 ;  /* 0x0000000f0d0d7227 */ /* 0x000fcc00078e000c */
[----:B------:R-:W-:-:S04]  /*0890*/  IMAD.HI.U32 R12, R13, R8, RZ ;  /* 0x000000080d0c7227 */ /* 0x000fc800078e00ff */
[----:B------:R-:W-:Y:S01]  /*08a0*/  IMAD.MOV.U32 R13, RZ, RZ, RZ ;  /* 0x000000ffff0d7224 */ /* 0x000fe200078e00ff */
[----:B------:R-:W-:-:S05]  /*08b0*/  IADD3 R10, -R12, RZ, RZ ;  /* 0x000000ff0c0a7210 */ /* 0x000fca0007ffe1ff */
[----:B------:R-:W-:-:S05]  /*08c0*/  IMAD R10, R11, R10, R8 ;  /* 0x0000000a0b0a7224 */ /* 0x000fca00078e0208 */
[----:B------:R-:W-:-:S13]  /*08d0*/  ISETP.GE.U32.AND P0, PT, R10, R11, PT ;  /* 0x0000000b0a00720c */ /* 0x000fda0003f06070 */
[----:B------:R-:W-:Y:S01]  /*08e0*/  @P0 IMAD.IADD R10, R10, 0x1, -R11 ;  /* 0x000000010a0a0824 */ /* 0x000fe200078e0a0b */
[----:B------:R-:W-:-:S04]  /*08f0*/  @P0 IADD3 R12, R12, 0x1, RZ ;  /* 0x000000010c0c0810 */ /* 0x000fc80007ffe0ff */
[----:B------:R-:W-:-:S13]  /*0900*/  ISETP.GE.U32.AND P1, PT, R10, R11, PT ;  /* 0x0000000b0a00720c */ /* 0x000fda0003f26070 */
[----:B------:R-:W-:Y:S01]  /*0910*/  @P1 VIADD R12, R12, 0x1 ;  /* 0x000000010c0c1836 */ /* 0x000fe20000000000 */
[----:B------:R-:W-:-:S04]  /*0920*/  @!P2 LOP3.LUT R12, RZ, R11, RZ, 0x33, !PT ;  /* 0x0000000bff0ca212 */ /* 0x000fc800078e33ff */
[----:B------:R-:W-:-:S05]  /*0930*/  IADD3 R9, -R12, RZ, RZ ;  /* 0x000000ff0c097210 */ /* 0x000fca0007ffe1ff */
[----:B------:R-:W-:Y:S01]  /*0940*/  IMAD R8, R11, R9, R8 ;  /* 0x000000090b087224 */ /* 0x000fe200078e0208 */
[----:B------:R-:W-:-:S11]  /*0950*/  HFMA2.MMA R9, -RZ, RZ, 0, 0 ;  /* 0x00000000ff097435 */ /* 0x000fd600000001ff */
.L_x_573:
[----:B------:R-:W-:Y:S05]  /*0960*/  BSYNC B0 ;  /* 0x0000000000007941 */ /* 0x000fea0003800000 */
.L_x_571:
        /* <DEDUP_REMOVED lines=8> */
[----:B0-----:R-:W-:Y:S02]  /*09f0*/  @P0 FMUL.FTZ R6, R6, R11 ;  /* 0x0000000b06060220 */ /* 0x001fe40000410000 */
[----:B------:R-:W0:Y:S02]  /*0a00*/  LDC.64 R10, c[0x0][0x230] ;  /* 0x00008c00ff0a7b82 */ /* 0x000e240000000a00 */
[----:B------:R-:W1:Y:S02]  /*0a10*/  @P0 F2I.FTZ.FLOOR.NTZ R17, R6 ;  /* 0x0000000600110305 */ /* 0x000e640000217100 */
[----:B-1----:R-:W-:-:S04]  /*0a20*/  @P0 VIADDMNMX R17, R14, 0xffffffff, R17, PT ;  /* 0xffffffff0e110846 */ /* 0x002fc80003800111 */
[--C-:B------:R-:W-:Y:S01]  /*0a30*/  @P0 SHF.R.S32.HI R16, RZ, 0x1f, R17.reuse ;  /* 0x0000001fff100819 */ /* 0x100fe20000011411 */
[----:B------:R-:W-:Y:S01]  /*0a40*/  @P0 IMAD.MOV.U32 R8, RZ, RZ, R17 ;  /* 0x000000ffff080224 */ /* 0x000fe200078e0011 */
[----:B0-----:R-:W-:Y:S02]  /*0a50*/  ISETP.NE.U32.AND P1, PT, R10, UR4, PT ;  /* 0x000000040a007c0c */ /* 0x001fe4000bf25070 */
[----:B------:R-:W-:Y:S02]  /*0a60*/  @P0 MOV R9, R16 ;  /* 0x0000001000090202 */ /* 0x000fe40000000f00 */
[----:B------:R-:W-:Y:S01]  /*0a70*/  ISETP.NE.AND.EX P0, PT, R11, UR5, PT, P1 ;  /* 0x000000050b007c0c */ /* 0x000fe2000bf05310 */
[----:B------:R-:W-:Y:S01]  /*0a80*/  ULDC.64 UR4, c[0x0][0x208] ;  /* 0x0000820000047ab9 */ /* 0x000fe20000000a00 */
[----:B------:R-:W-:-:S04]  /*0a90*/  IMAD.WIDE.U32 R12, R12, R14, R8 ;  /* 0x0000000e0c0c7225 */ /* 0x000fc800078e0008 */
[----:B------:R-:W-:-:S04]  /*0aa0*/  IMAD.IADD R9, R13, 0x1, R15 ;  /* 0x000000010d097824 */ /* 0x000fc800078e020f */
[----:B------:R-:W-:-:S03]  /*0ab0*/  IMAD R9, R9, R10, RZ ;  /* 0x0000000a09097224 */ /* 0x000fc600078e02ff */
[----:B------:R-:W-:Y:S05]  /*0ac0*/  @!P0 BRA `(.L_x_574) ;  /* 0x0000000000188947 */ /* 0x000fea0003800000 */
[----:B------:R-:W-:Y:S01]  /*0ad0*/  I2FP.F32.S32 R4, R4 ;  /* 0x0000000400047245 */ /* 0x000fe20000201400 */
[----:B------:R-:W-:-:S04]  /*0ae0*/  ULDC UR6, c[0x0][0x24c] ;  /* 0x0000930000067ab9 */ /* 0x000fc80000000800 */
[----:B------:R-:W-:-:S04]  /*0af0*/  FMUL.FTZ R4, R4, UR6 ;  /* 0x0000000604047c20 */ /* 0x000fc80008410000 */
[----:B------:R-:W0:Y:S02]  /*0b00*/  F2I.FTZ.FLOOR.NTZ R5, R4 ;  /* 0x0000000400057305 */ /* 0x000e240000217100 */
[----:B0-----:R-:W-:-:S04]  /*0b10*/  VIADDMNMX R4, R10, 0xffffffff, R5, PT ;  /* 0xffffffff0a047846 */ /* 0x001fc80003800105 */
[----:B------:R-:W-:-:S07]  /*0b20*/  SHF.R.S32.HI R5, RZ, 0x1f, R4 ;  /* 0x0000001fff057819 */ /* 0x000fce0000011404 */
.L_x_574:
[C---:B------:R-:W-:Y:S01]  /*0b30*/  IMAD.WIDE.U32 R4, R12.reuse, R10, R4 ;  /* 0x0000000a0c047225 */ /* 0x040fe200078e0004 */
[----:B------:R-:W-:Y:S01]  /*0b40*/  ULDC.64 UR8, c[0x0][0x220] ;  /* 0x0000880000087ab9 */ /* 0x000fe20000000a00 */
[----:B------:R-:W-:Y:S02]  /*0b50*/  ULDC.64 UR6, c[0x0][0x210] ;  /* 0x0000840000067ab9 */ /* 0x000fe40000000a00 */
[----:B------:R-:W-:Y:S02]  /*0b60*/  IMAD R9, R12, R11, R9 ;  /* 0x0000000b0c097224 */ /* 0x000fe400078e0209 */
[----:B------:R-:W-:-:S03]  /*0b70*/  IMAD.MOV.U32 R6, RZ, RZ, R0 ;  /* 0x000000ffff067224 */ /* 0x000fc600078e0000 */
[----:B------:R-:W-:Y:S01]  /*0b80*/  IADD3 R5, R5, R9, RZ ;  /* 0x0000000905057210 */ /* 0x000fe20007ffe0ff */
[----:B------:R-:W-:-:S04]  /*0b90*/  IMAD.WIDE.U32 R6, R4, UR8, R6 ;  /* 0x0000000804067c25 */ /* 0x000fc8000f8e0006 */
        /* <DEDUP_REMOVED lines=10> */
        .weak           $__internal_45_$__cuda_sm20_div_u64
        .type           $__internal_45_$__cuda_sm20_div_u64,@function
        .size           $__internal_45_$__cuda_sm20_div_u64,(.L_x_700 - $__internal_45_$__cuda_sm20_div_u64)
$__internal_45_$__cuda_sm20_div_u64:
        /* <DEDUP_REMOVED lines=67> */
[----:B------:R-:W-:Y:S06]  /*1070*/  RET.REL.NODEC R10 `(_ZN2at6native53_GLOBAL__N__3bfe7fd5_20_UpSampleNearest2d_cu_198c5ce233upsample_nearest2d_nhwc_out_frameIhXadL_ZNS0_37nearest_neighbor_compute_source_indexEfiiEEEEvPKT_PS3_mmmmmffm) ;  /* 0xffffffec0ae07950 */ /* 0x000fec0003c3ffff */
.L_x_575:
        /* <DEDUP_REMOVED lines=16> */
.L_x_700:


//--------------------- .text._ZN2at6native53_GLOBAL__N__3bfe7fd5_20_UpSampleNearest2d_cu_198c5ce233upsample_nearest2d_nhwc_out_frameIN3c108BFloat16EXadL_ZNS0_37nearest_neighbor_compute_source_indexEfiiEEEEvPKT_PS5_mmmmmffm --------------------------
	.section	.text._ZN2at6native53_GLOBAL__N__3bfe7fd5_20_UpSampleNearest2d_cu_198c5ce233upsample_nearest2d_nhwc_out_frameIN3c108BFloat16EXadL_ZNS0_37nearest_neighbor_compute_source_indexEfiiEEEEvPKT_PS5_mmmmmffm,"ax",@progbits
	.align	128
.text._ZN2at6native53_GLOBAL__N__3bfe7fd5_20_UpSampleNearest2d_cu_198c5ce233upsample_nearest2d_nhwc_out_frameIN3c108BFloat16EXadL_ZNS0_37nearest_neighbor_compute_source_indexEfiiEEEEvPKT_PS5_mmmmmffm:
        .type           _ZN2at6native53_GLOBAL__N__3bfe7fd5_20_UpSampleNearest2d_cu_198c5ce233upsample_nearest2d_nhwc_out_frameIN3c108BFloat16EXadL_ZNS0_37nearest_neighbor_compute_source_indexEfiiEEEEvPKT_PS5_mmmmmffm,@function
        .size           _ZN2at6native53_GLOBAL__N__3bfe7fd5_20_UpSampleNearest2d_cu_198c5ce233upsample_nearest2d_nhwc_out_frameIN3c108BFloat16EXadL_ZNS0_37nearest_neighbor_compute_source_indexEfiiEEEEvPKT_PS5_mmmmmffm,(.L_x_702 - _ZN2at6native53_GLOBAL__N__3bfe7fd5_20_UpSampleNearest2d_cu_198c5ce233upsample_nearest2d_nhwc_out_frameIN3c108BFloat16EXadL_ZNS0_37nearest_neighbor_compute_source_indexEfiiEEEEvPKT_PS5_mmmmmffm)
        .other          _ZN2at6native53_GLOBAL__N__3bfe7fd5_20_UpSampleNearest2d_cu_198c5ce233upsample_nearest2d_nhwc_out_frameIN3c108BFloat16EXadL_ZNS0_37nearest_neighbor_compute_source_indexEfiiEEEEvPKT_PS5_mmmmmffm,@"STO_CUDA_ENTRY STV_DEFAULT"
_ZN2at6native53_GLOBAL__N__3bfe7fd5_20_UpSampleNearest2d_cu_198c5ce233upsample_nearest2d_nhwc_out_frameIN3c108BFloat16EXadL_ZNS0_37nearest_neighbor_compute_source_indexEfiiEEEEvPKT_PS5_mmmmmffm:
        /* <DEDUP_REMOVED lines=21> */
[----:B------:R-:W-:Y:S05]  /*0150*/  CALL.REL.NOINC `($__internal_46_$__cuda_sm20_div_u64) ;  /* 0x0000000800bc7944 */ /* 0x000fea0003c00000 */
[----:B------:R-:W-:Y:S01]  /*0160*/  IADD3 R7, P0, RZ, -R12, RZ ;  /* 0x8000000cff077210 */ /* 0x000fe20007f1e0ff */
[----:B------:R-:W-:-:S03]  /*0170*/  ULDC.64 UR4, c[0x0][0x220] ;  /* 0x0000880000047ab9 */ /* 0x000fc60000000a00 */
[----:B------:R-:W-:Y:S01]  /*0180*/  IADD3.X R0, RZ, ~R13, RZ, P0, !PT ;  /* 0x8000000dff007210 */ /* 0x000fe200007fe4ff */
[----:B------:R-:W-:-:S04]  /*0190*/  IMAD.WIDE.U32 R4, R7, UR4, R2 ;  /* 0x0000000407047c25 */ /* 0x000fc8000f8e0002 */
[----:B------:R-:W-:-:S04]  /*01a0*/  IMAD R0, R0, UR4, RZ ;  /* 0x0000000400007c24 */ /* 0x000fc8000f8e02ff */
[----:B------:R-:W-:Y:S02]  /*01b0*/  IMAD R7, R7, UR5, R0 ;  /* 0x0000000507077c24 */ /* 0x000fe4000f8e0200 */
[----:B------:R-:W-:Y:S01]  /*01c0*/  IMAD.MOV.U32 R0, RZ, RZ, R4 ;  /* 0x000000ffff007224 */ /* 0x000fe200078e0004 */
[----:B------:R-:W-:Y:S01]  /*01d0*/  MOV R4, R12 ;  /* 0x0000000c00047202 */ /* 0x000fe20000000f00 */
[----:B------:R-:W-:Y:S02]  /*01e0*/  IMAD.IADD R7, R5, 0x1, R7 ;  /* 0x0000000105077824 */ /* 0x000fe400078e0207 */
[----:B------:R-:W-:Y:S01]  /*01f0*/  IMAD.MOV.U32 R5, RZ, RZ, R13 ;  /* 0x000000ffff057224 */ /* 0x000fe200078e000d */
[----:B------:R-:W-:Y:S06]  /*0200*/  BRA `(.L_x_578) ;  /* 0x00000000005c7947 */ /* 0x000fec0003800000 */
.L_x_577:
        /* <DEDUP_REMOVED lines=23> */
.L_x_578:
[----:B------:R-:W-:Y:S05]  /*0380*/  BSYNC B0 ;  /* 0x0000000000007941 */ /* 0x000fea0003800000 */
.L_x_576:
        /* <DEDUP_REMOVED lines=11> */
[----:B------:R-:W-:Y:S05]  /*0440*/  CALL.REL.NOINC `($__internal_46_$__cuda_sm20_div_u64) ;  /* 0x0000000800007944 */ /* 0x000fea0003c00000 */
        /* <DEDUP_REMOVED lines=10> */
.L_x_580:
        /* <DEDUP_REMOVED lines=23> */
.L_x_581:
[----:B------:R-:W-:Y:S05]  /*0660*/  BSYNC B0 ;  /* 0x0000000000007941 */ /* 0x000fea0003800000 */
.L_x_579:
        /* <DEDUP_REMOVED lines=12> */
[----:B------:R-:W-:Y:S05]  /*0730*/  CALL.REL.NOINC `($__internal_46_$__cuda_sm20_div_u64) ;  /* 0x0000000400447944 */ /* 0x000fea0003c00000 */
        /* <DEDUP_REMOVED lines=10> */
.L_x_583:
        /* <DEDUP_REMOVED lines=24> */
.L_x_584:
[----:B------:R-:W-:Y:S05]  /*0960*/  BSYNC B0 ;  /* 0x0000000000007941 */ /* 0x000fea0003800000 */
.L_x_582:
        /* <DEDUP_REMOVED lines=24> */
[----:B------:R-:W-:-:S04]  /*0af0*/  FMUL.FTZ R4, R4, UR6 ;  /* 0x0000000604047c20 */ /* 0x000fc80008410000 */
[----:B------:R-:W0:Y:S02]  /*0b00*/  F2I.FTZ.FLOOR.NTZ R5, R4 ;  /* 0x0000000400057305 */ /* 0x000e240000217100 */
[----:B0-----:R-:W-:-:S04]  /*0b10*/  VIADDMNMX R4, R10, 0xffffffff, R5, PT ;  /* 0xffffffff0a047846 */ /* 0x001fc80003800105 */
[----:B------:R-:W-:-:S07]  /*0b20*/  SHF.R.S32.HI R5, RZ, 0x1f, R4 ;  /* 0x0000001fff057819 */ /* 0x000fce0000011404 */
.L_x_585:
        /* <DEDUP_REMOVED lines=18> */
        .weak           $__internal_46_$__cuda_sm20_div_u64
        .type           $__internal_46_$__cuda_sm20_div_u64,@function
        .size           $__internal_46_$__cuda_sm20_div_u64,(.L_x_702 - $__internal_46_$__cuda_sm20_div_u64)
$__internal_46_$__cuda_sm20_div_u64:
        /* <DEDUP_REMOVED lines=67> */
[----:B------:R-:W-:Y:S06]  /*1080*/  RET.REL.NODEC R10 `(_ZN2at6native53_GLOBAL__N__3bfe7fd5_20_UpSampleNearest2d_cu_198c5ce233upsample_nearest2d_nhwc_out_frameIN3c108BFloat16EXadL_ZNS0_37nearest_neighbor_compute_source_indexEfiiEEEEvPKT_PS5_mmmmmffm) ;  /* 0xffffffec0adc7950 */ /* 0x000fec0003c3ffff */
.L_x_586:
        /* <DEDUP_REMOVED lines=15> */
.L_x_702:


//--------------------- .text._ZN2at6native53_GLOBAL__N__3bfe7fd5_20_UpSampleNearest2d_cu_198c5ce233upsample_nearest2d_nhwc_out_frameIN3c104HalfEXadL_ZNS0_37nearest_neighbor_compute_source_indexEfiiEEEEvPKT_PS5_mmmmmffm --------------------------
	.section	.text._ZN2at6native53_GLOBAL__N__3bfe7fd5_20_UpSampleNearest2d_cu_198c5ce233upsample_nearest2d_nhwc_out_frameIN3c104HalfEXadL_ZNS0_37nearest_neighbor_compute_source_indexEfiiEEEEvPKT_PS5_mmmmmffm,"ax",@progbits
	.align	128
.text._ZN2at6native53_GLOBAL__N__3bfe7fd5_20_UpSampleNearest2d_cu_198c5ce233upsample_nearest2d_nhwc_out_frameIN3c104HalfEXadL_ZNS0_37nearest_neighbor_compute_source_indexEfiiEEEEvPKT_PS5_mmmmmffm:
        .type           _ZN2at6native53_GLOBAL__N__3bfe7fd5_20_UpSampleNearest2d_cu_198c5ce233upsample_nearest2d_nhwc_out_frameIN3c104HalfEXadL_ZNS0_37nearest_neighbor_compute_source_indexEfiiEEEEvPKT_PS5_mmmmmffm,@function
        .size           _ZN2at6native53_GLOBAL__N__3bfe7fd5_20_UpSampleNearest2d_cu_198c5ce233upsample_nearest2d_nhwc_out_frameIN3c104HalfEXadL_ZNS0_37nearest_neighbor_compute_source_indexEfiiEEEEvPKT_PS5_mmmmmffm,(.L_x_704 - _ZN2at6native53_GLOBAL__N__3bfe7fd5_20_UpSampleNearest2d_cu_198c5ce233upsample_nearest2d_nhwc_out_frameIN3c104HalfEXadL_ZNS0_37nearest_neighbor_compute_source_indexEfiiEEEEvPKT_PS5_mmmmmffm)
        .other          _ZN2at6native53_GLOBAL__N__3bfe7fd5_20_UpSampleNearest2d_cu_198c5ce233upsample_nearest2d_nhwc_out_frameIN3c104HalfEXadL_ZNS0_37nearest_neighbor_compute_source_indexEfiiEEEEvPKT_PS5_mmmmmffm,@"STO_CUDA_ENTRY STV_DEFAULT"
_ZN2at6native53_GLOBAL__N__3bfe7fd5_20_UpSampleNearest2d_cu_198c5ce233upsample_nearest2d_nhwc_out_frameIN3c104HalfEXadL_ZNS0_37nearest_neighbor_compute_source_indexEfiiEEEEvPKT_PS5_mmmmmffm:
        /* <DEDUP_REMOVED lines=21> */
[----:B------:R-:W-:Y:S05]  /*0150*/  CALL.REL.NOINC `($__internal_47_$__cuda_sm20_div_u64) ;  /* 0x0000000800bc7944 */ /* 0x000fea0003c00000 */
        /* <DEDUP_REMOVED lines=11> */
.L_x_588:
        /* <DEDUP_REMOVED lines=23> */
.L_x_589:
[----:B------:R-:W-:Y:S05]  /*0380*/  BSYNC B0 ;  /* 0x0000000000007941 */ /* 0x000fea0003800000 */
.L_x_587:
        /* <DEDUP_REMOVED lines=11> */
[----:B------:R-:W-:Y:S05]  /*0440*/  CALL.REL.NOINC `($__internal_47_$__cuda_sm20_div_u64) ;  /* 0x0000000800007944 */ /* 0x000fea0003c00000 */
        /* <DEDUP_REMOVED lines=10> */
.L_x_591:
        /* <DEDUP_REMOVED lines=23> */
.L_x_592:
[----:B------:R-:W-:Y:S05]  /*0660*/  BSYNC B0 ;  /* 0x0000000000007941 */ /* 0x000fea0003800000 */
.L_x_590:
        /* <DEDUP_REMOVED lines=12> */
[----:B------:R-:W-:Y:S05]  /*0730*/  CALL.REL.NOINC `($__internal_47_$__cuda_sm20_div_u64) ;  /* 0x0000000400447944 */ /* 0x000fea0003c00000 */
        /* <DEDUP_REMOVED lines=10> */
.L_x_594:
        /* <DEDUP_REMOVED lines=24> */
.L_x_595:
[----:B------:R-:W-:Y:S05]  /*0960*/  BSYNC B0 ;  /* 0x0000000000007941 */ /* 0x000fea0003800000 */
.L_x_593:
        /* <DEDUP_REMOVED lines=28> */
.L_x_596:
        /* <DEDUP_REMOVED lines=18> */
        .weak           $__internal_47_$__cuda_sm20_div_u64
        .type           $__internal_47_$__cuda_sm20_div_u64,@function
        .size           $__internal_47_$__cuda_sm20_div_u64,(.L_x_704 - $__internal_47_$__cuda_sm20_div_u64)
$__internal_47_$__cuda_sm20_div_u64:
        /* <DEDUP_REMOVED lines=67> */
[----:B------:R-:W-:Y:S06]  /*1080*/  RET.REL.NODEC R10 `(_ZN2at6native53_GLOBAL__N__3bfe7fd5_20_UpSampleNearest2d_cu_198c5ce233upsample_nearest2d_nhwc_out_frameIN3c104HalfEXadL_ZNS0_37nearest_neighbor_compute_source_indexEfiiEEEEvPKT_PS5_mmmmmffm) ;  /* 0xffffffec0adc7950 */ /* 0x000fec0003c3ffff */
.L_x_597:
        /* <DEDUP_REMOVED lines=15> */
.L_x_704:


//--------------------- .text._ZN2at6native53_GLOBAL__N__3bfe7fd5_20_UpSampleNearest2d_cu_198c5ce233upsample_nearest2d_nhwc_out_frameIfXadL_ZNS0_37nearest_neighbor_compute_source_indexEfiiEEEEvPKT_PS3_mmmmmffm --------------------------
	.section	.text._ZN2at6native53_GLOBAL__N__3bfe7fd5_20_UpSampleNearest2d_cu_198c5ce233upsample_nearest2d_nhwc_out_frameIfXadL_ZNS0_37nearest_neighbor_compute_source_indexEfiiEEEEvPKT_PS3_mmmmmffm,"ax",@progbits
	.align	128
.text._ZN2at6native53_GLOBAL__N__3bfe7fd5_20_UpSampleNearest2d_cu_198c5ce233upsample_nearest2d_nhwc_out_frameIfXadL_ZNS0_37nearest_neighbor_compute_source_indexEfiiEEEEvPKT_PS3_mmmmmffm:
        .type           _ZN2at6native53_GLOBAL__N__3bfe7fd5_20_UpSampleNearest2d_cu_198c5ce233upsample_nearest2d_nhwc_out_frameIfXadL_ZNS0_37nearest_neighbor_compute_source_indexEfiiEEEEvPKT_PS3_mmmmmffm,@function
        .size           _ZN2at6native53_GLOBAL__N__3bfe7fd5_20_UpSampleNearest2d_cu_198c5ce233upsample_nearest2d_nhwc_out_frameIfXadL_ZNS0_37nearest_neighbor_compute_source_indexEfiiEEEEvPKT_PS3_mmmmmffm,(.L_x_706 - _ZN2at6native53_GLOBAL__N__3bfe7fd5_20_UpSampleNearest2d_cu_198c5ce233upsample_nearest2d_nhwc_out_frameIfXadL_ZNS0_37nearest_neighbor_compute_source_indexEfiiEEEEvPKT_PS3_mmmmmffm)
        .other          _ZN2at6native53_GLOBAL__N__3bfe7fd5_20_UpSampleNearest2d_cu_198c5ce233upsample_nearest2d_nhwc_out_frameIfXadL_ZNS0_37nearest_neighbor_compute_source_indexEfiiEEEEvPKT_PS3_mmmmmffm,@"STO_CUDA_ENTRY STV_DEFAULT"
_ZN2at6native53_GLOBAL__N__3bfe7fd5_20_UpSampleNearest2d_cu_198c5ce233upsample_nearest2d_nhwc_out_frameIfXadL_ZNS0_37nearest_neighbor_compute_source_indexEfiiEEEEvPKT_PS3_mmmmmffm:
        /* <DEDUP_REMOVED lines=21> */
[----:B------:R-:W-:Y:S05]  /*0150*/  CALL.REL.NOINC `($__internal_48_$__cuda_sm20_div_u64) ;  /* 0x0000000800bc7944 */ /* 0x000fea0003c00000 */
        /* <DEDUP_REMOVED lines=11> */
.L_x_599:
        /* <DEDUP_REMOVED lines=23> */
.L_x_600:
[----:B------:R-:W-:Y:S05]  /*0380*/  BSYNC B0 ;  /* 0x0000000000007941 */ /* 0x000fea0003800000 */
.L_x_598:
        /* <DEDUP_REMOVED lines=11> */
[----:B------:R-:W-:Y:S05]  /*0440*/  CALL.REL.NOINC `($__internal_48_$__cuda_sm20_div_u64) ;  /* 0x0000000800007944 */ /* 0x000fea0003c00000 */
        /* <DEDUP_REMOVED lines=10> */
.L_x_602:
        /* <DEDUP_REMOVED lines=23> */
.L_x_603:
[----:B------:R-:W-:Y:S05]  /*0660*/  BSYNC B0 ;  /* 0x0000000000007941 */ /* 0x000fea0003800000 */
.L_x_601:
        /* <DEDUP_REMOVED lines=12> */
[----:B------:R-:W-:Y:S05]  /*0730*/  CALL.REL.NOINC `($__internal_48_$__cuda_sm20_div_u64) ;  /* 0x0000000400447944 */ /* 0x000fea0003c00000 */
        /* <DEDUP_REMOVED lines=10> */
.L_x_605:
        /* <DEDUP_REMOVED lines=24> */
.L_x_606:
[----:B------:R-:W-:Y:S05]  /*0960*/  BSYNC B0 ;  /* 0x0000000000007941 */ /* 0x000fea0003800000 */
.L_x_604:
        /* <DEDUP_REMOVED lines=28> */
.L_x_607:
        /* <DEDUP_REMOVED lines=18> */
        .weak           $__internal_48_$__cuda_sm20_div_u64
        .type           $__internal_48_$__cuda_sm20_div_u64,@function
        .size           $__internal_48_$__cuda_sm20_div_u64,(.L_x_706 - $__internal_48_$__cuda_sm20_div_u64)
$__internal_48_$__cuda_sm20_div_u64:
        /* <DEDUP_REMOVED lines=67> */
[----:B------:R-:W-:Y:S06]  /*1080*/  RET.REL.NODEC R10 `(_ZN2at6native53_GLOBAL__N__3bfe7fd5_20_UpSampleNearest2d_cu_198c5ce233upsample_nearest2d_nhwc_out_frameIfXadL_ZNS0_37nearest_neighbor_compute_source_indexEfiiEEEEvPKT_PS3_mmmmmffm) ;  /* 0xffffffec0adc7950 */ /* 0x000fec0003c3ffff */
.L_x_608:
        /* <DEDUP_REMOVED lines=15> */
.L_x_706:


//--------------------- .text._ZN2at6native53_GLOBAL__N__3bfe7fd5_20_UpSampleNearest2d_cu_198c5ce233upsample_nearest2d_nhwc_out_frameIdXadL_ZNS0_37nearest_neighbor_compute_source_indexEfiiEEEEvPKT_PS3_mmmmmffm --------------------------
	.section	.text._ZN2at6native53_GLOBAL__N__3bfe7fd5_20_UpSampleNearest2d_cu_198c5ce233upsample_nearest2d_nhwc_out_frameIdXadL_ZNS0_37nearest_neighbor_compute_source_indexEfiiEEEEvPKT_PS3_mmmmmffm,"ax",@progbits
	.align	128
.text._ZN2at6native53_GLOBAL__N__3bfe7fd5_20_UpSampleNearest2d_cu_198c5ce233upsample_nearest2d_nhwc_out_frameIdXadL_ZNS0_37nearest_neighbor_compute_source_indexEfiiEEEEvPKT_PS3_mmmmmffm:
        .type           _ZN2at6native53_GLOBAL__N__3bfe7fd5_20_UpSampleNearest2d_cu_198c5ce233upsample_nearest2d_nhwc_out_frameIdXadL_ZNS0_37nearest_neighbor_compute_source_indexEfiiEEEEvPKT_PS3_mmmmmffm,@function
        .size           _ZN2at6native53_GLOBAL__N__3bfe7fd5_20_UpSampleNearest2d_cu_198c5ce233upsample_nearest2d_nhwc_out_frameIdXadL_ZNS0_37nearest_neighbor_compute_source_indexEfiiEEEEvPKT_PS3_mmmmmffm,(.L_x_708 - _ZN2at6native53_GLOBAL__N__3bfe7fd5_20_UpSampleNearest2d_cu_198c5ce233upsample_nearest2d_nhwc_out_frameIdXadL_ZNS0_37nearest_neighbor_compute_source_indexEfiiEEEEvPKT_PS3_mmmmmffm)
        .other          _ZN2at6native53_GLOBAL__N__3bfe7fd5_20_UpSampleNearest2d_cu_198c5ce233upsample_nearest2d_nhwc_out_frameIdXadL_ZNS0_37nearest_neighbor_compute_source_indexEfiiEEEEvPKT_PS3_mmmmmffm,@"STO_CUDA_ENTRY STV_DEFAULT"
_ZN2at6native53_GLOBAL__N__3bfe7fd5_20_UpSampleNearest2d_cu_198c5ce233upsample_nearest2d_nhwc_out_frameIdXadL_ZNS0_37nearest_neighbor_compute_source_indexEfiiEEEEvPKT_PS3_mmmmmffm:
        /* <DEDUP_REMOVED lines=21> */
[----:B------:R-:W-:Y:S05]  /*0150*/  CALL.REL.NOINC `($__internal_49_$__cuda_sm20_div_u64) ;  /* 0x0000000800bc7944 */ /* 0x000fea0003c00000 */
        /* <DEDUP_REMOVED lines=11> */
.L_x_610:
        /* <DEDUP_REMOVED lines=23> */
.L_x_611:
[----:B------:R-:W-:Y:S05]  /*0380*/  BSYNC B0 ;  /* 0x0000000000007941 */ /* 0x000fea0003800000 */
.L_x_609:
        /* <DEDUP_REMOVED lines=11> */
[----:B------:R-:W-:Y:S05]  /*0440*/  CALL.REL.NOINC `($__internal_49_$__cuda_sm20_div_u64) ;  /* 0x0000000800007944 */ /* 0x000fea0003c00000 */
        /* <DEDUP_REMOVED lines=10> */
.L_x_613:
        /* <DEDUP_REMOVED lines=23> */
.L_x_614:
[----:B------:R-:W-:Y:S05]  /*0660*/  BSYNC B0 ;  /* 0x0000000000007941 */ /* 0x000fea0003800000 */
.L_x_612:
        /* <DEDUP_REMOVED lines=12> */
[----:B------:R-:W-:Y:S05]  /*0730*/  CALL.REL.NOINC `($__internal_49_$__cuda_sm20_div_u64) ;  /* 0x0000000400447944 */ /* 0x000fea0003c00000 */
        /* <DEDUP_REMOVED lines=10> */
.L_x_616:
        /* <DEDUP_REMOVED lines=24> */
.L_x_617:
[----:B------:R-:W-:Y:S05]  /*0960*/  BSYNC B0 ;  /* 0x0000000000007941 */ /* 0x000fea0003800000 */
.L_x_615:
        /* <DEDUP_REMOVED lines=28> */
.L_x_618:
        /* <DEDUP_REMOVED lines=18> */
        .weak           $__internal_49_$__cuda_sm20_div_u64
        .type           $__internal_49_$__cuda_sm20_div_u64,@function
        .size           $__internal_49_$__cuda_sm20_div_u64,(.L_x_708 - $__internal_49_$__cuda_sm20_div_u64)
$__internal_49_$__cuda_sm20_div_u64:
        /* <DEDUP_REMOVED lines=67> */
[----:B------:R-:W-:Y:S06]  /*1080*/  RET.REL.NODEC R10 `(_ZN2at6native53_GLOBAL__N__3bfe7fd5_20_UpSampleNearest2d_cu_198c5ce233upsample_nearest2d_nhwc_out_frameIdXadL_ZNS0_37nearest_neighbor_compute_source_indexEfiiEEEEvPKT_PS3_mmmmmffm) ;  /* 0xffffffec0adc7950 */ /* 0x000fec0003c3ffff */
.L_x_619:
        /* <DEDUP_REMOVED lines=15> */
.L_x_708:


//--------------------- .nv.shared.reserved.0     --------------------------
	.section	.nv.shared.reserved.0,"aw",@nobits
	.weak		__nv_reservedSMEM_offset_0_alias
	.size		__nv_reservedSMEM_offset_0_alias, 0, 0
	.other		__nv_reservedSMEM_offset_0_alias,@"STO_CUDA_RESERVED_SHARED STV_DEFAULT"
__nv_reservedSMEM_offset_0_alias:
	.zero		0


//--------------------- .nv.global                --------------------------
	.section	.nv.global,"aw",@nobits
.nv.global:
	.type		_ZN51_INTERNAL_3bfe7fd5_20_UpSampleNearest2d_cu_198c5ce24cuda3std3__48in_placeE,@object
	.size		_ZN51_INTERNAL_3bfe7fd5_20_UpSampleNearest2d_cu_198c5ce24cuda3std3__48in_placeE,(_ZN51_INTERNAL_3bfe7fd5_20_UpSampleNearest2d_cu_198c5ce24cuda3std6ranges3__45__cpo8distanceE - _ZN51_INTERNAL_3bfe7fd5_20_UpSampleNearest2d_cu_198c5ce24cuda3std3__48in_placeE)
_ZN51_INTERNAL_3bfe7fd5_20_UpSampleNearest2d_cu_198c5ce24cuda3std3__48in_placeE:
	.zero		1
	.type		_ZN51_INTERNAL_3bfe7fd5_20_UpSampleNearest2d_cu_198c5ce24cuda3std6ranges3__45__cpo8distanceE,@object
	.size		_ZN51_INTERNAL_3bfe7fd5_20_UpSampleNearest2d_cu_198c5ce24cuda3std6ranges3__45__cpo8distanceE,(_ZN51_INTERNAL_3bfe7fd5_20_UpSampleNearest2d_cu_198c5ce24cuda3std3__45__cpo6cbeginE - _ZN51_INTERNAL_3bfe7fd5_20_UpSampleNearest2d_cu_198c5ce24cuda3std6ranges3__45__cpo8distanceE)
_ZN51_INTERNAL_3bfe7fd5_20_UpSampleNearest2d_cu_198c5ce24cuda3std6ranges3__45__cpo8distanceE:
	.zero		1
	.type		_ZN51_INTERNAL_3bfe7fd5_20_UpSampleNearest2d_cu_198c5ce24cuda3std3__45__cpo6cbeginE,@object
	.size		_ZN51_INTERNAL_3bfe7fd5_20_UpSampleNearest2d_cu_198c5ce24cuda3std3__45__cpo6cbeginE,(_ZN51_INTERNAL_3bfe7fd5_20_UpSampleNearest2d_cu_198c5ce24cuda3std6ranges3__45__cpo7advanceE - _ZN51_INTERNAL_3bfe7fd5_20_UpSampleNearest2d_cu_198c5ce24cuda3std3__45__cpo6cbeginE)
_ZN51_INTERNAL_3bfe7fd5_20_UpSampleNearest2d_cu_198c5ce24cuda3std3__45__cpo6cbeginE:
	.zero		1
	.type		_ZN51_INTERNAL_3bfe7fd5_20_UpSampleNearest2d_cu_198c5ce24cuda3std6ranges3__45__cpo7advanceE,@object
	.size		_ZN51_INTERNAL_3bfe7fd5_20_UpSampleNearest2d_cu_198c5ce24cuda3std6ranges3__45__cpo7advanceE,(_ZN51_INTERNAL_3bfe7fd5_20_UpSampleNearest2d_cu_198c5ce24cuda3std3__45__cpo7crbeginE - _ZN51_INTERNAL_3bfe7fd5_20_UpSampleNearest2d_cu_198c5ce24cuda3std6ranges3__45__cpo7advanceE)
_ZN51_INTERNAL_3bfe7fd5_20_UpSampleNearest2d_cu_198c5ce24cuda3std6ranges3__45__cpo7advanceE:
	.zero		1
	.type		_ZN51_INTERNAL_3bfe7fd5_20_UpSampleNearest2d_cu_198c5ce24cuda3std3__45__cpo7crbeginE,@object
	.size		_ZN51_INTERNAL_3bfe7fd5_20_UpSampleNearest2d_cu_198c5ce24cuda3std3__45__cpo7crbeginE,(_ZN51_INTERNAL_3bfe7fd5_20_UpSampleNearest2d_cu_198c5ce24cuda3std6ranges3__45__cpo4dataE - _ZN51_INTERNAL_3bfe7fd5_20_UpSampleNearest2d_cu_198c5ce24cuda3std3__45__cpo7crbeginE)
_ZN51_INTERNAL_3bfe7fd5_20_UpSampleNearest2d_cu_198c5ce24cuda3std3__45__cpo7crbeginE:
	.zero		1
	.type		_ZN51_INTERNAL_3bfe7fd5_20_UpSampleNearest2d_cu_198c5ce24cuda3std6ranges3__45__cpo4dataE,@object
	.size		_ZN51_INTERNAL_3bfe7fd5_20_UpSampleNearest2d_cu_198c5ce24cuda3std6ranges3__45__cpo4dataE,(_ZN51_INTERNAL_3bfe7fd5_20_UpSampleNearest2d_cu_198c5ce24cuda3std6ranges3__45__cpo5beginE - _ZN51_INTERNAL_3bfe7fd5_20_UpSampleNearest2d_cu_198c5ce24cuda3std6ranges3__45__cpo4dataE)
_ZN51_INTERNAL_3bfe7fd5_20_UpSampleNearest2d_cu_198c5ce24cuda3std6ranges3__45__cpo4dataE:
	.zero		1
	.type		_ZN51_INTERNAL_3bfe7fd5_20_UpSampleNearest2d_cu_198c5ce24cuda3std6ranges3__45__cpo5beginE,@object
	.size		_ZN51_INTERNAL_3bfe7fd5_20_UpSampleNearest2d_cu_198c5ce24cuda3std6ranges3__45__cpo5beginE,(_ZN51_INTERNAL_3bfe7fd5_20_UpSampleNearest2d_cu_198c5ce24cuda3std3__453_GLOBAL__N__3bfe7fd5_20_UpSampleNearest2d_cu_198c5ce26ignoreE - _ZN51_INTERNAL_3bfe7fd5_20_UpSampleNearest2d_cu_198c5ce24cuda3std6ranges3__45__cpo5beginE)
_ZN51_INTERNAL_3bfe7fd5_20_UpSampleNearest2d_cu_198c5ce24cuda3std6ranges3__45__cpo5beginE:
	.zero		1
	.type		_ZN51_INTERNAL_3bfe7fd5_20_UpSampleNearest2d_cu_198c5ce24cuda3std3__453_GLOBAL__N__3bfe7fd5_20_UpSampleNearest2d_cu_198c5ce26ignoreE,@object
	.size		_ZN51_INTERNAL_3bfe7fd5_20_UpSampleNearest2d_cu_198c5ce24cuda3std3__453_GLOBAL__N__3bfe7fd5_20_UpSampleNearest2d_cu_198c5ce26ignoreE,(_ZN51_INTERNAL_3bfe7fd5_20_UpSampleNearest2d_cu_198c5ce24cuda3std6ranges3__45__cpo4sizeE - _ZN51_INTERNAL_3bfe7fd5_20_UpSampleNearest2d_cu_198c5ce24cuda3std3__453_GLOBAL__N__3bfe7fd5_20_UpSampleNearest2d_cu_198c5ce26ignoreE)
_ZN51_INTERNAL_3bfe7fd5_20_UpSampleNearest2d_cu_198c5ce24cuda3std3__453_GLOBAL__N__3bfe7fd5_20_UpSampleNearest2d_cu_198c5ce26ignoreE:
	.zero		1
	.type		_ZN51_INTERNAL_3bfe7fd5_20_UpSampleNearest2d_cu_198c5ce24cuda3std6ranges3__45__cpo4sizeE,@object
	.size		_ZN51_INTERNAL_3bfe7fd5_20_UpSampleNearest2d_cu_198c5ce24cuda3std6ranges3__45__cpo4sizeE,(_ZN51_INTERNAL_3bfe7fd5_20_UpSampleNearest2d_cu_198c5ce24cuda3std3__45__cpo5beginE - _ZN51_INTERNAL_3bfe7fd5_20_UpSampleNearest2d_cu_198c5ce24cuda3std6ranges3__45__cpo4sizeE)
_ZN51_INTERNAL_3bfe7fd5_20_UpSampleNearest2d_cu_198c5ce24cuda3std6ranges3__45__cpo4sizeE:
	.zero		1
	.type		_ZN51_INTERNAL_3bfe7fd5_20_UpSampleNearest2d_cu_198c5ce24cuda3std3__45__cpo5beginE,@object
	.size		_ZN51_INTERNAL_3bfe7fd5_20_UpSampleNearest2d_cu_198c5ce24cuda3std3__45__cpo5beginE,(_ZN51_INTERNAL_3bfe7fd5_20_UpSampleNearest2d_cu_198c5ce24cuda3std6ranges3__45__cpo6cbeginE - _ZN51_INTERNAL_3bfe7fd5_20_UpSampleNearest2d_cu_198c5ce24cuda3std3__45__cpo5beginE)
_ZN51_INTERNAL_3bfe7fd5_20_UpSampleNearest2d_cu_198c5ce24cuda3std3__45__cpo5beginE:
	.zero		1
	.type		_ZN51_INTERNAL_3bfe7fd5_20_UpSampleNearest2d_cu_198c5ce24cuda3std6ranges3__45__cpo6cbeginE,@object
	.size		_ZN51_INTERNAL_3bfe7fd5_20_UpSampleNearest2d_cu_198c5ce24cuda3std6ranges3__45__cpo6cbeginE,(_ZN51_INTERNAL_3bfe7fd5_20_UpSampleNearest2d_cu_198c5ce24cuda3std3__45__cpo6rbeginE - _ZN51_INTERNAL_3bfe7fd5_20_UpSampleNearest2d_cu_198c5ce24cuda3std6ranges3__45__cpo6cbeginE)
_ZN51_INTERNAL_3bfe7fd5_20_UpSampleNearest2d_cu_198c5ce24cuda3std6ranges3__45__cpo6cbeginE:
	.zero		1
	.type		_ZN51_INTERNAL_3bfe7fd5_20_UpSampleNearest2d_cu_198c5ce24cuda3std3__45__cpo6rbeginE,@object
	.size		_ZN51_INTERNAL_3bfe7fd5_20_UpSampleNearest2d_cu_198c5ce24cuda3std3__45__cpo6rbeginE,(_ZN51_INTERNAL_3bfe7fd5_20_UpSampleNearest2d_cu_198c5ce24cuda3std6ranges3__45__cpo4nextE - _ZN51_INTERNAL_3bfe7fd5_20_UpSampleNearest2d_cu_198c5ce24cuda3std3__45__cpo6rbeginE)
_ZN51_INTERNAL_3bfe7fd5_20_UpSampleNearest2d_cu_198c5ce24cuda3std3__45__cpo6rbeginE:
	.zero		1
	.type		_ZN51_INTERNAL_3bfe7fd5_20_UpSampleNearest2d_cu_198c5ce24cuda3std6ranges3__45__cpo4nextE,@object
	.size		_ZN51_INTERNAL_3bfe7fd5_20_UpSampleNearest2d_cu_198c5ce24cuda3std6ranges3__45__cpo4nextE,(_ZN51_INTERNAL_3bfe7fd5_20_UpSampleNearest2d_cu_198c5ce24cuda3std6ranges3__45__cpo4swapE - _ZN51_INTERNAL_3bfe7fd5_20_UpSampleNearest2d_cu_198c5ce24cuda3std6ranges3__45__cpo4nextE)
_ZN51_INTERNAL_3bfe7fd5_20_UpSampleNearest2d_cu_198c5ce24cuda3std6ranges3__45__cpo4nextE:
	.zero		1
	.type		_ZN51_INTERNAL_3bfe7fd5_20_UpSampleNearest2d_cu_198c5ce24cuda3std6ranges3__45__cpo4swapE,@object
	.size		_ZN51_INTERNAL_3bfe7fd5_20_UpSampleNearest2d_cu_198c5ce24cuda3std6ranges3__45__cpo4swapE,(_ZN51_INTERNAL_3bfe7fd5_20_UpSampleNearest2d_cu_198c5ce24cuda3std3__420unreachable_sentinelE - _ZN51_INTERNAL_3bfe7fd5_20_UpSampleNearest2d_cu_198c5ce24cuda3std6ranges3__45__cpo4swapE)
_ZN51_INTERNAL_3bfe7fd5_20_UpSampleNearest2d_cu_198c5ce24cuda3std6ranges3__45__cpo4swapE:
	.zero		1
	.type		_ZN51_INTERNAL_3bfe7fd5_20_UpSampleNearest2d_cu_198c5ce24cuda3std3__420unreachable_sentinelE,@object
	.size		_ZN51_INTERNAL_3bfe7fd5_20_UpSampleNearest2d_cu_198c5ce24cuda3std3__420unreachable_sentinelE,(_ZN51_INTERNAL_3bfe7fd5_20_UpSampleNearest2d_cu_198c5ce26thrust23THRUST_300001_SM_900_NS6system6detail10sequential3seqE - _ZN51_INTERNAL_3bfe7fd5_20_UpSampleNearest2d_cu_198c5ce24cuda3std3__420unreachable_sentinelE)
_ZN51_INTERNAL_3bfe7fd5_20_UpSampleNearest2d_cu_198c5ce24cuda3std3__420unreachable_sentinelE:
	.zero		1
	.type		_ZN51_INTERNAL_3bfe7fd5_20_UpSampleNearest2d_cu_198c5ce26thrust23THRUST_300001_SM_900_NS6system6detail10sequential3seqE,@object
	.size		_ZN51_INTERNAL_3bfe7fd5_20_UpSampleNearest2d_cu_198c5ce26thrust23THRUST_300001_SM_900_NS6system6detail10sequential3seqE,(_ZN51_INTERNAL_3bfe7fd5_20_UpSampleNearest2d_cu_198c5ce24cuda3std3__45__cpo4cendE - _ZN51_INTERNAL_3bfe7fd5_20_UpSampleNearest2d_cu_198c5ce26thrust23THRUST_300001_SM_900_NS6system6detail10sequential3seqE)
_ZN51_INTERNAL_3bfe7fd5_20_UpSampleNearest2d_cu_198c5ce26thrust23THRUST_300001_SM_900_NS6system6detail10sequential3seqE:
	.zero		1
	.type		_ZN51_INTERNAL_3bfe7fd5_20_UpSampleNearest2d_cu_198c5ce24cuda3std3__45__cpo4cendE,@object
	.size		_ZN51_INTERNAL_3bfe7fd5_20_UpSampleNearest2d_cu_198c5ce24cuda3std3__45__cpo4cendE,(_ZN51_INTERNAL_3bfe7fd5_20_UpSampleNearest2d_cu_198c5ce24cuda3std6ranges3__45__cpo9iter_swapE - _ZN51_INTERNAL_3bfe7fd5_20_UpSampleNearest2d_cu_198c5ce24cuda3std3__45__cpo4cendE)
_ZN51_INTERNAL_3bfe7fd5_20_UpSampleNearest2d_cu_198c5ce24cuda3std3__45__cpo4cendE:
	.zero		1
	.type		_ZN51_INTERNAL_3bfe7fd5_20_UpSampleNearest2d_cu_198c5ce24cuda3std6ranges3__45__cpo9iter_swapE,@object
	.size		_ZN51_INTERNAL_3bfe7fd5_20_UpSampleNearest2d_cu_198c5ce24cuda3std6ranges3__45__cpo9iter_swapE,(_ZN51_INTERNAL_3bfe7fd5_20_UpSampleNearest2d_cu_198c5ce24cuda3std3__45__cpo5crendE - _ZN51_INTERNAL_3bfe7fd5_20_UpSampleNearest2d_cu_198c5ce24cuda3std6ranges3__45__cpo9iter_swapE)
_ZN51_INTERNAL_3bfe7fd5_20_UpSampleNearest2d_cu_198c5ce24cuda3std6ranges3__45__cpo9iter_swapE:
	.zero		1
	.type		_ZN51_INTERNAL_3bfe7fd5_20_UpSampleNearest2d_cu_198c5ce24cuda3std3__45__cpo5crendE,@object
	.size		_ZN51_INTERNAL_3bfe7fd5_20_UpSampleNearest2d_cu_198c5ce24cuda3std3__45__cpo5crendE,(_ZN51_INTERNAL_3bfe7fd5_20_UpSampleNearest2d_cu_198c5ce24cuda3std6ranges3__45__cpo5cdataE - _ZN51_INTERNAL_3bfe7fd5_20_UpSampleNearest2d_cu_198c5ce24cuda3std3__45__cpo5crendE)
_ZN51_INTERNAL_3bfe7fd5_20_UpSampleNearest2d_cu_198c5ce24cuda3std3__45__cpo5crendE:
	.zero		1
	.type		_ZN51_INTERNAL_3bfe7fd5_20_UpSampleNearest2d_cu_198c5ce24cuda3std6ranges3__45__cpo5cdataE,@object
	.size		_ZN51_INTERNAL_3bfe7fd5_20_UpSampleNearest2d_cu_198c5ce24cuda3std6ranges3__45__cpo5cdataE,(_ZN51_INTERNAL_3bfe7fd5_20_UpSampleNearest2d_cu_198c5ce24cuda3std6ranges3__45__cpo3endE - _ZN51_INTERNAL_3bfe7fd5_20_UpSampleNearest2d_cu_198c5ce24cuda3std6ranges3__45__cpo5cdataE)
_ZN51_INTERNAL_3bfe7fd5_20_UpSampleNearest2d_cu_198c5ce24cuda3std6ranges3__45__cpo5cdataE:
	.zero		1
	.type		_ZN51_INTERNAL_3bfe7fd5_20_UpSampleNearest2d_cu_198c5ce24cuda3std6ranges3__45__cpo3endE,@object
	.size		_ZN51_INTERNAL_3bfe7fd5_20_UpSampleNearest2d_cu_198c5ce24cuda3std6ranges3__45__cpo3endE,(_ZN51_INTERNAL_3bfe7fd5_20_UpSampleNearest2d_cu_198c5ce24cuda3std3__419piecewise_constructE - _ZN51_INTERNAL_3bfe7fd5_20_UpSampleNearest2d_cu_198c5ce24cuda3std6ranges3__45__cpo3endE)
_ZN51_INTERNAL_3bfe7fd5_20_UpSampleNearest2d_cu_198c5ce24cuda3std6ranges3__45__cpo3endE:
	.zero		1
	.type		_ZN51_INTERNAL_3bfe7fd5_20_UpSampleNearest2d_cu_198c5ce24cuda3std3__419piecewise_constructE,@object
	.size		_ZN51_INTERNAL_3bfe7fd5_20_UpSampleNearest2d_cu_198c5ce24cuda3std3__419piecewise_constructE,(_ZN51_INTERNAL_3bfe7fd5_20_UpSampleNearest2d_cu_198c5ce24cuda3std6ranges3__45__cpo5ssizeE - _ZN51_INTERNAL_3bfe7fd5_20_UpSampleNearest2d_cu_198c5ce24cuda3std3__419piecewise_constructE)
_ZN51_INTERNAL_3bfe7fd5_20_UpSampleNearest2d_cu_198c5ce24cuda3std3__419piecewise_constructE:
	.zero		1
	.type		_ZN51_INTERNAL_3bfe7fd5_20_UpSampleNearest2d_cu_198c5ce24cuda3std6ranges3__45__cpo5ssizeE,@object
	.size		_ZN51_INTERNAL_3bfe7fd5_20_UpSampleNearest2d_cu_198c5ce24cuda3std6ranges3__45__cpo5ssizeE,(_ZN51_INTERNAL_3bfe7fd5_20_UpSampleNearest2d_cu_198c5ce24cuda3std3__45__cpo3endE - _ZN51_INTERNAL_3bfe7fd5_20_UpSampleNearest2d_cu_198c5ce24cuda3std6ranges3__45__cpo5ssizeE)
_ZN51_INTERNAL_3bfe7fd5_20_UpSampleNearest2d_cu_198c5ce24cuda3std6ranges3__45__cpo5ssizeE:
	.zero		1
	.type		_ZN51_INTERNAL_3bfe7fd5_20_UpSampleNearest2d_cu_198c5ce24cuda3std3__45__cpo3endE,@object
	.size		_ZN51_INTERNAL_3bfe7fd5_20_UpSampleNearest2d_cu_198c5ce24cuda3std3__45__cpo3endE,(_ZN51_INTERNAL_3bfe7fd5_20_UpSampleNearest2d_cu_198c5ce24cuda3std6ranges3__45__cpo4cendE - _ZN51_INTERNAL_3bfe7fd5_20_UpSampleNearest2d_cu_198c5ce24cuda3std3__45__cpo3endE)
_ZN51_INTERNAL_3bfe7fd5_20_UpSampleNearest2d_cu_198c5ce24cuda3std3__45__cpo3endE:
	.zero		1
	.type		_ZN51_INTERNAL_3bfe7fd5_20_UpSampleNearest2d_cu_198c5ce24cuda3std6ranges3__45__cpo4cendE,@object
	.size		_ZN51_INTERNAL_3bfe7fd5_20_UpSampleNearest2d_cu_198c5ce24cuda3std6ranges3__45__cpo4cendE,(_ZN51_INTERNAL_3bfe7fd5_20_UpSampleNearest2d_cu_198c5ce24cuda3std3__45__cpo4rendE - _ZN51_INTERNAL_3bfe7fd5_20_UpSampleNearest2d_cu_198c5ce24cuda3std6ranges3__45__cpo4cendE)
_ZN51_INTERNAL_3bfe7fd5_20_UpSampleNearest2d_cu_198c5ce24cuda3std6ranges3__45__cpo4cendE:
	.zero		1
	.type		_ZN51_INTERNAL_3bfe7fd5_20_UpSampleNearest2d_cu_198c5ce24cuda3std3__45__cpo4rendE,@object
	.size		_ZN51_INTERNAL_3bfe7fd5_20_UpSampleNearest2d_cu_198c5ce24cuda3std3__45__cpo4rendE,(_ZN51_INTERNAL_3bfe7fd5_20_UpSampleNearest2d_cu_198c5ce24cuda3std6ranges3__45__cpo4prevE - _ZN51_INTERNAL_3bfe7fd5_20_UpSampleNearest2d_cu_198c5ce24cuda3std3__45__cpo4rendE)
_ZN51_INTERNAL_3bfe7fd5_20_UpSampleNearest2d_cu_198c5ce24cuda3std3__45__cpo4rendE:
	.zero		1
	.type		_ZN51_INTERNAL_3bfe7fd5_20_UpSampleNearest2d_cu_198c5ce24cuda3std6ranges3__45__cpo4prevE,@object
	.size		_ZN51_INTERNAL_3bfe7fd5_20_UpSampleNearest2d_cu_198c5ce24cuda3std6ranges3__45__cpo4prevE,(_ZN51_INTERNAL_3bfe7fd5_20_UpSampleNearest2d_cu_198c5ce24cuda3std6ranges3__45__cpo9iter_moveE - _ZN51_INTERNAL_3bfe7fd5_20_UpSampleNearest2d_cu_198c5ce24cuda3std6ranges3__45__cpo4prevE)
_ZN51_INTERNAL_3bfe7fd5_20_UpSampleNearest2d_cu_198c5ce24cuda3std6ranges3__45__cpo4prevE:
	.zero		1
	.type		_ZN51_INTERNAL_3bfe7fd5_20_UpSampleNearest2d_cu_198c5ce24cuda3std6ranges3__45__cpo9iter_moveE,@object
	.size		_ZN51_INTERNAL_3bfe7fd5_20_UpSampleNearest2d_cu_198c5ce24cuda3std6ranges3__45__cpo9iter_moveE,(.L_13 - _ZN51_INTERNAL_3bfe7fd5_20_UpSampleNearest2d_cu_198c5ce24cuda3std6ranges3__45__cpo9iter_moveE)
_ZN51_INTERNAL_3bfe7fd5_20_UpSampleNearest2d_cu_198c5ce24cuda3std6ranges3__45__cpo9iter_moveE:
	.zero		1
.L_13:


//--------------------- .nv.constant0._ZN2at6native53_GLOBAL__N__3bfe7fd5_20_UpSampleNearest2d_cu_198c5ce237upsample_nearest2d_backward_out_frameIhlXadL_ZNS0_46nearest_neighbor_exact_bw_compute_source_indexEfiiEEEEvPKT_mmmmmmPS3_ff --------------------------
	.section	.nv.constant0._ZN2at6native53_GLOBAL__N__3bfe7fd5_20_UpSampleNearest2d_cu_198c5ce237upsample_nearest2d_backward_out_frameIhlXadL_ZNS0_46nearest_neighbor_exact_bw_compute_source_indexEfiiEEEEvPKT_mmmmmmPS3_ff,"a",@progbits
	.sectionflags	@""
	.align	4
.nv.constant0._ZN2at6native53_GLOBAL__N__3bfe7fd5_20_UpSampleNearest2d_cu_198c5ce237upsample_nearest2d_backward_out_frameIhlXadL_ZNS0_46nearest_neighbor_exact_bw_compute_source_indexEfiiEEEEvPKT_mmmmmmPS3_ff:
	.zero		600


//--------------------- .nv.constant0._ZN2at6native53_GLOBAL__N__3bfe7fd5_20_UpSampleNearest2d_cu_198c5ce237upsample_nearest2d_backward_out_frameIN3c108BFloat16EfXadL_ZNS0_46nearest_neighbor_exact_bw_compute_source_indexEfiiEEEEvPKT_mmmmmmPS5_ff --------------------------
	.section	.nv.constant0._ZN2at6native53_GLOBAL__N__3bfe7fd5_20_UpSampleNearest2d_cu_198c5ce237upsample_nearest2d_backward_out_frameIN3c108BFloat16EfXadL_ZNS0_46nearest_neighbor_exact_bw_compute_source_indexEfiiEEEEvPKT_mmmmmmPS5_ff,"a",@progbits
	.sectionflags	@""
	.align	4
.nv.constant0._ZN2at6native53_GLOBAL__N__3bfe7fd5_20_UpSampleNearest2d_cu_198c5ce237upsample_nearest2d_backward_out_frameIN3c108BFloat16EfXadL_ZNS0_46nearest_neighbor_exact_bw_compute_source_indexEfiiEEEEvPKT_mmmmmmPS5_ff:
	.zero		600


//--------------------- .nv.constant0._ZN2at6native53_GLOBAL__N__3bfe7fd5_20_UpSampleNearest2d_cu_198c5ce237upsample_nearest2d_backward_out_frameIN3c104HalfEfXadL_ZNS0_46nearest_neighbor_exact_bw_compute_source_indexEfiiEEEEvPKT_mmmmmmPS5_ff --------------------------
	.section	.nv.constant0._ZN2at6native53_GLOBAL__N__3bfe7fd5_20_UpSampleNearest2d_cu_198c5ce237upsample_nearest2d_backward_out_frameIN3c104HalfEfXadL_ZNS0_46nearest_neighbor_exact_bw_compute_source_indexEfiiEEEEvPKT_mmmmmmPS5_ff,"a",@progbits
	.sectionflags	@""
	.align	4
.nv.constant0._ZN2at6native53_GLOBAL__N__3bfe7fd5_20_UpSampleNearest2d_cu_198c5ce237upsample_nearest2d_backward_out_frameIN3c104HalfEfXadL_ZNS0_46nearest_neighbor_exact_bw_compute_source_indexEfiiEEEEvPKT_mmmmmmPS5_ff:
	.zero		600


//--------------------- .nv.constant0._ZN2at6native53_GLOBAL__N__3bfe7fd5_20_UpSampleNearest2d_cu_198c5ce237upsample_nearest2d_backward_out_frameIffXadL_ZNS0_46nearest_neighbor_exact_bw_compute_source_indexEfiiEEEEvPKT_mmmmmmPS3_ff --------------------------
	.section	.nv.constant0._ZN2at6native53_GLOBAL__N__3bfe7fd5_20_UpSampleNearest2d_cu_198c5ce237upsample_nearest2d_backward_out_frameIffXadL_ZNS0_46nearest_neighbor_exact_bw_compute_source_indexEfiiEEEEvPKT_mmmmmmPS3_ff,"a",@progbits
	.sectionflags	@""
	.align	4
.nv.constant0._ZN2at6native53_GLOBAL__N__3bfe7fd5_20_UpSampleNearest2d_cu_198c5ce237upsample_nearest2d_backward_out_frameIffXadL_ZNS0_46nearest_neighbor_exact_bw_compute_source_indexEfiiEEEEvPKT_mmmmmmPS3_ff:
	.zero		600


//--------------------- .nv.constant0._ZN2at6native53_GLOBAL__N__3bfe7fd5_20_UpSampleNearest2d_cu_198c5ce237upsample_nearest2d_backward_out_frameIddXadL_ZNS0_46nearest_neighbor_exact_bw_compute_source_indexEfiiEEEEvPKT_mmmmmmPS3_ff --------------------------
	.section	.nv.constant0._ZN2at6native53_GLOBAL__N__3bfe7fd5_20_UpSampleNearest2d_cu_198c5ce237upsample_nearest2d_backward_out_frameIddXadL_ZNS0_46nearest_neighbor_exact_bw_compute_source_indexEfiiEEEEvPKT_mmmmmmPS3_ff,"a",@progbits
	.sectionflags	@""
	.align	4
.nv.constant0._ZN2at6native53_GLOBAL__N__3bfe7fd5_20_UpSampleNearest2d_cu_198c5ce237upsample_nearest2d_backward_out_frameIddXadL_ZNS0_46nearest_neighbor_exact_bw_compute_source_indexEfiiEEEEvPKT_mmmmmmPS3_ff:
	.zero		600


//--------------------- .nv.constant0._ZN2at6native53_GLOBAL__N__3bfe7fd5_20_UpSampleNearest2d_cu_198c5ce242upsample_nearest2d_backward_nhwc_out_frameIhlXadL_ZNS0_46nearest_neighbor_exact_bw_compute_source_indexEfiiEEEEvPKT_PS3_mmmmmffm --------------------------
	.section	.nv.constant0._ZN2at6native53_GLOBAL__N__3bfe7fd5_20_UpSampleNearest2d_cu_198c5ce242upsample_nearest2d_backward_nhwc_out_frameIhlXadL_ZNS0_46nearest_neighbor_exact_bw_compute_source_indexEfiiEEEEvPKT_PS3_mmmmmffm,"a",@progbits
	.sectionflags	@""
	.align	4
.nv.constant0._ZN2at6native53_GLOBAL__N__3bfe7fd5_20_UpSampleNearest2d_cu_198c5ce242upsample_nearest2d_backward_nhwc_out_frameIhlXadL_ZNS0_46nearest_neighbor_exact_bw_compute_source_indexEfiiEEEEvPKT_PS3_mmmmmffm:
	.zero		600


//--------------------- .nv.constant0._ZN2at6native53_GLOBAL__N__3bfe7fd5_20_UpSampleNearest2d_cu_198c5ce242upsample_nearest2d_backward_nhwc_out_frameIN3c108BFloat16EfXadL_ZNS0_46nearest_neighbor_exact_bw_compute_source_indexEfiiEEEEvPKT_PS5_mmmmmffm --------------------------
	.section	.nv.constant0._ZN2at6native53_GLOBAL__N__3bfe7fd5_20_UpSampleNearest2d_cu_198c5ce242upsample_nearest2d_backward_nhwc_out_frameIN3c108BFloat16EfXadL_ZNS0_46nearest_neighbor_exact_bw_compute_source_indexEfiiEEEEvPKT_PS5_mmmmmffm,"a",@progbits
	.sectionflags	@""
	.align	4
.nv.constant0._ZN2at6native53_GLOBAL__N__3bfe7fd5_20_UpSampleNearest2d_cu_198c5ce242upsample_nearest2d_backward_nhwc_out_frameIN3c108BFloat16EfXadL_ZNS0_46nearest_neighbor_exact_bw_compute_source_indexEfiiEEEEvPKT_PS5_mmmmmffm:
	.zero		600


//--------------------- .nv.constant0._ZN2at6native53_GLOBAL__N__3bfe7fd5_20_UpSampleNearest2d_cu_198c5ce242upsample_nearest2d_backward_nhwc_out_frameIN3c104HalfEfXadL_ZNS0_46nearest_neighbor_exact_bw_compute_source_indexEfiiEEEEvPKT_PS5_mmmmmffm --------------------------
	.section	.nv.constant0._ZN2at6native53_GLOBAL__N__3bfe7fd5_20_UpSampleNearest2d_cu_198c5ce242upsample_nearest2d_backward_nhwc_out_frameIN3c104HalfEfXadL_ZNS0_46nearest_neighbor_exact_bw_compute_source_indexEfiiEEEEvPKT_PS5_mmmmmffm,"a",@progbits
	.sectionflags	@""
	.align	4
.nv.constant0._ZN2at6native53_GLOBAL__N__3bfe7fd5_20_UpSampleNearest2d_cu_198c5ce242upsample_nearest2d_backward_nhwc_out_frameIN3c104HalfEfXadL_ZNS0_46nearest_neighbor_exact_bw_compute_source_indexEfiiEEEEvPKT_PS5_mmmmmffm:
	.zero		600


//--------------------- .nv.constant0._ZN2at6native53_GLOBAL__N__3bfe7fd5_20_UpSampleNearest2d_cu_198c5ce242upsample_nearest2d_backward_nhwc_out_frameIffXadL_ZNS0_46nearest_neighbor_exact_bw_compute_source_indexEfiiEEEEvPKT_PS3_mmmmmffm --------------------------
	.section	.nv.constant0._ZN2at6native53_GLOBAL__N__3bfe7fd5_20_UpSampleNearest2d_cu_198c5ce242upsample_nearest2d_backward_nhwc_out_frameIffXadL_ZNS0_46nearest_neighbor_exact_bw_compute_source_indexEfiiEEEEvPKT_PS3_mmmmmffm,"a",@progbits
	.sectionflags	@""
	.align	4
.nv.constant0._ZN2at6native53_GLOBAL__N__3bfe7fd5_20_UpSampleNearest2d_cu_198c5ce242upsample_nearest2d_backward_nhwc_out_frameIffXadL_ZNS0_46nearest_neighbor_exact_bw_compute_source_indexEfiiEEEEvPKT_PS3_mmmmmffm:
	.zero		600


//--------------------- .nv.constant0._ZN2at6native53_GLOBAL__N__3bfe7fd5_20_UpSampleNearest2d_cu_198c5ce242upsample_nearest2d_backward_nhwc_out_frameIddXadL_ZNS0_46nearest_neighbor_exact_bw_compute_source_indexEfiiEEEEvPKT_PS3_mmmmmffm --------------------------
	.section	.nv.constant0._ZN2at6native53_GLOBAL__N__3bfe7fd5_20_UpSampleNearest2d_cu_198c5ce242upsample_nearest2d_backward_nhwc_out_frameIddXadL_ZNS0_46nearest_neighbor_exact_bw_compute_source_indexEfiiEEEEvPKT_PS3_mmmmmffm,"a",@progbits
	.sectionflags	@""
	.align	4
.nv.constant0._ZN2at6native53_GLOBAL__N__3bfe7fd5_20_UpSampleNearest2d_cu_198c5ce242upsample_nearest2d_backward_nhwc_out_frameIddXadL_ZNS0_46nearest_neighbor_exact_bw_compute_source_indexEfiiEEEEvPKT_PS3_mmmmmffm:
	.zero		600


//--------------------- .nv.constant0._ZN2at6native53_GLOBAL__N__3bfe7fd5_20_UpSampleNearest2d_cu_198c5ce237upsample_nearest2d_backward_out_frameIhlXadL_ZNS0_40nearest_neighbor_bw_compute_source_indexEfiiEEEEvPKT_mmmmmmPS3_ff --------------------------
	.section	.nv.constant0._ZN2at6native53_GLOBAL__N__3bfe7fd5_20_UpSampleNearest2d_cu_198c5ce237upsample_nearest2d_backward_out_frameIhlXadL_ZNS0_40nearest_neighbor_bw_compute_source_indexEfiiEEEEvPKT_mmmmmmPS3_ff,"a",@progbits
	.sectionflags	@""
	.align	4
.nv.constant0._ZN2at6native53_GLOBAL__N__3bfe7fd5_20_UpSampleNearest2d_cu_198c5ce237upsample_nearest2d_backward_out_frameIhlXadL_ZNS0_40nearest_neighbor_bw_compute_source_indexEfiiEEEEvPKT_mmmmmmPS3_ff:
	.zero		600


//--------------------- .nv.constant0._ZN2at6native53_GLOBAL__N__3bfe7fd5_20_UpSampleNearest2d_cu_198c5ce237upsample_nearest2d_backward_out_frameIN3c108BFloat16EfXadL_ZNS0_40nearest_neighbor_bw_compute_source_indexEfiiEEEEvPKT_mmmmmmPS5_ff --------------------------
	.section	.nv.constant0._ZN2at6native53_GLOBAL__N__3bfe7fd5_20_UpSampleNearest2d_cu_198c5ce237upsample_nearest2d_backward_out_frameIN3c108BFloat16EfXadL_ZNS0_40nearest_neighbor_bw_compute_source_indexEfiiEEEEvPKT_mmmmmmPS5_ff,"a",@progbits
	.sectionflags	@""
	.align	4
.nv.constant0._ZN2at6native53_GLOBAL__N__3bfe7fd5_20_UpSampleNearest2d_cu_198c5ce237upsample_nearest2d_backward_out_frameIN3c108BFloat16EfXadL_ZNS0_40nearest_neighbor_bw_compute_source_indexEfiiEEEEvPKT_mmmmmmPS5_ff:
	.zero		600


//--------------------- .nv.constant0._ZN2at6native53_GLOBAL__N__3bfe7fd5_20_UpSampleNearest2d_cu_198c5ce237upsample_nearest2d_backward_out_frameIN3c104HalfEfXadL_ZNS0_40nearest_neighbor_bw_compute_source_indexEfiiEEEEvPKT_mmmmmmPS5_ff --------------------------
	.section	.nv.constant0._ZN2at6native53_GLOBAL__N__3bfe7fd5_20_UpSampleNearest2d_cu_198c5ce237upsample_nearest2d_backward_out_frameIN3c104HalfEfXadL_ZNS0_40nearest_neighbor_bw_compute_source_indexEfiiEEEEvPKT_mmmmmmPS5_ff,"a",@progbits
	.sectionflags	@""
	.align	4
.nv.constant0._ZN2at6native53_GLOBAL__N__3bfe7fd5_20_UpSampleNearest2d_cu_198c5ce237upsample_nearest2d_backward_out_frameIN3c104HalfEfXadL_ZNS0_40nearest_neighbor_bw_compute_source_indexEfiiEEEEvPKT_mmmmmmPS5_ff:
	.zero		600


//--------------------- .nv.constant0._ZN2at6native53_GLOBAL__N__3bfe7fd5_20_UpSampleNearest2d_cu_198c5ce237upsample_nearest2d_backward_out_frameIffXadL_ZNS0_40nearest_neighbor_bw_compute_source_indexEfiiEEEEvPKT_mmmmmmPS3_ff --------------------------
	.section	.nv.constant0._ZN2at6native53_GLOBAL__N__3bfe7fd5_20_UpSampleNearest2d_cu_198c5ce237upsample_nearest2d_backward_out_frameIffXadL_ZNS0_40nearest_neighbor_bw_compute_source_indexEfiiEEEEvPKT_mmmmmmPS3_ff,"a",@progbits
	.sectionflags	@""
	.align	4
.nv.constant0._ZN2at6native53_GLOBAL__N__3bfe7fd5_20_UpSampleNearest2d_cu_198c5ce237upsample_nearest2d_backward_out_frameIffXadL_ZNS0_40nearest_neighbor_bw_compute_source_indexEfiiEEEEvPKT_mmmmmmPS3_ff:
	.zero		600


//--------------------- .nv.constant0._ZN2at6native53_GLOBAL__N__3bfe7fd5_20_UpSampleNearest2d_cu_198c5ce237upsample_nearest2d_backward_out_frameIddXadL_ZNS0_40nearest_neighbor_bw_compute_source_indexEfiiEEEEvPKT_mmmmmmPS3_ff --------------------------
	.section	.nv.constant0._ZN2at6native53_GLOBAL__N__3bfe7fd5_20_UpSampleNearest2d_cu_198c5ce237upsample_nearest2d_backward_out_frameIddXadL_ZNS0_40nearest_neighbor_bw_compute_source_indexEfiiEEEEvPKT_mmmmmmPS3_ff,"a",@progbits
	.sectionflags	@""
	.align	4
.nv.constant0._ZN2at6native53_GLOBAL__N__3bfe7fd5_20_UpSampleNearest2d_cu_198c5ce237upsample_nearest2d_backward_out_frameIddXadL_ZNS0_40nearest_neighbor_bw_compute_source_indexEfiiEEEEvPKT_mmmmmmPS3_ff:
	.zero		600


//--------------------- .nv.constant0._ZN2at6native53_GLOBAL__N__3bfe7fd5_20_UpSampleNearest2d_cu_198c5ce242upsample_nearest2d_backward_nhwc_out_frameIhlXadL_ZNS0_40nearest_neighbor_bw_compute_source_indexEfiiEEEEvPKT_PS3_mmmmmffm --------------------------
	.section	.nv.constant0._ZN2at6native53_GLOBAL__N__3bfe7fd5_20_UpSampleNearest2d_cu_198c5ce242upsample_nearest2d_backward_nhwc_out_frameIhlXadL_ZNS0_40nearest_neighbor_bw_compute_source_indexEfiiEEEEvPKT_PS3_mmmmmffm,"a",@progbits
	.sectionflags	@""
	.align	4
.nv.constant0._ZN2at6native53_GLOBAL__N__3bfe7fd5_20_UpSampleNearest2d_cu_198c5ce242upsample_nearest2d_backward_nhwc_out_frameIhlXadL_ZNS0_40nearest_neighbor_bw_compute_source_indexEfiiEEEEvPKT_PS3_mmmmmffm:
	.zero		600


//--------------------- .nv.constant0._ZN2at6native53_GLOBAL__N__3bfe7fd5_20_UpSampleNearest2d_cu_198c5ce242upsample_nearest2d_backward_nhwc_out_frameIN3c108BFloat16EfXadL_ZNS0_40nearest_neighbor_bw_compute_source_indexEfiiEEEEvPKT_PS5_mmmmmffm --------------------------
	.section	.nv.constant0._ZN2at6native53_GLOBAL__N__3bfe7fd5_20_UpSampleNearest2d_cu_198c5ce242upsample_nearest2d_backward_nhwc_out_frameIN3c108BFloat16EfXadL_ZNS0_40nearest_neighbor_bw_compute_source_indexEfiiEEEEvPKT_PS5_mmmmmffm,"a",@progbits
	.sectionflags	@""
	.align	4
.nv.constant0._ZN2at6native53_GLOBAL__N__3bfe7fd5_20_UpSampleNearest2d_cu_198c5ce242upsample_nearest2d_backward_nhwc_out_frameIN3c108BFloat16EfXadL_ZNS0_40nearest_neighbor_bw_compute_source_indexEfiiEEEEvPKT_PS5_mmmmmffm:
	.zero		600


//--------------------- .nv.constant0._ZN2at6native53_GLOBAL__N__3bfe7fd5_20_UpSampleNearest2d_cu_198c5ce242upsample_nearest2d_backward_nhwc_out_frameIN3c104HalfEfXadL_ZNS0_40nearest_neighbor_bw_compute_source_indexEfiiEEEEvPKT_PS5_mmmmmffm --------------------------
	.section	.nv.constant0._ZN2at6native53_GLOBAL__N__3bfe7fd5_20_UpSampleNearest2d_cu_198c5ce242upsample_nearest2d_backward_nhwc_out_frameIN3c104HalfEfXadL_ZNS0_40nearest_neighbor_bw_compute_source_indexEfiiEEEEvPKT_PS5_mmmmmffm,"a",@progbits
	.sectionflags	@""
	.align	4
.nv.constant0._ZN2at6native53_GLOBAL__N__3bfe7fd5_20_UpSampleNearest2d_cu_198c5ce242upsample_nearest2d_backward_nhwc_out_frameIN3c104HalfEfXadL_ZNS0_40nearest_neighbor_bw_compute_source_indexEfiiEEEEvPKT_PS5_mmmmmffm:
	.zero		600


//--------------------- .nv.constant0._ZN2at6native53_GLOBAL__N__3bfe7fd5_20_UpSampleNearest2d_cu_198c5ce242upsample_nearest2d_backward_nhwc_out_frameIffXadL_ZNS0_40nearest_neighbor_bw_compute_source_indexEfiiEEEEvPKT_PS3_mmmmmffm --------------------------
	.section	.nv.constant0._ZN2at6native53_GLOBAL__N__3bfe7fd5_20_UpSampleNearest2d_cu_198c5ce242upsample_nearest2d_backward_nhwc_out_frameIffXadL_ZNS0_40nearest_neighbor_bw_compute_source_indexEfiiEEEEvPKT_PS3_mmmmmffm,"a",@progbits
	.sectionflags	@""
	.align	4
.nv.constant0._ZN2at6native53_GLOBAL__N__3bfe7fd5_20_UpSampleNearest2d_cu_198c5ce242upsample_nearest2d_backward_nhwc_out_frameIffXadL_ZNS0_40nearest_neighbor_bw_compute_source_indexEfiiEEEEvPKT_PS3_mmmmmffm:
	.zero		600


//--------------------- .nv.constant0._ZN2at6native53_GLOBAL__N__3bfe7fd5_20_UpSampleNearest2d_cu_198c5ce242upsample_nearest2d_backward_nhwc_out_frameIddXadL_ZNS0_40nearest_neighbor_bw_compute_source_indexEfiiEEEEvPKT_PS3_mmmmmffm --------------------------
	.section	.nv.constant0._ZN2at6native53_GLOBAL__N__3bfe7fd5_20_UpSampleNearest2d_cu_198c5ce242upsample_nearest2d_backward_nhwc_out_frameIddXadL_ZNS0_40nearest_neighbor_bw_compute_source_indexEfiiEEEEvPKT_PS3_mmmmmffm,"a",@progbits
	.sectionflags	@""
	.align	4
.nv.constant0._ZN2at6native53_GLOBAL__N__3bfe7fd5_20_UpSampleNearest2d_cu_198c5ce242upsample_nearest2d_backward_nhwc_out_frameIddXadL_ZNS0_40nearest_neighbor_bw_compute_source_indexEfiiEEEEvPKT_PS3_mmmmmffm:
	.zero		600


//--------------------- .nv.constant0._ZN2at6native53_GLOBAL__N__3bfe7fd5_20_UpSampleNearest2d_cu_198c5ce228upsample_nearest2d_out_frameIhXadL_ZNS0_43nearest_neighbor_exact_compute_source_indexEfiiEEEEvPKT_PS3_mmmmmff --------------------------
	.section	.nv.constant0._ZN2at6native53_GLOBAL__N__3bfe7fd5_20_UpSampleNearest2d_cu_198c5ce228upsample_nearest2d_out_frameIhXadL_ZNS0_43nearest_neighbor_exact_compute_source_indexEfiiEEEEvPKT_PS3_mmmmmff,"a",@progbits
	.sectionflags	@""
	.align	4
.nv.constant0._ZN2at6native53_GLOBAL__N__3bfe7fd5_20_UpSampleNearest2d_cu_198c5ce228upsample_nearest2d_out_frameIhXadL_ZNS0_43nearest_neighbor_exact_compute_source_indexEfiiEEEEvPKT_PS3_mmmmmff:
	.zero		592


//--------------------- .nv.constant0._ZN2at6native53_GLOBAL__N__3bfe7fd5_20_UpSampleNearest2d_cu_198c5ce228upsample_nearest2d_out_frameIN3c108BFloat16EXadL_ZNS0_43nearest_neighbor_exact_compute_source_indexEfiiEEEEvPKT_PS5_mmmmmff --------------------------
	.section	.nv.constant0._ZN2at6native53_GLOBAL__N__3bfe7fd5_20_UpSampleNearest2d_cu_198c5ce228upsample_nearest2d_out_frameIN3c108BFloat16EXadL_ZNS0_43nearest_neighbor_exact_compute_source_indexEfiiEEEEvPKT_PS5_mmmmmff,"a",@progbits
	.sectionflags	@""
	.align	4
.nv.constant0._ZN2at6native53_GLOBAL__N__3bfe7fd5_20_UpSampleNearest2d_cu_198c5ce228upsample_nearest2d_out_frameIN3c108BFloat16EXadL_ZNS0_43nearest_neighbor_exact_compute_source_indexEfiiEEEEvPKT_PS5_mmmmmff:
	.zero		592


//--------------------- .nv.constant0._ZN2at6native53_GLOBAL__N__3bfe7fd5_20_UpSampleNearest2d_cu_198c5ce228upsample_nearest2d_out_frameIN3c104HalfEXadL_ZNS0_43nearest_neighbor_exact_compute_source_indexEfiiEEEEvPKT_PS5_mmmmmff --------------------------
	.section	.nv.constant0._ZN2at6native53_GLOBAL__N__3bfe7fd5_20_UpSampleNearest2d_cu_198c5ce228upsample_nearest2d_out_frameIN3c104HalfEXadL_ZNS0_43nearest_neighbor_exact_compute_source_indexEfiiEEEEvPKT_PS5_mmmmmff,"a",@progbits
	.sectionflags	@""
	.align	4
.nv.constant0._ZN2at6native53_GLOBAL__N__3bfe7fd5_20_UpSampleNearest2d_cu_198c5ce228upsample_nearest2d_out_frameIN3c104HalfEXadL_ZNS0_43nearest_neighbor_exact_compute_source_indexEfiiEEEEvPKT_PS5_mmmmmff:
	.zero		592


//--------------------- .nv.constant0._ZN2at6native53_GLOBAL__N__3bfe7fd5_20_UpSampleNearest2d_cu_198c5ce228upsample_nearest2d_out_frameIfXadL_ZNS0_43nearest_neighbor_exact_compute_source_indexEfiiEEEEvPKT_PS3_mmmmmff --------------------------
	.section	.nv.constant0._ZN2at6native53_GLOBAL__N__3bfe7fd5_20_UpSampleNearest2d_cu_198c5ce228upsample_nearest2d_out_frameIfXadL_ZNS0_43nearest_neighbor_exact_compute_source_indexEfiiEEEEvPKT_PS3_mmmmmff,"a",@progbits
	.sectionflags	@""
	.align	4
.nv.constant0._ZN2at6native53_GLOBAL__N__3bfe7fd5_20_UpSampleNearest2d_cu_198c5ce228upsample_nearest2d_out_frameIfXadL_ZNS0_43nearest_neighbor_exact_compute_source_indexEfiiEEEEvPKT_PS3_mmmmmff:
	.zero		592


//--------------------- .nv.constant0._ZN2at6native53_GLOBAL__N__3bfe7fd5_20_UpSampleNearest2d_cu_198c5ce228upsample_nearest2d_out_frameIdXadL_ZNS0_43nearest_neighbor_exact_compute_source_indexEfiiEEEEvPKT_PS3_mmmmmff --------------------------
	.section	.nv.constant0._ZN2at6native53_GLOBAL__N__3bfe7fd5_20_UpSampleNearest2d_cu_198c5ce228upsample_nearest2d_out_frameIdXadL_ZNS0_43nearest_neighbor_exact_compute_source_indexEfiiEEEEvPKT_PS3_mmmmmff,"a",@progbits
	.sectionflags	@""
	.align	4
.nv.constant0._ZN2at6native53_GLOBAL__N__3bfe7fd5_20_UpSampleNearest2d_cu_198c5ce228upsample_nearest2d_out_frameIdXadL_ZNS0_43nearest_neighbor_exact_compute_source_indexEfiiEEEEvPKT_PS3_mmmmmff:
	.zero		592


//--------------------- .nv.constant0._ZN2at6native53_GLOBAL__N__3bfe7fd5_20_UpSampleNearest2d_cu_198c5ce233upsample_nearest2d_nhwc_out_frameIhXadL_ZNS0_43nearest_neighbor_exact_compute_source_indexEfiiEEEEvPKT_PS3_mmmmmffm --------------------------
	.section	.nv.constant0._ZN2at6native53_GLOBAL__N__3bfe7fd5_20_UpSampleNearest2d_cu_198c5ce233upsample_nearest2d_nhwc_out_frameIhXadL_ZNS0_43nearest_neighbor_exact_compute_source_indexEfiiEEEEvPKT_PS3_mmmmmffm,"a",@progbits
	.sectionflags	@""
	.align	4
.nv.constant0._ZN2at6native53_GLOBAL__N__3bfe7fd5_20_UpSampleNearest2d_cu_198c5ce233upsample_nearest2d_nhwc_out_frameIhXadL_ZNS0_43nearest_neighbor_exact_compute_source_indexEfiiEEEEvPKT_PS3_mmmmmffm:
	.zero		600


//--------------------- .nv.constant0._ZN2at6native53_GLOBAL__N__3bfe7fd5_20_UpSampleNearest2d_cu_198c5ce233upsample_nearest2d_nhwc_out_frameIN3c108BFloat16EXadL_ZNS0_43nearest_neighbor_exact_compute_source_indexEfiiEEEEvPKT_PS5_mmmmmffm --------------------------
	.section	.nv.constant0._ZN2at6native53_GLOBAL__N__3bfe7fd5_20_UpSampleNearest2d_cu_198c5ce233upsample_nearest2d_nhwc_out_frameIN3c108BFloat16EXadL_ZNS0_43nearest_neighbor_exact_compute_source_indexEfiiEEEEvPKT_PS5_mmmmmffm,"a",@progbits
	.sectionflags	@""
	.align	4
.nv.constant0._ZN2at6native53_GLOBAL__N__3bfe7fd5_20_UpSampleNearest2d_cu_198c5ce233upsample_nearest2d_nhwc_out_frameIN3c108BFloat16EXadL_ZNS0_43nearest_neighbor_exact_compute_source_indexEfiiEEEEvPKT_PS5_mmmmmffm:
	.zero		600


//--------------------- .nv.constant0._ZN2at6native53_GLOBAL__N__3bfe7fd5_20_UpSampleNearest2d_cu_198c5ce233upsample_nearest2d_nhwc_out_frameIN3c104HalfEXadL_ZNS0_43nearest_neighbor_exact_compute_source_indexEfiiEEEEvPKT_PS5_mmmmmffm --------------------------
	.section	.nv.constant0._ZN2at6native53_GLOBAL__N__3bfe7fd5_20_UpSampleNearest2d_cu_198c5ce233upsample_nearest2d_nhwc_out_frameIN3c104HalfEXadL_ZNS0_43nearest_neighbor_exact_compute_source_indexEfiiEEEEvPKT_PS5_mmmmmffm,"a",@progbits
	.sectionflags	@""
	.align	4
.nv.constant0._ZN2at6native53_GLOBAL__N__3bfe7fd5_20_UpSampleNearest2d_cu_198c5ce233upsample_nearest2d_nhwc_out_frameIN3c104HalfEXadL_ZNS0_43nearest_neighbor_exact_compute_source_indexEfiiEEEEvPKT_PS5_mmmmmffm:
	.zero		600


//--------------------- .nv.constant0._ZN2at6native53_GLOBAL__N__3bfe7fd5_20_UpSampleNearest2d_cu_198c5ce233upsample_nearest2d_nhwc_out_frameIfXadL_ZNS0_43nearest_neighbor_exact_compute_source_indexEfiiEEEEvPKT_PS3_mmmmmffm --------------------------
	.section	.nv.constant0._ZN2at6native53_GLOBAL__N__3bfe7fd5_20_UpSampleNearest2d_cu_198c5ce233upsample_nearest2d_nhwc_out_frameIfXadL_ZNS0_43nearest_neighbor_exact_compute_source_indexEfiiEEEEvPKT_PS3_mmmmmffm,"a",@progbits
	.sectionflags	@""
	.align	4
.nv.constant0._ZN2at6native53_GLOBAL__N__3bfe7fd5_20_UpSampleNearest2d_cu_198c5ce233upsample_nearest2d_nhwc_out_frameIfXadL_ZNS0_43nearest_neighbor_exact_compute_source_indexEfiiEEEEvPKT_PS3_mmmmmffm:
	.zero		600


//--------------------- .nv.constant0._ZN2at6native53_GLOBAL__N__3bfe7fd5_20_UpSampleNearest2d_cu_198c5ce233upsample_nearest2d_nhwc_out_frameIdXadL_ZNS0_43nearest_neighbor_exact_compute_source_indexEfiiEEEEvPKT_PS3_mmmmmffm --------------------------
	.section	.nv.constant0._ZN2at6native53_GLOBAL__N__3bfe7fd5_20_UpSampleNearest2d_cu_198c5ce233upsample_nearest2d_nhwc_out_frameIdXadL_ZNS0_43nearest_neighbor_exact_compute_source_indexEfiiEEEEvPKT_PS3_mmmmmffm,"a",@progbits
	.sectionflags	@""
	.align	4
.nv.constant0._ZN2at6native53_GLOBAL__N__3bfe7fd5_20_UpSampleNearest2d_cu_198c5ce233upsample_nearest2d_nhwc_out_frameIdXadL_ZNS0_43nearest_neighbor_exact_compute_source_indexEfiiEEEEvPKT_PS3_mmmmmffm:
	.zero		600


//--------------------- .nv.constant0._ZN2at6native53_GLOBAL__N__3bfe7fd5_20_UpSampleNearest2d_cu_198c5ce228upsample_nearest2d_out_frameIhXadL_ZNS0_37nearest_neighbor_compute_source_indexEfiiEEEEvPKT_PS3_mmmmmff --------------------------
	.section	.nv.constant0._ZN2at6native53_GLOBAL__N__3bfe7fd5_20_UpSampleNearest2d_cu_198c5ce228upsample_nearest2d_out_frameIhXadL_ZNS0_37nearest_neighbor_compute_source_indexEfiiEEEEvPKT_PS3_mmmmmff,"a",@progbits
	.sectionflags	@""
	.align	4
.nv.constant0._ZN2at6native53_GLOBAL__N__3bfe7fd5_20_UpSampleNearest2d_cu_198c5ce228upsample_nearest2d_out_frameIhXadL_ZNS0_37nearest_neighbor_compute_source_indexEfiiEEEEvPKT_PS3_mmmmmff:
	.zero		592


//--------------------- .nv.constant0._ZN2at6native53_GLOBAL__N__3bfe7fd5_20_UpSampleNearest2d_cu_198c5ce228upsample_nearest2d_out_frameIN3c108BFloat16EXadL_ZNS0_37nearest_neighbor_compute_source_indexEfiiEEEEvPKT_PS5_mmmmmff --------------------------
	.section	.nv.constant0._ZN2at6native53_GLOBAL__N__3bfe7fd5_20_UpSampleNearest2d_cu_198c5ce228upsample_nearest2d_out_frameIN3c108BFloat16EXadL_ZNS0_37nearest_neighbor_compute_source_indexEfiiEEEEvPKT_PS5_mmmmmff,"a",@progbits
	.sectionflags	@""
	.align	4
.nv.constant0._ZN2at6native53_GLOBAL__N__3bfe7fd5_20_UpSampleNearest2d_cu_198c5ce228upsample_nearest2d_out_frameIN3c108BFloat16EXadL_ZNS0_37nearest_neighbor_compute_source_indexEfiiEEEEvPKT_PS5_mmmmmff:
	.zero		592


//--------------------- .nv.constant0._ZN2at6native53_GLOBAL__N__3bfe7fd5_20_UpSampleNearest2d_cu_198c5ce228upsample_nearest2d_out_frameIN3c104HalfEXadL_ZNS0_37nearest_neighbor_compute_source_indexEfiiEEEEvPKT_PS5_mmmmmff --------------------------
	.section	.nv.constant0._ZN2at6native53_GLOBAL__N__3bfe7fd5_20_UpSampleNearest2d_cu_198c5ce228upsample_nearest2d_out_frameIN3c104HalfEXadL_ZNS0_37nearest_neighbor_compute_source_indexEfiiEEEEvPKT_PS5_mmmmmff,"a",@progbits
	.sectionflags	@""
	.align	4
.nv.constant0._ZN2at6native53_GLOBAL__N__3bfe7fd5_20_UpSampleNearest2d_cu_198c5ce228upsample_nearest2d_out_frameIN3c104HalfEXadL_ZNS0_37nearest_neighbor_compute_source_indexEfiiEEEEvPKT_PS5_mmmmmff:
	.zero		592


//--------------------- .nv.constant0._ZN2at6native53_GLOBAL__N__3bfe7fd5_20_UpSampleNearest2d_cu_198c5ce228upsample_nearest2d_out_frameIfXadL_ZNS0_37nearest_neighbor_compute_source_indexEfiiEEEEvPKT_PS3_mmmmmff --------------------------
	.section	.nv.constant0._ZN2at6native53_GLOBAL__N__3bfe7fd5_20_UpSampleNearest2d_cu_198c5ce228upsample_nearest2d_out_frameIfXadL_ZNS0_37nearest_neighbor_compute_source_indexEfiiEEEEvPKT_PS3_mmmmmff,"a",@progbits
	.sectionflags	@""
	.align	4
.nv.constant0._ZN2at6native53_GLOBAL__N__3bfe7fd5_20_UpSampleNearest2d_cu_198c5ce228upsample_nearest2d_out_frameIfXadL_ZNS0_37nearest_neighbor_compute_source_indexEfiiEEEEvPKT_PS3_mmmmmff:
	.zero		592


//--------------------- .nv.constant0._ZN2at6native53_GLOBAL__N__3bfe7fd5_20_UpSampleNearest2d_cu_198c5ce228upsample_nearest2d_out_frameIdXadL_ZNS0_37nearest_neighbor_compute_source_indexEfiiEEEEvPKT_PS3_mmmmmff --------------------------
	.section	.nv.constant0._ZN2at6native53_GLOBAL__N__3bfe7fd5_20_UpSampleNearest2d_cu_198c5ce228upsample_nearest2d_out_frameIdXadL_ZNS0_37nearest_neighbor_compute_source_indexEfiiEEEEvPKT_PS3_mmmmmff,"a",@progbits
	.sectionflags	@""
	.align	4
.nv.constant0._ZN2at6native53_GLOBAL__N__3bfe7fd5_20_UpSampleNearest2d_cu_198c5ce228upsample_nearest2d_out_frameIdXadL_ZNS0_37nearest_neighbor_compute_source_indexEfiiEEEEvPKT_PS3_mmmmmff:
	.zero		592


//--------------------- .nv.constant0._ZN2at6native53_GLOBAL__N__3bfe7fd5_20_UpSampleNearest2d_cu_198c5ce233upsample_nearest2d_nhwc_out_frameIhXadL_ZNS0_37nearest_neighbor_compute_source_indexEfiiEEEEvPKT_PS3_mmmmmffm --------------------------
	.section	.nv.constant0._ZN2at6native53_GLOBAL__N__3bfe7fd5_20_UpSampleNearest2d_cu_198c5ce233upsample_nearest2d_nhwc_out_frameIhXadL_ZNS0_37nearest_neighbor_compute_source_indexEfiiEEEEvPKT_PS3_mmmmmffm,"a",@progbits
	.sectionflags	@""
	.align	4
.nv.constant0._ZN2at6native53_GLOBAL__N__3bfe7fd5_20_UpSampleNearest2d_cu_198c5ce233upsample_nearest2d_nhwc_out_frameIhXadL_ZNS0_37nearest_neighbor_compute_source_indexEfiiEEEEvPKT_PS3_mmmmmffm:
	.zero		600


//--------------------- .nv.constant0._ZN2at6native53_GLOBAL__N__3bfe7fd5_20_UpSampleNearest2d_cu_198c5ce233upsample_nearest2d_nhwc_out_frameIN3c108BFloat16EXadL_ZNS0_37nearest_neighbor_compute_source_indexEfiiEEEEvPKT_PS5_mmmmmffm --------------------------
	.section	.nv.constant0._ZN2at6native53_GLOBAL__N__3bfe7fd5_20_UpSampleNearest2d_cu_198c5ce233upsample_nearest2d_nhwc_out_frameIN3c108BFloat16EXadL_ZNS0_37nearest_neighbor_compute_source_indexEfiiEEEEvPKT_PS5_mmmmmffm,"a",@progbits
	.sectionflags	@""
	.align	4
.nv.constant0._ZN2at6native53_GLOBAL__N__3bfe7fd5_20_UpSampleNearest2d_cu_198c5ce233upsample_nearest2d_nhwc_out_frameIN3c108BFloat16EXadL_ZNS0_37nearest_neighbor_compute_source_indexEfiiEEEEvPKT_PS5_mmmmmffm:
	.zero		600


//--------------------- .nv.constant0._ZN2at6native53_GLOBAL__N__3bfe7fd5_20_UpSampleNearest2d_cu_198c5ce233upsample_nearest2d_nhwc_out_frameIN3c104HalfEXadL_ZNS0_37nearest_neighbor_compute_source_indexEfiiEEEEvPKT_PS5_mmmmmffm --------------------------
	.section	.nv.constant0._ZN2at6native53_GLOBAL__N__3bfe7fd5_20_UpSampleNearest2d_cu_198c5ce233upsample_nearest2d_nhwc_out_frameIN3c104HalfEXadL_ZNS0_37nearest_neighbor_compute_source_indexEfiiEEEEvPKT_PS5_mmmmmffm,"a",@progbits
	.sectionflags	@""
	.align	4
.nv.constant0._ZN2at6native53_GLOBAL__N__3bfe7fd5_20_UpSampleNearest2d_cu_198c5ce233upsample_nearest2d_nhwc_out_frameIN3c104HalfEXadL_ZNS0_37nearest_neighbor_compute_source_indexEfiiEEEEvPKT_PS5_mmmmmffm:
	.zero		600


//--------------------- .nv.constant0._ZN2at6native53_GLOBAL__N__3bfe7fd5_20_UpSampleNearest2d_cu_198c5ce233upsample_nearest2d_nhwc_out_frameIfXadL_ZNS0_37nearest_neighbor_compute_source_indexEfiiEEEEvPKT_PS3_mmmmmffm --------------------------
	.section	.nv.constant0._ZN2at6native53_GLOBAL__N__3bfe7fd5_20_UpSampleNearest2d_cu_198c5ce233upsample_nearest2d_nhwc_out_frameIfXadL_ZNS0_37nearest_neighbor_compute_source_indexEfiiEEEEvPKT_PS3_mmmmmffm,"a",@progbits
	.sectionflags	@""
	.align	4
.nv.constant0._ZN2at6native53_GLOBAL__N__3bfe7fd5_20_UpSampleNearest2d_cu_198c5ce233upsample_nearest2d_nhwc_out_frameIfXadL_ZNS0_37nearest_neighbor_compute_source_indexEfiiEEEEvPKT_PS3_mmmmmffm:
	.zero		600


//--------------------- .nv.constant0._ZN2at6native53_GLOBAL__N__3bfe7fd5_20_UpSampleNearest2d_cu_198c5ce233upsample_nearest2d_nhwc_out_frameIdXadL_ZNS0_37nearest_neighbor_compute_source_indexEfiiEEEEvPKT_PS3_mmmmmffm --------------------------
	.section	.nv.constant0._ZN2at6native53_GLOBAL__N__3bfe7fd5_20_UpSampleNearest2d_cu_198c5ce233upsample_nearest2d_nhwc_out_frameIdXadL_ZNS0_37nearest_neighbor_compute_source_indexEfiiEEEEvPKT_PS3_mmmmmffm,"a",@progbits
	.sectionflags	@""
	.align	4
.nv.constant0._ZN2at6native53_GLOBAL__N__3bfe7fd5_20_UpSampleNearest2d_cu_198c5ce233upsample_nearest2d_nhwc_out_frameIdXadL_ZNS0_37nearest_neighbor_compute_source_indexEfiiEEEEvPKT_PS3_mmmmmffm:
	.zero		600


//--------------------- SYMBOLS --------------------------

	.type		.nv.reservedSmem.offset0,@object
	.size		.nv.reservedSmem.offset0,0x4
